def matmul_kernel(
    a_ptr,
    b_ptr,
    c_ptr,
    M,
    N,
    K,
    stride_am,
    stride_ak,
    stride_bk,
    stride_bn,
    stride_cm,
    stride_cn,
    BLOCK_M: tl.constexpr,
    BLOCK_N: tl.constexpr,
    BLOCK_K: tl.constexpr,
    GROUP_M: tl.constexpr,
):
    pid = tl.program_id(axis=0)
    num_pid_m = tl.cdiv(M, BLOCK_M)
    num_pid_n = tl.cdiv(N, BLOCK_N)
    num_pid_in_group = GROUP_M * num_pid_n
    group_id = pid // num_pid_in_group
    first_pid_m = group_id * GROUP_M
    group_size_m = min(num_pid_m - first_pid_m, GROUP_M)
    pid_m = first_pid_m + ((pid % num_pid_in_group) % group_size_m)
    pid_n = (pid % num_pid_in_group) // group_size_m

    offs_am = (pid_m * BLOCK_M + tl.arange(0, BLOCK_M)) % M
    offs_bn = (pid_n * BLOCK_N + tl.arange(0, BLOCK_N)) % N
    offs_k = tl.arange(0, BLOCK_K)
    a_ptrs = a_ptr + offs_am[:, None] * stride_am + offs_k[None, :] * stride_ak
    b_ptrs = b_ptr + offs_k[:, None] * stride_bk + offs_bn[None, :] * stride_bn

    acc = tl.zeros((BLOCK_M, BLOCK_N), dtype=tl.float32)
    for kk in range(0, tl.cdiv(K, BLOCK_K)):
        a = tl.load(a_ptrs, mask=offs_k[None, :] < K - kk * BLOCK_K, other=0.0)
        b = tl.load(b_ptrs, mask=offs_k[:, None] < K - kk * BLOCK_K, other=0.0)
        acc = tl.dot(a, b, acc)
        a_ptrs += BLOCK_K * stride_ak
        b_ptrs += BLOCK_K * stride_bk

    c = acc.to(c_ptr.dtype.element_ty)
    offs_cm = pid_m * BLOCK_M + tl.arange(0, BLOCK_M)
    offs_cn = pid_n * BLOCK_N + tl.arange(0, BLOCK_N)
    c_ptrs = c_ptr + offs_cm[:, None] * stride_cm + offs_cn[None, :] * stride_cn
    mask = (offs_cm[:, None] < M) & (offs_cn[None, :] < N)
    tl.store(c_ptrs, c, mask=mask)

# config = {"BLOCK_K": 64, "BLOCK_M": 256, "BLOCK_N": 256, "GROUP_M": 8, "arch": "sm_90", "dtype": "bf16", "num_ctas": 1, "num_stages": 3, "num_warps": 4}
# arch = sm_90


// ===== COMPILED SASS (sm_90a) =====

	.target	sm_90a

	.elftype	@"ET_EXEC"


//--------------------- .note.nv.tkinfo           --------------------------
	.section	.note.nv.tkinfo,"",@"SHT_NOTE"
	.sectionflags	@"SHF_NOTE_NV_TKINFO"
	.tkinfo
        /*0018*/ 	.word	0x00000002
        /*0030*/ 	.string	""
        /*0030*/ 	.string	"ptxas"
        /*0030*/ 	.string	"Cuda compilation tools, release 13.0, V13.0.88"
        /*0030*/ 	.string	"Build cuda_13.0.r13.0/compiler.36424714_0"
        /*0030*/ 	.string	"-v  -suppress-debug-info  -lineinfo  -arch sm_90a "



//--------------------- .note.nv.cuinfo           --------------------------
	.section	.note.nv.cuinfo,"",@"SHT_NOTE"
	.sectionflags	@"SHF_NOTE_NV_CUINFO"
        /*0018*/ 	.short	0x0002
        /*001a*/ 	.short	0x005a
        /*001c*/ 	.short	0x0082
	.zero		2


//--------------------- .nv.info                  --------------------------
	.section	.nv.info,"",@"SHT_CUDA_INFO"
	.align	4


	//----- nvinfo : EIATTR_REGCOUNT
	.align		4
        /*0000*/ 	.byte	0x04, 0x2f
        /*0002*/ 	.short	(.L_1 - .L_0)
	.align		4
.L_0:
        /*0004*/ 	.word	index@(matmul_kernel)
        /*0008*/ 	.word	0x000000ff


	//----- nvinfo : EIATTR_FRAME_SIZE
	.align		4
.L_1:
        /*000c*/ 	.byte	0x04, 0x11
        /*000e*/ 	.short	(.L_3 - .L_2)
	.align		4
.L_2:
        /*0010*/ 	.word	index@(matmul_kernel)
        /*0014*/ 	.word	0x00001220


	//----- nvinfo : EIATTR_MIN_STACK_SIZE
	.align		4
.L_3:
        /*0018*/ 	.byte	0x04, 0x12
        /*001a*/ 	.short	(.L_5 - .L_4)
	.align		4
.L_4:
        /*001c*/ 	.word	index@(matmul_kernel)
        /*0020*/ 	.word	0x00001220
.L_5:


//--------------------- .nv.compat                --------------------------
	.section	.nv.compat,"",@"SHT_CUDA_COMPAT_INFO"
	.align	4
        /*0000*/ 	.byte	0x02, 0x09, 0x01, 0x00, 0x02, 0x02, 0x04, 0x00, 0x02, 0x05, 0x05, 0x00, 0x03, 0x07, 0x01, 0x01
        /*0010*/ 	.byte	0x02, 0x03, 0x00, 0x00, 0x02, 0x06, 0x01, 0x00, 0x04, 0x0b, 0x08, 0x00, 0x00, 0x00, 0x00, 0x00
        /*0020*/ 	.byte	0x00, 0x00, 0x00, 0x00


//--------------------- .nv.info.matmul_kernel    --------------------------
	.section	.nv.info.matmul_kernel,"",@"SHT_CUDA_INFO"
	.sectionflags	@""
	.align	4


	//----- nvinfo : EIATTR_CUDA_API_VERSION
	.align		4
        /*0000*/ 	.byte	0x04, 0x37
        /*0002*/ 	.short	(.L_7 - .L_6)
.L_6:
        /*0004*/ 	.word	0x00000082


	//----- nvinfo : EIATTR_KPARAM_INFO
	.align		4
.L_7:
        /*0008*/ 	.byte	0x04, 0x17
        /*000a*/ 	.short	(.L_9 - .L_8)
.L_8:
        /*000c*/ 	.word	0x00000000
        /*0010*/ 	.short	0x000d
        /*0012*/ 	.short	0x0048
        /*0014*/ 	.byte	0x00, 0xf4, 0x21, 0x00


	//----- nvinfo : EIATTR_KPARAM_INFO
	.align		4
.L_9:
        /*0018*/ 	.byte	0x04, 0x17
        /*001a*/ 	.short	(.L_11 - .L_10)
.L_10:
        /*001c*/ 	.word	0x00000000
        /*0020*/ 	.short	0x000c
        /*0022*/ 	.short	0x0040
        /*0024*/ 	.byte	0x00, 0xf4, 0x21, 0x00


	//----- nvinfo : EIATTR_KPARAM_INFO
	.align		4
.L_11:
        /*0028*/ 	.byte	0x04, 0x17
        /*002a*/ 	.short	(.L_13 - .L_12)
.L_12:
        /*002c*/ 	.word	0x00000000
        /*0030*/ 	.short	0x000b
        /*0032*/ 	.short	0x0038
        /*0034*/ 	.byte	0x00, 0xf0, 0x11, 0x00


	//----- nvinfo : EIATTR_KPARAM_INFO
	.align		4
.L_13:
        /*0038*/ 	.byte	0x04, 0x17
        /*003a*/ 	.short	(.L_15 - .L_14)
.L_14:
        /*003c*/ 	.word	0x00000000
        /*0040*/ 	.short	0x000a
        /*0042*/ 	.short	0x0034
        /*0044*/ 	.byte	0x00, 0xf0, 0x11, 0x00


	//----- nvinfo : EIATTR_KPARAM_INFO
	.align		4
.L_15:
        /*0048*/ 	.byte	0x04, 0x17
        /*004a*/ 	.short	(.L_17 - .L_16)
.L_16:
        /*004c*/ 	.word	0x00000000
        /*0050*/ 	.short	0x0009
        /*0052*/ 	.short	0x0030
        /*0054*/ 	.byte	0x00, 0xf0, 0x11, 0x00


	//----- nvinfo : EIATTR_KPARAM_INFO
	.align		4
.L_17:
        /*0058*/ 	.byte	0x04, 0x17
        /*005a*/ 	.short	(.L_19 - .L_18)
.L_18:
        /*005c*/ 	.word	0x00000000
        /*0060*/ 	.short	0x0008
        /*0062*/ 	.short	0x002c
        /*0064*/ 	.byte	0x00, 0xf0, 0x11, 0x00


	//----- nvinfo : EIATTR_KPARAM_INFO
	.align		4
.L_19:
        /*0068*/ 	.byte	0x04, 0x17
        /*006a*/ 	.short	(.L_21 - .L_20)
.L_20:
        /*006c*/ 	.word	0x00000000
        /*0070*/ 	.short	0x0007
        /*0072*/ 	.short	0x0028
        /*0074*/ 	.byte	0x00, 0xf0, 0x11, 0x00


	//----- nvinfo : EIATTR_KPARAM_INFO
	.align		4
.L_21:
        /*0078*/ 	.byte	0x04, 0x17
        /*007a*/ 	.short	(.L_23 - .L_22)
.L_22:
        /*007c*/ 	.word	0x00000000
        /*0080*/ 	.short	0x0006
        /*0082*/ 	.short	0x0024
        /*0084*/ 	.byte	0x00, 0xf0, 0x11, 0x00


	//----- nvinfo : EIATTR_KPARAM_INFO
	.align		4
.L_23:
        /*0088*/ 	.byte	0x04, 0x17
        /*008a*/ 	.short	(.L_25 - .L_24)
.L_24:
        /*008c*/ 	.word	0x00000000
        /*0090*/ 	.short	0x0005
        /*0092*/ 	.short	0x0020
        /*0094*/ 	.byte	0x00, 0xf0, 0x11, 0x00


	//----- nvinfo : EIATTR_KPARAM_INFO
	.align		4
.L_25:
        /*0098*/ 	.byte	0x04, 0x17
        /*009a*/ 	.short	(.L_27 - .L_26)
.L_26:
        /*009c*/ 	.word	0x00000000
        /*00a0*/ 	.short	0x0004
        /*00a2*/ 	.short	0x001c
        /*00a4*/ 	.byte	0x00, 0xf0, 0x11, 0x00


	//----- nvinfo : EIATTR_KPARAM_INFO
	.align		4
.L_27:
        /*00a8*/ 	.byte	0x04, 0x17
        /*00aa*/ 	.short	(.L_29 - .L_28)
.L_28:
        /*00ac*/ 	.word	0x00000000
        /*00b0*/ 	.short	0x0003
        /*00b2*/ 	.short	0x0018
        /*00b4*/ 	.byte	0x00, 0xf0, 0x11, 0x00


	//----- nvinfo : EIATTR_KPARAM_INFO
	.align		4
.L_29:
        /*00b8*/ 	.byte	0x04, 0x17
        /*00ba*/ 	.short	(.L_31 - .L_30)
.L_30:
        /*00bc*/ 	.word	0x00000000
        /*00c0*/ 	.short	0x0002
        /*00c2*/ 	.short	0x0010
        /*00c4*/ 	.byte	0x00, 0xf4, 0x21, 0x00


	//----- nvinfo : EIATTR_KPARAM_INFO
	.align		4
.L_31:
        /*00c8*/ 	.byte	0x04, 0x17
        /*00ca*/ 	.short	(.L_33 - .L_32)
.L_32:
        /*00cc*/ 	.word	0x00000000
        /*00d0*/ 	.short	0x0001
        /*00d2*/ 	.short	0x0008
        /*00d4*/ 	.byte	0x00, 0xf4, 0x21, 0x00


	//----- nvinfo : EIATTR_KPARAM_INFO
	.align		4
.L_33:
        /*00d8*/ 	.byte	0x04, 0x17
        /*00da*/ 	.short	(.L_35 - .L_34)
.L_34:
        /*00dc*/ 	.word	0x00000000
        /*00e0*/ 	.short	0x0000
        /*00e2*/ 	.short	0x0000
        /*00e4*/ 	.byte	0x00, 0xf4, 0x21, 0x00


	//----- nvinfo : EIATTR_SPARSE_MMA_MASK
	.align		4
.L_35:
        /*00e8*/ 	.byte	0x03, 0x50
        /*00ea*/ 	.short	0x0000


	//----- nvinfo : EIATTR_MAXREG_COUNT
	.align		4
        /*00ec*/ 	.byte	0x03, 0x1b
        /*00ee*/ 	.short	0x00ff


	//----- nvinfo : EIATTR_NUM_BARRIERS
	.align		4
        /*00f0*/ 	.byte	0x02, 0x4c
        /*00f2*/ 	.byte	0x01
	.zero		1


	//----- nvinfo : EIATTR_ANNOTATIONS
	.align		4
        /*00f4*/ 	.byte	0x04, 0x55
        /*00f6*/ 	.short	(.L_37 - .L_36)


	//   ....[0]....
.L_36:
        /*00f8*/ 	.word	0x00000001
        /*00fc*/ 	.byte	0x80, 0x00, 0x00, 0x00, 0x01, 0x00, 0x00, 0x00, 0xc0, 0x00, 0x00, 0x00, 0x01, 0x00, 0x00, 0x00
        /* <DEDUP_REMOVED lines=1796> */
        /*714c*/ 	.byte	0xc0, 0x31, 0x02, 0x00


	//----- nvinfo : EIATTR_MERCURY_ISA_VERSION
	.align		4
.L_37:
        /*7150*/ 	.byte	0x03, 0x5f
        /*7152*/ 	.short	0x0101


	//----- nvinfo : EIATTR_EXIT_INSTR_OFFSETS
	.align		4
        /*7154*/ 	.byte	0x04, 0x1c
        /*7156*/ 	.short	(.L_39 - .L_38)


	//   ....[0]....
.L_38:
        /*7158*/ 	.word	0x00030510


	//   ....[1]....
        /*715c*/ 	.word	0x00030540


	//----- nvinfo : EIATTR_REQNTID
	.align		4
.L_39:
        /*7160*/ 	.byte	0x04, 0x10
        /*7162*/ 	.short	(.L_41 - .L_40)
.L_40:
        /*7164*/ 	.word	0x00000080
        /*7168*/ 	.word	0x00000001
        /*716c*/ 	.word	0x00000001


	//----- nvinfo : EIATTR_CBANK_PARAM_SIZE
	.align		4
.L_41:
        /*7170*/ 	.byte	0x03, 0x19
        /*7172*/ 	.short	0x0050


	//----- nvinfo : EIATTR_PARAM_CBANK
	.align		4
        /*7174*/ 	.byte	0x04, 0x0a
        /*7176*/ 	.short	(.L_43 - .L_42)
	.align		4
.L_42:
        /*7178*/ 	.word	index@(.nv.constant0.matmul_kernel)
        /*717c*/ 	.short	0x0210
        /*717e*/ 	.short	0x0050


	//----- nvinfo : EIATTR_SW_WAR
	.align		4
.L_43:
        /*7180*/ 	.byte	0x04, 0x36
        /*7182*/ 	.short	(.L_45 - .L_44)
.L_44:
        /*7184*/ 	.word	0x00000008
.L_45:


//--------------------- .nv.callgraph             --------------------------
	.section	.nv.callgraph,"",@"SHT_CUDA_CALLGRAPH"
	.align	4
	.sectionentsize	8
	.align		4
        /*0000*/ 	.word	0x00000000
	.align		4
        /*0004*/ 	.word	0xffffffff
	.align		4
        /*0008*/ 	.word	0x00000000
	.align		4
        /*000c*/ 	.word	0xfffffffe
	.align		4
        /*0010*/ 	.word	0x00000000
	.align		4
        /*0014*/ 	.word	0xfffffffd
	.align		4
        /*0018*/ 	.word	0x00000000
	.align		4
        /*001c*/ 	.word	0xfffffffc


//--------------------- .text.matmul_kernel       --------------------------
	.section	.text.matmul_kernel,"ax",@progbits
	.align	128
        .global         matmul_kernel
        .type           matmul_kernel,@function
        .size           matmul_kernel,(.L_x_3 - matmul_kernel)
        .other          matmul_kernel,@"STO_CUDA_ENTRY STV_DEFAULT"
matmul_kernel:
.text.matmul_kernel:
[----:B------:R-:W0:Y:S08]  /*0000*/  LDC R1, c[0x0][0x28] ;  /* 0x00000a00ff017b82 */ /* 0x000e300000000800 */
[----:B------:R-:W1:Y:S01]  /*0010*/  LDC.64 R6, c[0x0][0x228] ;  /* 0x00008a00ff067b82 */ /* 0x000e620000000a00 */
[----:B------:R-:W2:Y:S01]  /*0020*/  S2R R5, SR_CTAID.X ;  /* 0x0000000000057919 */ /* 0x000ea20000002500 */
[----:B0-----:R-:W-:Y:S01]  /*0030*/  VIADD R1, R1, 0xffffede0 ;  /* 0xffffede001017836 */ /* 0x001fe20000000000 */
[----:B------:R-:W-:Y:S01]  /*0040*/  UMOV UR4, 0x400 ;  /* 0x0000040000047882 */ /* 0x000fe20000000000 */
[----:B------:R-:W-:Y:S01]  /*0050*/  ULDC.64 UR6, c[0x0][0x208] ;  /* 0x0000820000067ab9 */ /* 0x000fe20000000a00 */
[----:B------:R-:W-:-:S02]  /*0060*/  CS2R R24, SRZ ;  /* 0x0000000000187805 */ /* 0x000fc4000001ff00 */
[----:B------:R-:W-:Y:S01]  /*0070*/  CS2R R26, SRZ ;  /* 0x00000000001a7805 */ /* 0x000fe2000001ff00 */
[----:B------:R0:W-:Y:S01]  /*0080*/  STL [R1+0x1e0], RZ ;  /* 0x0001e0ff01007387 */ /* 0x0001e20000100800 */
[----:B------:R-:W3:Y:S01]  /*0090*/  S2UR UR5, SR_CgaCtaId ;  /* 0x00000000000579c3 */ /* 0x000ee20000008800 */
[----:B------:R-:W-:Y:S02]  /*00a0*/  CS2R R104, SRZ ;  /* 0x0000000000687805 */ /* 0x000fe4000001ff00 */
[----:B------:R-:W-:Y:S01]  /*00b0*/  CS2R R106, SRZ ;  /* 0x00000000006a7805 */ /* 0x000fe2000001ff00 */
[----:B------:R0:W-:Y:S01]  /*00c0*/  STL [R1+0x1e4], RZ ;  /* 0x0001e4ff01007387 */ /* 0x0001e20000100800 */
[----:B------:R-:W-:Y:S02]  /*00d0*/  CS2R R28, SRZ ;  /* 0x00000000001c7805 */ /* 0x000fe4000001ff00 */
[----:B------:R-:W-:Y:S02]  /*00e0*/  CS2R R30, SRZ ;  /* 0x00000000001e7805 */ /* 0x000fe4000001ff00 */
[----:B------:R-:W-:Y:S01]  /*00f0*/  CS2R R100, SRZ ;  /* 0x0000000000647805 */ /* 0x000fe2000001ff00 */
[----:B------:R0:W-:Y:S01]  /*0100*/  STL [R1+0x1e8], RZ ;  /* 0x0001e8ff01007387 */ /* 0x0001e20000100800 */
[----:B------:R-:W-:-:S02]  /*0110*/  CS2R R102, SRZ ;  /* 0x0000000000667805 */ /* 0x000fc4000001ff00 */
[----:B------:R-:W-:Y:S02]  /*0120*/  CS2R R32, SRZ ;  /* 0x0000000000207805 */ /* 0x000fe4000001ff00 */
[----:B------:R-:W-:Y:S01]  /*0130*/  CS2R R34, SRZ ;  /* 0x0000000000227805 */ /* 0x000fe2000001ff00 */
[----:B------:R0:W-:Y:S01]  /*0140*/  STL [R1+0x1ec], RZ ;  /* 0x0001ecff01007387 */ /* 0x0001e20000100800 */
[----:B------:R-:W-:Y:S02]  /*0150*/  CS2R R96, SRZ ;  /* 0x0000000000607805 */ /* 0x000fe4000001ff00 */
[----:B------:R-:W-:Y:S02]  /*0160*/  CS2R R98, SRZ ;  /* 0x0000000000627805 */ /* 0x000fe4000001ff00 */
[----:B------:R-:W-:Y:S01]  /*0170*/  CS2R R36, SRZ ;  /* 0x0000000000247805 */ /* 0x000fe2000001ff00 */
[----:B------:R0:W-:Y:S01]  /*0180*/  STL [R1+0x1f0], RZ ;  /* 0x0001f0ff01007387 */ /* 0x0001e20000100800 */
[----:B-1----:R-:W-:Y:S01]  /*0190*/  VIADD R0, R7, 0xff ;  /* 0x000000ff07007836 */ /* 0x002fe20000000000 */
[----:B------:R-:W-:-:S02]  /*01a0*/  CS2R R38, SRZ ;  /* 0x0000000000267805 */ /* 0x000fc4000001ff00 */
[----:B------:R-:W-:Y:S01]  /*01b0*/  CS2R R48, SRZ ;  /* 0x0000000000307805 */ /* 0x000fe2000001ff00 */
[----:B------:R0:W-:Y:S01]  /*01c0*/  STL [R1+0x1f4], RZ ;  /* 0x0001f4ff01007387 */ /* 0x0001e20000100800 */
[----:B------:R-:W-:Y:S02]  /*01d0*/  CS2R R50, SRZ ;  /* 0x0000000000327805 */ /* 0x000fe4000001ff00 */
[----:B------:R-:W-:Y:S02]  /*01e0*/  SHF.R.S32.HI R3, RZ, 0x1f, R0 ;  /* 0x0000001fff037819 */ /* 0x000fe40000011400 */
[----:B------:R-:W-:Y:S01]  /*01f0*/  CS2R R40, SRZ ;  /* 0x0000000000287805 */ /* 0x000fe2000001ff00 */
[----:B------:R0:W-:Y:S01]  /*0200*/  STL [R1+0x1f8], RZ ;  /* 0x0001f8ff01007387 */ /* 0x0001e20000100800 */
[----:B---3--:R-:W-:Y:S01]  /*0210*/  ULEA UR4, UR5, UR4, 0x18 ;  /* 0x0000000405047291 */ /* 0x008fe2000f8ec03f */
[----:B------:R-:W-:Y:S02]  /*0220*/  LEA.HI R3, R3, R0, RZ, 0x8 ;  /* 0x0000000003037211 */ /* 0x000fe400078f40ff */
[----:B------:R-:W-:-:S02]  /*0230*/  CS2R R42, SRZ ;  /* 0x00000000002a7805 */ /* 0x000fc4000001ff00 */
[----:B--2---:R-:W-:Y:S01]  /*0240*/  IABS R10, R5 ;  /* 0x00000005000a7213 */ /* 0x004fe20000000000 */
[----:B------:R0:W-:Y:S01]  /*0250*/  STL [R1+0x1fc], RZ ;  /* 0x0001fcff01007387 */ /* 0x0001e20000100800 */
[----:B------:R-:W-:Y:S02]  /*0260*/  SHF.R.S32.HI R3, RZ, 0x8, R3 ;  /* 0x00000008ff037819 */ /* 0x000fe40000011403 */
[----:B------:R-:W-:Y:S02]  /*0270*/  CS2R R52, SRZ ;  /* 0x0000000000347805 */ /* 0x000fe4000001ff00 */
[----:B------:R-:W-:Y:S01]  /*0280*/  CS2R R54, SRZ ;  /* 0x0000000000367805 */ /* 0x000fe2000001ff00 */
[----:B------:R0:W-:Y:S01]  /*0290*/  STL [R1+0x3e0], RZ ;  /* 0x0003e0ff01007387 */ /* 0x0001e20000100800 */
[----:B------:R-:W-:Y:S01]  /*02a0*/  CS2R R44, SRZ ;  /* 0x00000000002c7805 */ /* 0x000fe2000001ff00 */
[----:B------:R-:W-:Y:S01]  /*02b0*/  IMAD.SHL.U32 R4, R3, 0x8, RZ ;  /* 0x0000000803047824 */ /* 0x000fe200078e00ff */
[----:B------:R-:W-:Y:S01]  /*02c0*/  CS2R R46, SRZ ;  /* 0x00000000002e7805 */ /* 0x000fe2000001ff00 */
[----:B------:R0:W-:Y:S01]  /*02d0*/  STL [R1+0x3e4], RZ ;  /* 0x0003e4ff01007387 */ /* 0x0001e20000100800 */
[----:B------:R-:W-:-:S02]  /*02e0*/  CS2R R144, SRZ ;  /* 0x0000000000907805 */ /* 0x000fc4000001ff00 */
[----:B------:R-:W-:Y:S02]  /*02f0*/  CS2R R146, SRZ ;  /* 0x0000000000927805 */ /* 0x000fe4000001ff00 */
[-C--:B------:R-:W-:Y:S01]  /*0300*/  IABS R9, R4.reuse ;  /* 0x0000000400097213 */ /* 0x080fe20000000000 */
[----:B------:R0:W-:Y:S01]  /*0310*/  STL [R1+0x3e8], RZ ;  /* 0x0003e8ff01007387 */ /* 0x0001e20000100800 */
[----:B------:R-:W-:Y:S02]  /*0320*/  IABS R12, R4 ;  /* 0x00000004000c7213 */ /* 0x000fe40000000000 */
[----:B------:R-:W-:Y:S01]  /*0330*/  CS2R R132, SRZ ;  /* 0x0000000000847805 */ /* 0x000fe2000001ff00 */
[----:B------:R-:W1:Y:S01]  /*0340*/  I2F.RP R0, R9 ;  /* 0x0000000900007306 */ /* 0x000e620000209400 */
[----:B------:R0:W-:Y:S01]  /*0350*/  STL [R1+0x3ec], RZ ;  /* 0x0003ecff01007387 */ /* 0x0001e20000100800 */
[----:B------:R-:W-:Y:S02]  /*0360*/  CS2R R134, SRZ ;  /* 0x0000000000867805 */ /* 0x000fe4000001ff00 */
[----:B------:R-:W-:-:S02]  /*0370*/  CS2R R124, SRZ ;  /* 0x00000000007c7805 */ /* 0x000fc4000001ff00 */
[----:B------:R-:W-:Y:S01]  /*0380*/  CS2R R126, SRZ ;  /* 0x00000000007e7805 */ /* 0x000fe2000001ff00 */
[----:B------:R0:W-:Y:S01]  /*0390*/  STL [R1+0x3f0], RZ ;  /* 0x0003f0ff01007387 */ /* 0x0001e20000100800 */
[----:B------:R-:W-:Y:S02]  /*03a0*/  CS2R R120, SRZ ;  /* 0x0000000000787805 */ /* 0x000fe4000001ff00 */
[----:B------:R-:W-:Y:S02]  /*03b0*/  CS2R R122, SRZ ;  /* 0x00000000007a7805 */ /* 0x000fe4000001ff00 */
[----:B------:R-:W-:Y:S01]  /*03c0*/  CS2R R112, SRZ ;  /* 0x0000000000707805 */ /* 0x000fe2000001ff00 */
[----:B------:R0:W-:Y:S01]  /*03d0*/  STL [R1+0x3f4], RZ ;  /* 0x0003f4ff01007387 */ /* 0x0001e20000100800 */
[----:B------:R-:W-:Y:S02]  /*03e0*/  CS2R R114, SRZ ;  /* 0x0000000000727805 */ /* 0x000fe4000001ff00 */
[----:B------:R-:W-:-:S02]  /*03f0*/  CS2R R56, SRZ ;  /* 0x0000000000387805 */ /* 0x000fc4000001ff00 */
[----:B------:R-:W-:Y:S01]  /*0400*/  CS2R R58, SRZ ;  /* 0x00000000003a7805 */ /* 0x000fe2000001ff00 */
[----:B------:R0:W-:Y:S01]  /*0410*/  STL [R1+0x3f8], RZ ;  /* 0x0003f8ff01007387 */ /* 0x0001e20000100800 */
[----:B------:R-:W-:Y:S01]  /*0420*/  CS2R R92, SRZ ;  /* 0x00000000005c7805 */ /* 0x000fe2000001ff00 */
[----:B-1----:R-:W1:Y:S01]  /*0430*/  MUFU.RCP R0, R0 ;  /* 0x0000000000007308 */ /* 0x002e620000001000 */
        /* <DEDUP_REMOVED lines=15> */
[----:B------:R-:W-:Y:S01]  /*0530*/  CS2R R80, SRZ ;  /* 0x0000000000507805 */ /* 0x000fe2000001ff00 */
[----:B-1----:R-:W-:Y:S01]  /*0540*/  VIADD R2, R0, 0xffffffe ;  /* 0x0ffffffe00027836 */ /* 0x002fe20000000000 */
[----:B------:R0:W-:Y:S01]  /*0550*/  STL [R1+0x60c], RZ ;  /* 0x00060cff01007387 */ /* 0x0001e20000100800 */
[----:B------:R-:W-:Y:S01]  /*0560*/  IMAD.MOV R0, RZ, RZ, -R12 ;  /* 0x000000ffff007224 */ /* 0x000fe200078e0a0c */
[----:B------:R-:W-:Y:S01]  /*0570*/  CS2R R82, SRZ ;  /* 0x0000000000527805 */ /* 0x000fe2000001ff00 */
[----:B------:R1:W2:Y:S01]  /*0580*/  F2I.FTZ.U32.TRUNC.NTZ R3, R2 ;  /* 0x0000000200037305 */ /* 0x0002a2000021f000 */
        /* <DEDUP_REMOVED lines=8> */
[----:B-1----:R-:W-:Y:S01]  /*0610*/  IMAD.MOV.U32 R2, RZ, RZ, RZ ;  /* 0x000000ffff027224 */ /* 0x002fe200078e00ff */
[----:B------:R0:W-:Y:S01]  /*0620*/  STL [R1+0x618], RZ ;  /* 0x000618ff01007387 */ /* 0x0001e20000100800 */
[----:B------:R-:W-:Y:S02]  /*0630*/  CS2R R16, SRZ ;  /* 0x0000000000107805 */ /* 0x000fe4000001ff00 */
[----:B------:R-:W-:Y:S02]  /*0640*/  CS2R R18, SRZ ;  /* 0x0000000000127805 */ /* 0x000fe4000001ff00 */
[----:B------:R-:W-:Y:S01]  /*0650*/  CS2R R14, SRZ ;  /* 0x00000000000e7805 */ /* 0x000fe2000001ff00 */
[----:B------:R0:W-:Y:S01]  /*0660*/  STL [R1+0x61c], RZ ;  /* 0x00061cff01007387 */ /* 0x0001e20000100800 */
[----:B--2---:R-:W-:Y:S01]  /*0670*/  IMAD.MOV R8, RZ, RZ, -R3 ;  /* 0x000000ffff087224 */ /* 0x004fe200078e0a03 */
[----:B------:R-:W-:-:S02]  /*0680*/  CS2R R108, SRZ ;  /* 0x00000000006c7805 */ /* 0x000fc4000001ff00 */
[----:B------:R-:W-:Y:S02]  /*0690*/  CS2R R110, SRZ ;  /* 0x00000000006e7805 */ /* 0x000fe4000001ff00 */
[----:B------:R-:W-:Y:S01]  /*06a0*/  CS2R R116, SRZ ;  /* 0x0000000000747805 */ /* 0x000fe2000001ff00 */
[----:B------:R-:W-:Y:S01]  /*06b0*/  IMAD R11, R8, R9, RZ ;  /* 0x00000009080b7224 */ /* 0x000fe200078e02ff */
[----:B------:R-:W-:Y:S01]  /*06c0*/  CS2R R118, SRZ ;  /* 0x0000000000767805 */ /* 0x000fe2000001ff00 */
[----:B------:R-:W-:Y:S01]  /*06d0*/  IMAD.MOV.U32 R8, RZ, RZ, R10 ;  /* 0x000000ffff087224 */ /* 0x000fe200078e000a */
[----:B------:R-:W-:Y:S01]  /*06e0*/  CS2R R128, SRZ ;  /* 0x0000000000807805 */ /* 0x000fe2000001ff00 */
[----:B------:R-:W-:Y:S01]  /*06f0*/  IMAD.HI.U32 R3, R3, R11, R2 ;  /* 0x0000000b03037227 */ /* 0x000fe200078e0002 */
[----:B------:R-:W-:Y:S02]  /*0700*/  CS2R R130, SRZ ;  /* 0x0000000000827805 */ /* 0x000fe4000001ff00 */
[----:B------:R-:W-:-:S02]  /*0710*/  CS2R R136, SRZ ;  /* 0x0000000000887805 */ /* 0x000fc4000001ff00 */
[----:B------:R-:W-:Y:S02]  /*0720*/  CS2R R138, SRZ ;  /* 0x00000000008a7805 */ /* 0x000fe4000001ff00 */
[----:B------:R-:W-:Y:S02]  /*0730*/  CS2R R140, SRZ ;  /* 0x00000000008c7805 */ /* 0x000fe4000001ff00 */
[----:B------:R-:W-:Y:S01]  /*0740*/  CS2R R142, SRZ ;  /* 0x00000000008e7805 */ /* 0x000fe2000001ff00 */
[----:B------:R-:W-:Y:S01]  /*0750*/  IMAD.HI.U32 R3, R3, R8, RZ ;  /* 0x0000000803037227 */ /* 0x000fe200078e00ff */
[----:B------:R-:W-:Y:S02]  /*0760*/  CS2R R148, SRZ ;  /* 0x0000000000947805 */ /* 0x000fe4000001ff00 */
[----:B------:R-:W-:Y:S02]  /*0770*/  CS2R R150, SRZ ;  /* 0x0000000000967805 */ /* 0x000fe4000001ff00 */
[----:B------:R-:W-:Y:S01]  /*0780*/  CS2R R152, SRZ ;  /* 0x0000000000987805 */ /* 0x000fe2000001ff00 */
[----:B------:R-:W-:Y:S01]  /*0790*/  IMAD R0, R3, R0, R8 ;  /* 0x0000000003007224 */ /* 0x000fe200078e0208 */
[----:B------:R-:W-:-:S02]  /*07a0*/  CS2R R154, SRZ ;  /* 0x00000000009a7805 */ /* 0x000fc4000001ff00 */
[----:B------:R-:W-:Y:S02]  /*07b0*/  CS2R R156, SRZ ;  /* 0x00000000009c7805 */ /* 0x000fe4000001ff00 */
[----:B------:R-:W-:Y:S02]  /*07c0*/  CS2R R158, SRZ ;  /* 0x00000000009e7805 */ /* 0x000fe4000001ff00 */
[----:B------:R-:W-:Y:S02]  /*07d0*/  CS2R R160, SRZ ;  /* 0x0000000000a07805 */ /* 0x000fe4000001ff00 */
[----:B------:R-:W-:Y:S02]  /*07e0*/  ISETP.GT.U32.AND P1, PT, R9, R0, PT ;  /* 0x000000000900720c */ /* 0x000fe40003f24070 */
[----:B------:R-:W-:Y:S02]  /*07f0*/  CS2R R162, SRZ ;  /* 0x0000000000a27805 */ /* 0x000fe4000001ff00 */
[----:B------:R-:W-:-:S02]  /*0800*/  CS2R R164, SRZ ;  /* 0x0000000000a47805 */ /* 0x000fc4000001ff00 */
[----:B------:R-:W-:Y:S02]  /*0810*/  CS2R R166, SRZ ;  /* 0x0000000000a67805 */ /* 0x000fe4000001ff00 */
[----:B------:R-:W-:Y:S02]  /*0820*/  CS2R R168, SRZ ;  /* 0x0000000000a87805 */ /* 0x000fe4000001ff00 */
[----:B------:R-:W-:Y:S02]  /*0830*/  CS2R R170, SRZ ;  /* 0x0000000000aa7805 */ /* 0x000fe4000001ff00 */
[----:B------:R-:W-:Y:S02]  /*0840*/  CS2R R172, SRZ ;  /* 0x0000000000ac7805 */ /* 0x000fe4000001ff00 */
[----:B------:R-:W-:Y:S02]  /*0850*/  CS2R R174, SRZ ;  /* 0x0000000000ae7805 */ /* 0x000fe4000001ff00 */
[----:B------:R-:W-:-:S02]  /*0860*/  CS2R R176, SRZ ;  /* 0x0000000000b07805 */ /* 0x000fc4000001ff00 */
[----:B------:R-:W-:Y:S02]  /*0870*/  CS2R R178, SRZ ;  /* 0x0000000000b27805 */ /* 0x000fe4000001ff00 */
[----:B------:R-:W-:Y:S02]  /*0880*/  CS2R R180, SRZ ;  /* 0x0000000000b47805 */ /* 0x000fe4000001ff00 */
[----:B------:R-:W-:Y:S02]  /*0890*/  CS2R R182, SRZ ;  /* 0x0000000000b67805 */ /* 0x000fe4000001ff00 */
[----:B------:R-:W-:Y:S01]  /*08a0*/  CS2R R184, SRZ ;  /* 0x0000000000b87805 */ /* 0x000fe2000001ff00 */
[----:B------:R-:W-:Y:S01]  /*08b0*/  @!P1 IMAD.IADD R0, R0, 0x1, -R9 ;  /* 0x0000000100009824 */ /* 0x000fe200078e0a09 */
[----:B------:R-:W-:Y:S01]  /*08c0*/  CS2R R186, SRZ ;  /* 0x0000000000ba7805 */ /* 0x000fe2000001ff00 */
[----:B------:R-:W-:Y:S01]  /*08d0*/  @!P1 VIADD R3, R3, 0x1 ;  /* 0x0000000103039836 */ /* 0x000fe20000000000 */
[----:B------:R-:W-:-:S02]  /*08e0*/  ISETP.NE.AND P1, PT, R4, RZ, PT ;  /* 0x000000ff0400720c */ /* 0x000fc40003f25270 */
[----:B------:R-:W-:Y:S02]  /*08f0*/  CS2R R188, SRZ ;  /* 0x0000000000bc7805 */ /* 0x000fe4000001ff00 */
[----:B------:R-:W-:Y:S02]  /*0900*/  ISETP.GE.U32.AND P0, PT, R0, R9, PT ;  /* 0x000000090000720c */ /* 0x000fe40003f06070 */
[----:B------:R-:W-:Y:S02]  /*0910*/  CS2R R190, SRZ ;  /* 0x0000000000be7805 */ /* 0x000fe4000001ff00 */
[----:B------:R-:W-:Y:S02]  /*0920*/  LOP3.LUT R0, R5, R4, RZ, 0x3c, !PT ;  /* 0x0000000405007212 */ /* 0x000fe400078e3cff */
[----:B------:R-:W-:Y:S02]  /*0930*/  CS2R R192, SRZ ;  /* 0x0000000000c07805 */ /* 0x000fe4000001ff00 */
[----:B------:R-:W-:-:S02]  /*0940*/  CS2R R194, SRZ ;  /* 0x0000000000c27805 */ /* 0x000fc4000001ff00 */
[----:B------:R-:W-:Y:S02]  /*0950*/  CS2R R196, SRZ ;  /* 0x0000000000c47805 */ /* 0x000fe4000001ff00 */
[----:B------:R-:W-:Y:S01]  /*0960*/  ISETP.GE.AND P2, PT, R0, RZ, PT ;  /* 0x000000ff0000720c */ /* 0x000fe20003f46270 */
[----:B------:R-:W-:Y:S01]  /*0970*/  VIADD R0, R6, 0xff ;  /* 0x000000ff06007836 */ /* 0x000fe20000000000 */
[----:B------:R-:W-:Y:S02]  /*0980*/  CS2R R198, SRZ ;  /* 0x0000000000c67805 */ /* 0x000fe4000001ff00 */
[----:B------:R-:W-:Y:S02]  /*0990*/  CS2R R200, SRZ ;  /* 0x0000000000c87805 */ /* 0x000fe4000001ff00 */
[----:B------:R-:W-:Y:S02]  /*09a0*/  CS2R R202, SRZ ;  /* 0x0000000000ca7805 */ /* 0x000fe4000001ff00 */
[----:B------:R-:W-:-:S02]  /*09b0*/  CS2R R204, SRZ ;  /* 0x0000000000cc7805 */ /* 0x000fc4000001ff00 */
[----:B------:R-:W-:Y:S01]  /*09c0*/  CS2R R206, SRZ ;  /* 0x0000000000ce7805 */ /* 0x000fe2000001ff00 */
[----:B------:R-:W-:Y:S01]  /*09d0*/  @P0 VIADD R3, R3, 0x1 ;  /* 0x0000000103030836 */ /* 0x000fe20000000000 */
[----:B------:R-:W-:Y:S02]  /*09e0*/  CS2R R208, SRZ ;  /* 0x0000000000d07805 */ /* 0x000fe4000001ff00 */
[----:B------:R-:W-:Y:S02]  /*09f0*/  CS2R R210, SRZ ;  /* 0x0000000000d27805 */ /* 0x000fe4000001ff00 */
[----:B------:R-:W-:Y:S01]  /*0a00*/  CS2R R212, SRZ ;  /* 0x0000000000d47805 */ /* 0x000fe2000001ff00 */
[----:B------:R-:W-:Y:S01]  /*0a10*/  IMAD.MOV.U32 R2, RZ, RZ, R3 ;  /* 0x000000ffff027224 */ /* 0x000fe200078e0003 */
[----:B------:R-:W-:Y:S02]  /*0a20*/  SHF.R.S32.HI R3, RZ, 0x1f, R0 ;  /* 0x0000001fff037819 */ /* 0x000fe40000011400 */
[----:B------:R-:W-:-:S02]  /*0a30*/  CS2R R214, SRZ ;  /* 0x0000000000d67805 */ /* 0x000fc4000001ff00 */
[----:B------:R-:W-:Y:S01]  /*0a40*/  CS2R R216, SRZ ;  /* 0x0000000000d87805 */ /* 0x000fe2000001ff00 */
[----:B------:R-:W-:Y:S01]  /*0a50*/  @!P2 IMAD.MOV R2, RZ, RZ, -R2 ;  /* 0x000000ffff02a224 */ /* 0x000fe200078e0a02 */
[----:B------:R-:W-:Y:S02]  /*0a60*/  @!P1 LOP3.LUT R2, RZ, R4, RZ, 0x33, !PT ;  /* 0x00000004ff029212 */ /* 0x000fe400078e33ff */
[----:B------:R-:W-:Y:S02]  /*0a70*/  CS2R R218, SRZ ;  /* 0x0000000000da7805 */ /* 0x000fe4000001ff00 */
[----:B------:R-:W-:Y:S02]  /*0a80*/  LEA.HI R3, R3, R0, RZ, 0x8 ;  /* 0x0000000003037211 */ /* 0x000fe400078f40ff */
[----:B------:R-:W-:Y:S02]  /*0a90*/  CS2R R220, SRZ ;  /* 0x0000000000dc7805 */ /* 0x000fe4000001ff00 */
[----:B------:R-:W-:Y:S01]  /*0aa0*/  CS2R R222, SRZ ;  /* 0x0000000000de7805 */ /* 0x000fe2000001ff00 */
[----:B------:R-:W-:Y:S01]  /*0ab0*/  IMAD.SHL.U32 R8, R2, 0x8, RZ ;  /* 0x0000000802087824 */ /* 0x000fe200078e00ff */
[----:B------:R-:W-:Y:S01]  /*0ac0*/  CS2R R224, SRZ ;  /* 0x0000000000e07805 */ /* 0x000fe2000001ff00 */
[----:B------:R-:W-:Y:S01]  /*0ad0*/  IMAD.MOV R2, RZ, RZ, -R2 ;  /* 0x000000ffff027224 */ /* 0x000fe200078e0a02 */
[----:B------:R-:W-:-:S02]  /*0ae0*/  CS2R R226, SRZ ;  /* 0x0000000000e27805 */ /* 0x000fc4000001ff00 */
[----:B------:R-:W-:Y:S02]  /*0af0*/  CS2R R228, SRZ ;  /* 0x0000000000e47805 */ /* 0x000fe4000001ff00 */
[----:B------:R-:W-:Y:S01]  /*0b00*/  LEA.HI.SX32 R3, R3, -R8, 0x18 ;  /* 0x8000000803037211 */ /* 0x000fe200078fc2ff */
[----:B------:R-:W-:Y:S01]  /*0b10*/  IMAD R10, R4, R2, R5 ;  /* 0x00000002040a7224 */ /* 0x000fe200078e0205 */
[----:B------:R-:W-:Y:S02]  /*0b20*/  CS2R R230, SRZ ;  /* 0x0000000000e67805 */ /* 0x000fe4000001ff00 */
[----:B------:R-:W-:Y:S02]  /*0b30*/  CS2R R232, SRZ ;  /* 0x0000000000e87805 */ /* 0x000fe4000001ff00 */
[----:B------:R-:W-:Y:S02]  /*0b40*/  VIMNMX R13, R3, 0x8, PT ;  /* 0x00000008030d7848 */ /* 0x000fe40003fe0100 */
[----:B------:R-:W-:-:S02]  /*0b50*/  CS2R R234, SRZ ;  /* 0x0000000000ea7805 */ /* 0x000fc4000001ff00 */
[----:B------:R-:W-:Y:S02]  /*0b60*/  CS2R R236, SRZ ;  /* 0x0000000000ec7805 */ /* 0x000fe4000001ff00 */
[----:B------:R-:W-:Y:S02]  /*0b70*/  CS2R R238, SRZ ;  /* 0x0000000000ee7805 */ /* 0x000fe4000001ff00 */
[-C--:B------:R-:W-:Y:S02]  /*0b80*/  IABS R9, R13.reuse ;  /* 0x0000000d00097213 */ /* 0x080fe40000000000 */
[----:B------:R-:W-:Y:S02]  /*0b90*/  CS2R R240, SRZ ;  /* 0x0000000000f07805 */ /* 0x000fe4000001ff00 */
[----:B------:R-:W-:Y:S02]  /*0ba0*/  IABS R4, R13 ;  /* 0x0000000d00047213 */ /* 0x000fe40000000000 */
[----:B------:R-:W-:Y:S01]  /*0bb0*/  CS2R R242, SRZ ;  /* 0x0000000000f27805 */ /* 0x000fe2000001ff00 */
[----:B------:R-:W1:Y:S08]  /*0bc0*/  I2F.RP R0, R9 ;  /* 0x0000000900007306 */ /* 0x000e700000209400 */
[----:B-1----:R-:W1:Y:S02]  /*0bd0*/  MUFU.RCP R0, R0 ;  /* 0x0000000000007308 */ /* 0x002e640000001000 */
[----:B-1----:R-:W-:-:S06]  /*0be0*/  VIADD R3, R0, 0xffffffe ;  /* 0x0ffffffe00037836 */ /* 0x002fcc0000000000 */
[----:B------:R-:W1:Y:S02]  /*0bf0*/  F2I.FTZ.U32.TRUNC.NTZ R3, R3 ;  /* 0x0000000300037305 */ /* 0x000e64000021f000 */
[----:B-1----:R-:W-:-:S04]  /*0c00*/  IMAD.MOV R11, RZ, RZ, -R3 ;  /* 0x000000ffff0b7224 */ /* 0x002fc800078e0a03 */
[----:B------:R-:W-:Y:S01]  /*0c10*/  IMAD.MOV.U32 R2, RZ, RZ, R11 ;  /* 0x000000ffff027224 */ /* 0x000fe200078e000b */
[----:B------:R-:W-:-:S03]  /*0c20*/  IABS R11, R10 ;  /* 0x0000000a000b7213 */ /* 0x000fc60000000000 */
[----:B------:R-:W-:Y:S02]  /*0c30*/  IMAD R5, R2, R9, RZ ;  /* 0x0000000902057224 */ /* 0x000fe400078e02ff */
[----:B------:R-:W-:-:S04]  /*0c40*/  IMAD.MOV.U32 R2, RZ, RZ, RZ ;  /* 0x000000ffff027224 */ /* 0x000fc800078e00ff */
[----:B------:R-:W-:-:S04]  /*0c50*/  IMAD.HI.U32 R2, R3, R5, R2 ;  /* 0x0000000503027227 */ /* 0x000fc800078e0002 */
[----:B------:R-:W-:Y:S02]  /*0c60*/  IMAD.MOV R3, RZ, RZ, -R4 ;  /* 0x000000ffff037224 */ /* 0x000fe400078e0a04 */
[----:B------:R-:W-:-:S04]  /*0c70*/  IMAD.HI.U32 R0, R2, R11, RZ ;  /* 0x0000000b02007227 */ /* 0x000fc800078e00ff */
[----:B------:R-:W-:Y:S01]  /*0c80*/  IMAD R2, R0, R3, R11 ;  /* 0x0000000300027224 */ /* 0x000fe200078e020b */
[----:B------:R-:W-:-:S04]  /*0c90*/  LOP3.LUT R3, R10, R13, RZ, 0x3c, !PT ;  /* 0x0000000d0a037212 */ /* 0x000fc800078e3cff */
[----:B------:R-:W-:Y:S02]  /*0ca0*/  ISETP.GT.U32.AND P1, PT, R9, R2, PT ;  /* 0x000000020900720c */ /* 0x000fe40003f24070 */
[----:B------:R-:W-:-:S11]  /*0cb0*/  ISETP.GE.AND P2, PT, R3, RZ, PT ;  /* 0x000000ff0300720c */ /* 0x000fd60003f46270 */
[----:B------:R-:W-:Y:S02]  /*0cc0*/  @!P1 IMAD.IADD R2, R2, 0x1, -R9 ;  /* 0x0000000102029824 */ /* 0x000fe400078e0a09 */
[----:B------:R-:W-:Y:S01]  /*0cd0*/  @!P1 VIADD R0, R0, 0x1 ;  /* 0x0000000100009836 */ /* 0x000fe20000000000 */
[----:B------:R-:W-:Y:S02]  /*0ce0*/  ISETP.NE.AND P1, PT, R13, RZ, PT ;  /* 0x000000ff0d00720c */ /* 0x000fe40003f25270 */
[----:B------:R-:W-:Y:S02]  /*0cf0*/  ISETP.GE.U32.AND P0, PT, R2, R9, PT ;  /* 0x000000090200720c */ /* 0x000fe40003f06070 */
[----:B------:R-:W1:Y:S11]  /*0d00*/  S2R R2, SR_TID.X ;  /* 0x0000000000027919 */ /* 0x000e760000002100 */
[----:B------:R-:W-:-:S04]  /*0d10*/  @P0 VIADD R0, R0, 0x1 ;  /* 0x0000000100000836 */ /* 0x000fc80000000000 */
[----:B------:R-:W-:-:S04]  /*0d20*/  IMAD.MOV.U32 R4, RZ, RZ, R0 ;  /* 0x000000ffff047224 */ /* 0x000fc800078e0000 */
[----:B------:R-:W-:Y:S01]  /*0d30*/  @!P2 IMAD.MOV R4, RZ, RZ, -R4 ;  /* 0x000000ffff04a224 */ /* 0x000fe200078e0a04 */
[----:B------:R-:W-:-:S05]  /*0d40*/  @!P1 LOP3.LUT R4, RZ, R13, RZ, 0x33, !PT ;  /* 0x0000000dff049212 */ /* 0x000fca00078e33ff */
[----:B------:R-:W-:Y:S02]  /*0d50*/  IMAD.MOV R0, RZ, RZ, -R4 ;  /* 0x000000ffff007224 */ /* 0x000fe400078e0a04 */
[----:B------:R-:W-:Y:S02]  /*0d60*/  IMAD.SHL.U32 R4, R4, 0x100, RZ ;  /* 0x0000010004047824 */ /* 0x000fe400078e00ff */
[----:B------:R-:W-:Y:S01]  /*0d70*/  IMAD R0, R13, R0, R10 ;  /* 0x000000000d007224 */ /* 0x000fe200078e020a */
[----:B------:R-:W-:Y:S02]  /*0d80*/  CS2R R12, SRZ ;  /* 0x00000000000c7805 */ /* 0x000fe4000001ff00 */
[----:B-1----:R-:W-:Y:S01]  /*0d90*/  LOP3.LUT R5, R2, 0x7f, RZ, 0xc0, !PT ;  /* 0x0000007f02057812 */ /* 0x002fe200078ec0ff */
[----:B------:R-:W-:-:S04]  /*0da0*/  IMAD.IADD R0, R8, 0x1, R0 ;  /* 0x0000000108007824 */ /* 0x000fc800078e0200 */
[----:B------:R-:W-:Y:S02]  /*0db0*/  IMAD R5, R0, 0x100, R5 ;  /* 0x0000010000057824 */ /* 0x000fe400078e0205 */
[----:B------:R-:W1:Y:S02]  /*0dc0*/  LDC R0, c[0x0][0x230] ;  /* 0x00008c00ff007b82 */ /* 0x000e640000000800 */
[----:B------:R-:W-:Y:S02]  /*0dd0*/  VIADD R10, R5, 0x80 ;  /* 0x00000080050a7836 */ /* 0x000fe40000000000 */
[----:B-1----:R-:W-:-:S05]  /*0de0*/  VIADD R0, R0, 0x3f ;  /* 0x0000003f00007836 */ /* 0x002fca0000000000 */
[----:B------:R-:W-:-:S13]  /*0df0*/  ISETP.GE.AND P0, PT, R0, 0x40, PT ;  /* 0x000000400000780c */ /* 0x000fda0003f06270 */
[----:B0-----:R-:W-:Y:S05]  /*0e00*/  @!P0 BRA `(.L_x_0) ;  /* 0x0000020000b48947 */ /* 0x001fea0003800000 */
[----:B------:R-:W-:Y:S01]  /*0e10*/  IABS R17, R6 ;  /* 0x0000000600117213 */ /* 0x000fe20000000000 */
[----:B------:R-:W-:Y:S01]  /*0e20*/  ULDC UR5, c[0x0][0x234] ;  /* 0x00008d0000057ab9 */ /* 0x000fe20000000800 */
[----:B------:R-:W-:Y:S01]  /*0e30*/  IABS R9, R7 ;  /* 0x0000000700097213 */ /* 0x000fe20000000000 */
[----:B------:R-:W-:Y:S01]  /*0e40*/  ULDC UR60, c[0x0][0x23c] ;  /* 0x00008f00003c7ab9 */ /* 0x000fe20000000800 */
[----:B------:R-:W0:Y:S01]  /*0e50*/  I2F.RP R3, R17 ;  /* 0x0000001100037306 */ /* 0x000e220000209400 */
[----:B------:R-:W-:Y:S01]  /*0e60*/  SHF.R.S32.HI R103, RZ, 0x1f, R0 ;  /* 0x0000001fff677819 */ /* 0x000fe20000011400 */
[----:B------:R-:W-:Y:S01]  /*0e70*/  ULDC.64 UR8, c[0x0][0x210] ;  /* 0x0000840000087ab9 */ /* 0x000fe20000000a00 */
[----:B------:R-:W-:Y:S01]  /*0e80*/  LOP3.LUT R53, R2, 0x3f, RZ, 0xc0, !PT ;  /* 0x0000003f02357812 */ /* 0x000fe200078ec0ff */
[----:B------:R-:W-:Y:S01]  /*0e90*/  ULDC.64 UR10, c[0x0][0x218] ;  /* 0x00008600000a7ab9 */ /* 0x000fe20000000a00 */
[----:B------:R-:W-:Y:S01]  /*0ea0*/  LEA.HI R103, R103, R0, RZ, 0x6 ;  /* 0x0000000067677211 */ /* 0x000fe200078f30ff */
[----:B------:R-:W1:Y:S01]  /*0eb0*/  LDC R102, c[0x0][0x238] ;  /* 0x00008e00ff667b82 */ /* 0x000e620000000800 */
[----:B------:R-:W-:Y:S01]  /*0ec0*/  USHF.R.U32.HI UR20, URZ, 0x4, UR4 ;  /* 0x000000043f147899 */ /* 0x000fe20008011604 */
[----:B------:R-:W2:Y:S01]  /*0ed0*/  I2F.RP R8, R9 ;  /* 0x0000000900087306 */ /* 0x000ea20000209400 */
[----:B------:R-:W-:Y:S01]  /*0ee0*/  IMAD.MOV.U32 R251, RZ, RZ, RZ ;  /* 0x000000fffffb7224 */ /* 0x000fe200078e00ff */
[----:B------:R-:W-:Y:S01]  /*0ef0*/  UMOV UR23, 0x40000040 ;  /* 0x4000004000177882 */ /* 0x000fe20000000000 */
[----:B------:R-:W-:-:S05]  /*0f00*/  USGXT.U32 UR20, UR20, 0xe ;  /* 0x0000000e1414789a */ /* 0x000fca0008000000 */
[----:B0-----:R-:W0:Y:S08]  /*0f10*/  MUFU.RCP R3, R3 ;  /* 0x0000000300037308 */ /* 0x001e300000001000 */
[----:B--2---:R-:W2:Y:S01]  /*0f20*/  MUFU.RCP R8, R8 ;  /* 0x0000000800087308 */ /* 0x004ea20000001000 */
[----:B0-----:R-:W-:-:S07]  /*0f30*/  VIADD R12, R3, 0xffffffe ;  /* 0x0ffffffe030c7836 */ /* 0x001fce0000000000 */
[----:B------:R0:W3:Y:S01]  /*0f40*/  F2I.FTZ.U32.TRUNC.NTZ R13, R12 ;  /* 0x0000000c000d7305 */ /* 0x0000e2000021f000 */
[----:B--2---:R-:W-:-:S07]  /*0f50*/  VIADD R14, R8, 0xffffffe ;  /* 0x0ffffffe080e7836 */ /* 0x004fce0000000000 */
[----:B------:R2:W4:Y:S01]  /*0f60*/  F2I.FTZ.U32.TRUNC.NTZ R15, R14 ;  /* 0x0000000e000f7305 */ /* 0x000522000021f000 */
[----:B0-----:R-:W-:Y:S02]  /*0f70*/  IMAD.MOV.U32 R12, RZ, RZ, RZ ;  /* 0x000000ffff0c7224 */ /* 0x001fe400078e00ff */
[----:B---3--:R-:W-:Y:S02]  /*0f80*/  IMAD.MOV R16, RZ, RZ, -R13 ;  /* 0x000000ffff107224 */ /* 0x008fe400078e0a0d */
[----:B--2---:R-:W-:Y:S02]  /*0f90*/  IMAD.MOV.U32 R14, RZ, RZ, RZ ;  /* 0x000000ffff0e7224 */ /* 0x004fe400078e00ff */
[----:B------:R-:W-:Y:S01]  /*0fa0*/  IMAD R11, R16, R17, RZ ;  /* 0x00000011100b7224 */ /* 0x000fe200078e02ff */
[----:B------:R-:W-:-:S03]  /*0fb0*/  SHF.R.U32.HI R16, RZ, 0x6, R2 ;  /* 0x00000006ff107819 */ /* 0x000fc60000011602 */
[----:B------:R-:W-:Y:S01]  /*0fc0*/  IMAD.HI.U32 R13, R13, R11, R12 ;  /* 0x0000000b0d0d7227 */ /* 0x000fe200078e000c */
[----:B------:R-:W-:Y:S02]  /*0fd0*/  IABS R12, R5 ;  /* 0x00000005000c7213 */ /* 0x000fe40000000000 */
[----:B------:R-:W-:Y:S01]  /*0fe0*/  SGXT.U32 R3, R16, 0x1 ;  /* 0x000000011003781a */ /* 0x000fe20000000000 */
[----:B----4-:R-:W-:Y:S01]  /*0ff0*/  IMAD.MOV R0, RZ, RZ, -R15 ;  /* 0x000000ffff007224 */ /* 0x010fe200078e0a0f */
[----:B------:R-:W-:Y:S01]  /*1000*/  IABS R16, R10 ;  /* 0x0000000a00107213 */ /* 0x000fe20000000000 */
[----:B------:R-:W-:Y:S01]  /*1010*/  IMAD.HI.U32 R8, R13, R12, RZ ;  /* 0x0000000c0d087227 */ /* 0x000fe200078e00ff */
[----:B------:R-:W-:-:S03]  /*1020*/  LOP3.LUT R3, R4, R3, RZ, 0xfc, !PT ;  /* 0x0000000304037212 */ /* 0x000fc600078efcff */
[----:B------:R-:W-:Y:S01]  /*1030*/  IMAD.MOV R8, RZ, RZ, -R8 ;  /* 0x000000ffff087224 */ /* 0x000fe200078e0a08 */
[----:B------:R-:W-:Y:S01]  /*1040*/  LOP3.LUT R18, R3, 0xfe, RZ, 0xfc, !PT ;  /* 0x000000fe03127812 */ /* 0x000fe200078efcff */
[----:B------:R-:W-:Y:S01]  /*1050*/  IMAD R11, R0, R9, RZ ;  /* 0x00000009000b7224 */ /* 0x000fe200078e02ff */
[----:B------:R-:W-:Y:S01]  /*1060*/  IABS R36, R3 ;  /* 0x0000000300247213 */ /* 0x000fe20000000000 */
[----:B------:R-:W-:Y:S01]  /*1070*/  IMAD R8, R17, R8, R12 ;  /* 0x0000000811087224 */ /* 0x000fe200078e020c */
[----:B------:R-:W-:Y:S01]  /*1080*/  IABS R142, R18 ;  /* 0x00000012008e7213 */ /* 0x000fe20000000000 */
[----:B------:R-:W-:Y:S01]  /*1090*/  IMAD.HI.U32 R13, R13, R16, RZ ;  /* 0x000000100d0d7227 */ /* 0x000fe200078e00ff */
[----:B------:R-:W-:Y:S02]  /*10a0*/  ISETP.GE.AND P6, PT, R18, RZ, PT ;  /* 0x000000ff1200720c */ /* 0x000fe40003fc6270 */
[----:B------:R-:W-:Y:S01]  /*10b0*/  ISETP.GT.U32.AND P0, PT, R17, R8, PT ;  /* 0x000000081100720c */ /* 0x000fe20003f04070 */
[----:B------:R-:W-:Y:S01]  /*10c0*/  IMAD.HI.U32 R0, R15, R11, R14 ;  /* 0x0000000b0f007227 */ /* 0x000fe200078e000e */
[----:B------:R-:W-:-:S02]  /*10d0*/  LOP3.LUT R15, R3, 0xfc, RZ, 0xfc, !PT ;  /* 0x000000fc030f7812 */ /* 0x000fc400078efcff */
[C---:B------:R-:W-:Y:S01]  /*10e0*/  LOP3.LUT R18, R3.reuse, 0xf8, RZ, 0xfc, !PT ;  /* 0x000000f803127812 */ /* 0x040fe200078efcff */
[----:B------:R-:W-:Y:S01]  /*10f0*/  IMAD.MOV R11, RZ, RZ, -R13 ;  /* 0x000000ffff0b7224 */ /* 0x000fe200078e0a0d */
[----:B------:R-:W-:Y:S01]  /*1100*/  IABS R38, R15 ;  /* 0x0000000f00267213 */ /* 0x000fe20000000000 */
[----:B------:R-:W-:Y:S01]  /*1110*/  IMAD.HI.U32 R13, R0, R36, RZ ;  /* 0x00000024000d7227 */ /* 0x000fe200078e00ff */
[----:B------:R-:W-:Y:S02]  /*1120*/  IABS R40, R18 ;  /* 0x0000001200287213 */ /* 0x000fe40000000000 */
[----:B------:R-:W-:Y:S01]  /*1130*/  LOP3.LUT R19, R3, 0xc8, RZ, 0xfc, !PT ;  /* 0x000000c803137812 */ /* 0x000fe200078efcff */
[----:B------:R-:W-:Y:S01]  /*1140*/  IMAD R12, R17, R11, R16 ;  /* 0x0000000b110c7224 */ /* 0x000fe200078e0210 */
[----:B------:R-:W-:Y:S01]  /*1150*/  LOP3.LUT R16, R3, 0xfa, RZ, 0xfc, !PT ;  /* 0x000000fa03107812 */ /* 0x000fe200078efcff */
[----:B------:R-:W-:Y:S01]  /*1160*/  @!P0 IMAD.IADD R8, R8, 0x1, -R17 ;  /* 0x0000000108088824 */ /* 0x000fe200078e0a11 */
[----:B------:R-:W-:Y:S01]  /*1170*/  ISETP.GE.AND P0, PT, R15, RZ, PT ;  /* 0x000000ff0f00720c */ /* 0x000fe20003f06270 */
[----:B------:R-:W-:Y:S01]  /*1180*/  IMAD.HI.U32 R11, R0, R142, RZ ;  /* 0x0000008e000b7227 */ /* 0x000fe200078e00ff */
[----:B------:R-:W-:-:S02]  /*1190*/  ISETP.GT.U32.AND P1, PT, R17, R12, PT ;  /* 0x0000000c1100720c */ /* 0x000fc40003f24070 */
[----:B------:R-:W-:Y:S01]  /*11a0*/  ISETP.GT.U32.AND P3, PT, R17, R8, PT ;  /* 0x000000081100720c */ /* 0x000fe20003f64070 */
[----:B------:R-:W-:Y:S01]  /*11b0*/  IMAD.MOV R11, RZ, RZ, -R11 ;  /* 0x000000ffff0b7224 */ /* 0x000fe200078e0a0b */
[----:B------:R-:W-:Y:S01]  /*11c0*/  IABS R140, R16 ;  /* 0x00000010008c7213 */ /* 0x000fe20000000000 */
[----:B------:R-:W-:Y:S01]  /*11d0*/  IMAD.MOV R13, RZ, RZ, -R13 ;  /* 0x000000ffff0d7224 */ /* 0x000fe200078e0a0d */
[----:B------:R-:W-:Y:S01]  /*11e0*/  LOP3.LUT R15, R3, 0xee, RZ, 0xfc, !PT ;  /* 0x000000ee030f7812 */ /* 0x000fe200078efcff */
[C---:B------:R-:W-:Y:S01]  /*11f0*/  IMAD R142, R9.reuse, R11, R142 ;  /* 0x0000000b098e7224 */ /* 0x040fe200078e028e */
[----:B------:R-:W-:Y:S01]  /*1200*/  IABS R64, R19 ;  /* 0x0000001300407213 */ /* 0x000fe20000000000 */
[C---:B------:R-:W-:Y:S01]  /*1210*/  IMAD R36, R9.reuse, R13, R36 ;  /* 0x0000000d09247224 */ /* 0x040fe200078e0224 */
[----:B------:R-:W-:Y:S01]  /*1220*/  IABS R134, R15 ;  /* 0x0000000f00867213 */ /* 0x000fe20000000000 */
[----:B------:R-:W-:Y:S01]  /*1230*/  IMAD.HI.U32 R11, R0, R38, RZ ;  /* 0x00000026000b7227 */ /* 0x000fe200078e00ff */
[----:B------:R-:W-:-:S02]  /*1240*/  ISETP.GT.U32.AND P4, PT, R9, R142, PT ;  /* 0x0000008e0900720c */ /* 0x000fc40003f84070 */
[----:B------:R-:W-:Y:S01]  /*1250*/  ISETP.GT.U32.AND P5, PT, R9, R36, PT ;  /* 0x000000240900720c */ /* 0x000fe20003fa4070 */
[--C-:B------:R-:W-:Y:S01]  /*1260*/  @!P1 IMAD.IADD R12, R12, 0x1, -R17.reuse ;  /* 0x000000010c0c9824 */ /* 0x100fe200078e0a11 */
[----:B------:R-:W-:Y:S01]  /*1270*/  ISETP.GE.AND P1, PT, R5, RZ, PT ;  /* 0x000000ff0500720c */ /* 0x000fe20003f26270 */
[----:B------:R-:W-:Y:S01]  /*1280*/  @!P3 IMAD.IADD R8, R8, 0x1, -R17 ;  /* 0x000000010808b824 */ /* 0x000fe200078e0a11 */
[----:B------:R-:W-:Y:S01]  /*1290*/  ISETP.GE.AND P3, PT, R10, RZ, PT ;  /* 0x000000ff0a00720c */ /* 0x000fe20003f66270 */
[----:B------:R-:W-:Y:S01]  /*12a0*/  IMAD.MOV R14, RZ, RZ, -R11 ;  /* 0x000000ffff0e7224 */ /* 0x000fe200078e0a0b */
[----:B------:R-:W-:Y:S01]  /*12b0*/  ISETP.GT.U32.AND P2, PT, R17, R12, PT ;  /* 0x0000000c1100720c */ /* 0x000fe20003f44070 */
[----:B------:R-:W-:Y:S01]  /*12c0*/  IMAD.HI.U32 R11, R0, R40, RZ ;  /* 0x00000028000b7227 */ /* 0x000fe200078e00ff */
[C---:B------:R-:W-:Y:S02]  /*12d0*/  LOP3.LUT R20, R3.reuse, 0x2a, RZ, 0xfc, !PT ;  /* 0x0000002a03147812 */ /* 0x040fe400078efcff */
[----:B------:R-:W-:Y:S01]  /*12e0*/  LOP3.LUT R22, R3, 0x26, RZ, 0xfc, !PT ;  /* 0x0000002603167812 */ /* 0x000fe200078efcff */
[----:B------:R-:W-:Y:S01]  /*12f0*/  @!P4 IMAD.IADD R142, R142, 0x1, -R9 ;  /* 0x000000018e8ec824 */ /* 0x000fe200078e0a09 */
[----:B------:R-:W-:Y:S01]  /*1300*/  IABS R162, R20 ;  /* 0x0000001400a27213 */ /* 0x000fe20000000000 */
[----:B------:R-:W-:Y:S01]  /*1310*/  IMAD.MOV R11, RZ, RZ, -R11 ;  /* 0x000000ffff0b7224 */ /* 0x000fe200078e0a0b */
[----:B------:R-:W-:Y:S01]  /*1320*/  IABS R158, R22 ;  /* 0x00000016009e7213 */ /* 0x000fe20000000000 */
[C---:B------:R-:W-:Y:S01]  /*1330*/  IMAD R38, R9.reuse, R14, R38 ;  /* 0x0000000e09267224 */ /* 0x040fe200078e0226 */
[----:B------:R-:W-:Y:S01]  /*1340*/  ISETP.GT.U32.AND P4, PT, R9, R142, PT ;  /* 0x0000008e0900720c */ /* 0x000fe20003f84070 */
[----:B------:R-:W-:Y:S01]  /*1350*/  @!P5 IMAD.IADD R36, R36, 0x1, -R9 ;  /* 0x000000012424d824 */ /* 0x000fe200078e0a09 */
[----:B------:R-:W-:Y:S01]  /*1360*/  LOP3.LUT R14, R3, 0xf2, RZ, 0xfc, !PT ;  /* 0x000000f2030e7812 */ /* 0x000fe200078efcff */
[----:B------:R-:W-:Y:S01]  /*1370*/  @!P2 IMAD.IADD R12, R12, 0x1, -R17 ;  /* 0x000000010c0ca824 */ /* 0x000fe200078e0a11 */
[----:B------:R-:W-:Y:S01]  /*1380*/  ISETP.NE.AND P2, PT, R6, RZ, PT ;  /* 0x000000ff0600720c */ /* 0x000fe20003f45270 */
[C---:B------:R-:W-:Y:S01]  /*1390*/  IMAD R40, R9.reuse, R11, R40 ;  /* 0x0000000b09287224 */ /* 0x040fe200078e0228 */
[----:B------:R-:W-:Y:S01]  /*13a0*/  LOP3.LUT R11, RZ, R6, RZ, 0x33, !PT ;  /* 0x00000006ff0b7212 */ /* 0x000fe200078e33ff */
[----:B------:R-:W-:Y:S01]  /*13b0*/  @!P1 IMAD.MOV R8, RZ, RZ, -R8 ;  /* 0x000000ffff089224 */ /* 0x000fe200078e0a08 */
[C---:B------:R-:W-:Y:S01]  /*13c0*/  ISETP.GT.U32.AND P5, PT, R9.reuse, R36, PT ;  /* 0x000000240900720c */ /* 0x040fe20003fa4070 */
[----:B------:R-:W-:Y:S01]  /*13d0*/  @!P3 IMAD.MOV R12, RZ, RZ, -R12 ;  /* 0x000000ffff0cb224 */ /* 0x000fe200078e0a0c */
[----:B------:R-:W-:Y:S01]  /*13e0*/  ISETP.GT.U32.AND P1, PT, R9, R38, PT ;  /* 0x000000260900720c */ /* 0x000fe20003f24070 */
[----:B------:R-:W-:Y:S01]  /*13f0*/  IMAD.HI.U32 R13, R0, R140, RZ ;  /* 0x0000008c000d7227 */ /* 0x000fe200078e00ff */
[----:B------:R-:W-:-:S02]  /*1400*/  SEL R8, R11, R8, !P2 ;  /* 0x000000080b087207 */ /* 0x000fc40005000000 */
[----:B------:R-:W-:Y:S01]  /*1410*/  SEL R6, R11, R12, !P2 ;  /* 0x0000000c0b067207 */ /* 0x000fe20005000000 */
[----:B------:R-:W-:Y:S01]  /*1420*/  IMAD.MOV R13, RZ, RZ, -R13 ;  /* 0x000000ffff0d7224 */ /* 0x000fe200078e0a0d */
[----:B------:R-:W-:Y:S01]  /*1430*/  ISETP.GE.AND P2, PT, R3, RZ, PT ;  /* 0x000000ff0300720c */ /* 0x000fe20003f46270 */
[--C-:B------:R-:W-:Y:S01]  /*1440*/  @!P4 IMAD.IADD R142, R142, 0x1, -R9.reuse ;  /* 0x000000018e8ec824 */ /* 0x100fe200078e0a09 */
[C---:B------:R-:W-:Y:S01]  /*1450*/  ISETP.GT.U32.AND P4, PT, R9.reuse, R40, PT ;  /* 0x000000280900720c */ /* 0x040fe20003f84070 */
[----:B------:R-:W-:Y:S01]  /*1460*/  IMAD R140, R9, R13, R140 ;  /* 0x0000000d098c7224 */ /* 0x000fe200078e028c */
[C---:B------:R-:W-:Y:S01]  /*1470*/  LOP3.LUT R13, R3.reuse, 0xf6, RZ, 0xfc, !PT ;  /* 0x000000f6030d7812 */ /* 0x040fe200078efcff */
[--C-:B------:R-:W-:Y:S01]  /*1480*/  @!P5 IMAD.IADD R36, R36, 0x1, -R9.reuse ;  /* 0x000000012424d824 */ /* 0x100fe200078e0a09 */
[----:B------:R-:W-:Y:S01]  /*1490*/  LOP3.LUT R12, R3, 0xf4, RZ, 0xfc, !PT ;  /* 0x000000f4030c7812 */ /* 0x000fe200078efcff */
[----:B------:R-:W-:Y:S01]  /*14a0*/  @!P1 IMAD.IADD R38, R38, 0x1, -R9 ;  /* 0x0000000126269824 */ /* 0x000fe200078e0a09 */
[----:B------:R-:W-:Y:S01]  /*14b0*/  IABS R138, R13 ;  /* 0x0000000d008a7213 */ /* 0x000fe20000000000 */
[----:B------:R-:W-:Y:S01]  /*14c0*/  @!P6 IMAD.MOV R142, RZ, RZ, -R142 ;  /* 0x000000ffff8ee224 */ /* 0x000fe200078e0a8e */
[----:B------:R-:W-:-:S02]  /*14d0*/  ISETP.GT.U32.AND P3, PT, R9, R140, PT ;  /* 0x0000008c0900720c */ /* 0x000fc40003f64070 */
[----:B------:R-:W-:Y:S01]  /*14e0*/  IABS R42, R12 ;  /* 0x0000000c002a7213 */ /* 0x000fe20000000000 */
[----:B------:R-:W-:Y:S01]  /*14f0*/  @!P2 IMAD.MOV R36, RZ, RZ, -R36 ;  /* 0x000000ffff24a224 */ /* 0x000fe200078e0a24 */
[----:B------:R-:W-:Y:S01]  /*1500*/  ISETP.GT.U32.AND P2, PT, R9, R38, PT ;  /* 0x000000260900720c */ /* 0x000fe20003f44070 */
[----:B------:R-:W-:Y:S01]  /*1510*/  IMAD.HI.U32 R11, R0, R138, RZ ;  /* 0x0000008a000b7227 */ /* 0x000fe200078e00ff */
[----:B------:R-:W-:Y:S02]  /*1520*/  IABS R136, R14 ;  /* 0x0000000e00887213 */ /* 0x000fe40000000000 */
[----:B------:R-:W-:Y:S01]  /*1530*/  ISETP.GE.AND P5, PT, R16, RZ, PT ;  /* 0x000000ff1000720c */ /* 0x000fe20003fa6270 */
[----:B------:R-:W-:Y:S01]  /*1540*/  IMAD.MOV R11, RZ, RZ, -R11 ;  /* 0x000000ffff0b7224 */ /* 0x000fe200078e0a0b */
[----:B------:R-:W-:Y:S01]  /*1550*/  ISETP.GE.AND P6, PT, R13, RZ, PT ;  /* 0x000000ff0d00720c */ /* 0x000fe20003fc6270 */
[----:B------:R-:W-:Y:S01]  /*1560*/  @!P4 IMAD.IADD R40, R40, 0x1, -R9 ;  /* 0x000000012828c824 */ /* 0x000fe200078e0a09 */
[----:B------:R-:W-:Y:S01]  /*1570*/  LOP3.LUT R13, R3, 0xf0, RZ, 0xfc, !PT ;  /* 0x000000f0030d7812 */ /* 0x000fe200078efcff */
[C---:B------:R-:W-:Y:S01]  /*1580*/  IMAD R138, R9.reuse, R11, R138 ;  /* 0x0000000b098a7224 */ /* 0x040fe200078e028a */
[----:B------:R-:W-:Y:S01]  /*1590*/  ISETP.GE.AND P1, PT, R18, RZ, PT ;  /* 0x000000ff1200720c */ /* 0x000fe20003f26270 */
[----:B------:R-:W-:Y:S01]  /*15a0*/  IMAD.HI.U32 R11, R0, R42, RZ ;  /* 0x0000002a000b7227 */ /* 0x000fe200078e00ff */
[----:B------:R-:W-:-:S02]  /*15b0*/  ISETP.GT.U32.AND P4, PT, R9, R40, PT ;  /* 0x000000280900720c */ /* 0x000fc40003f84070 */
[----:B------:R-:W-:Y:S01]  /*15c0*/  IABS R44, R13 ;  /* 0x0000000d002c7213 */ /* 0x000fe20000000000 */
[--C-:B------:R-:W-:Y:S01]  /*15d0*/  @!P2 IMAD.IADD R38, R38, 0x1, -R9.reuse ;  /* 0x000000012626a824 */ /* 0x100fe200078e0a09 */
[----:B------:R-:W-:Y:S01]  /*15e0*/  ISETP.GT.U32.AND P2, PT, R9, R138, PT ;  /* 0x0000008a0900720c */ /* 0x000fe20003f44070 */
[----:B------:R-:W-:Y:S01]  /*15f0*/  @!P3 IMAD.IADD R140, R140, 0x1, -R9 ;  /* 0x000000018c8cb824 */ /* 0x000fe200078e0a09 */
[C---:B------:R-:W-:Y:S01]  /*1600*/  LOP3.LUT R16, R3.reuse, 0xe0, RZ, 0xfc, !PT ;  /* 0x000000e003107812 */ /* 0x040fe200078efcff */
[----:B------:R-:W-:Y:S01]  /*1610*/  IMAD.MOV R11, RZ, RZ, -R11 ;  /* 0x000000ffff0b7224 */ /* 0x000fe200078e0a0b */
[----:B------:R-:W-:Y:S01]  /*1620*/  LOP3.LUT R17, R3, 0xcc, RZ, 0xfc, !PT ;  /* 0x000000cc03117812 */ /* 0x000fe200078efcff */
[----:B------:R-:W-:Y:S01]  /*1630*/  @!P0 IMAD.MOV R38, RZ, RZ, -R38 ;  /* 0x000000ffff268224 */ /* 0x000fe200078e0a26 */
[C---:B------:R-:W-:Y:S01]  /*1640*/  ISETP.GT.U32.AND P3, PT, R9.reuse, R140, PT ;  /* 0x0000008c0900720c */ /* 0x040fe20003f64070 */
[C---:B------:R-:W-:Y:S01]  /*1650*/  IMAD R42, R9.reuse, R11, R42 ;  /* 0x0000000b092a7224 */ /* 0x040fe200078e022a */
[----:B------:R-:W-:Y:S01]  /*1660*/  IABS R52, R16 ;  /* 0x0000001000347213 */ /* 0x000fe20000000000 */
[----:B------:R-:W-:Y:S01]  /*1670*/  @!P4 IMAD.IADD R40, R40, 0x1, -R9 ;  /* 0x000000012828c824 */ /* 0x000fe200078e0a09 */
[----:B------:R-:W-:Y:S01]  /*1680*/  IABS R62, R17 ;  /* 0x00000011003e7213 */ /* 0x000fe20000000000 */
[----:B------:R-:W-:Y:S01]  /*1690*/  IMAD.HI.U32 R11, R0, R136, RZ ;  /* 0x00000088000b7227 */ /* 0x000fe200078e00ff */
[----:B------:R-:W-:-:S02]  /*16a0*/  ISETP.GT.U32.AND P4, PT, R9, R42, PT ;  /* 0x0000002a0900720c */ /* 0x000fc40003f84070 */
[C---:B------:R-:W-:Y:S01]  /*16b0*/  LOP3.LUT R18, R3.reuse, 0xca, RZ, 0xfc, !PT ;  /* 0x000000ca03127812 */ /* 0x040fe200078efcff */
[----:B------:R-:W-:Y:S01]  /*16c0*/  @!P2 IMAD.IADD R138, R138, 0x1, -R9 ;  /* 0x000000018a8aa824 */ /* 0x000fe200078e0a09 */
[----:B------:R-:W-:Y:S01]  /*16d0*/  ISETP.GE.AND P2, PT, R14, RZ, PT ;  /* 0x000000ff0e00720c */ /* 0x000fe20003f46270 */
[----:B------:R-:W-:Y:S01]  /*16e0*/  IMAD.MOV R11, RZ, RZ, -R11 ;  /* 0x000000ffff0b7224 */ /* 0x000fe200078e0a0b */
[----:B------:R-:W-:Y:S01]  /*16f0*/  LOP3.LUT R14, R3, 0xe8, RZ, 0xfc, !PT ;  /* 0x000000e8030e7812 */ /* 0x000fe200078efcff */
[----:B------:R-:W-:Y:S01]  /*1700*/  @!P3 IMAD.IADD R140, R140, 0x1, -R9 ;  /* 0x000000018c8cb824 */ /* 0x000fe200078e0a09 */
[C---:B------:R-:W-:Y:S01]  /*1710*/  ISETP.GT.U32.AND P0, PT, R9.reuse, R138, PT ;  /* 0x0000008a0900720c */ /* 0x040fe20003f04070 */
[----:B------:R-:W-:Y:S01]  /*1720*/  IMAD R136, R9, R11, R136 ;  /* 0x0000000b09887224 */ /* 0x000fe200078e0288 */
[----:B------:R-:W-:Y:S01]  /*1730*/  ISETP.GE.AND P3, PT, R12, RZ, PT ;  /* 0x000000ff0c00720c */ /* 0x000fe20003f66270 */
[----:B------:R-:W-:Y:S01]  /*1740*/  IMAD.HI.U32 R12, R0, R134, RZ ;  /* 0x00000086000c7227 */ /* 0x000fe200078e00ff */
[----:B------:R-:W-:-:S02]  /*1750*/  IABS R48, R14 ;  /* 0x0000000e00307213 */ /* 0x000fc40000000000 */
[----:B------:R-:W-:Y:S01]  /*1760*/  IABS R116, R18 ;  /* 0x0000001200747213 */ /* 0x000fe20000000000 */
[--C-:B------:R-:W-:Y:S01]  /*1770*/  @!P4 IMAD.IADD R42, R42, 0x1, -R9.reuse ;  /* 0x000000012a2ac824 */ /* 0x100fe200078e0a09 */
[----:B------:R-:W-:Y:S01]  /*1780*/  LOP3.LUT R27, R3, 0x16, RZ, 0xfc, !PT ;  /* 0x00000016031b7812 */ /* 0x000fe200078efcff */
[----:B------:R-:W-:Y:S01]  /*1790*/  @!P5 IMAD.MOV R140, RZ, RZ, -R140 ;  /* 0x000000ffff8cd224 */ /* 0x000fe200078e0a8c */
[C---:B------:R-:W-:Y:S01]  /*17a0*/  ISETP.GT.U32.AND P5, PT, R9.reuse, R136, PT ;  /* 0x000000880900720c */ /* 0x040fe20003fa4070 */
[----:B------:R-:W-:Y:S01]  /*17b0*/  IMAD.MOV R12, RZ, RZ, -R12 ;  /* 0x000000ffff0c7224 */ /* 0x000fe200078e0a0c */
[----:B------:R-:W-:Y:S01]  /*17c0*/  ISETP.GT.U32.AND P4, PT, R9, R42, PT ;  /* 0x0000002a0900720c */ /* 0x000fe20003f84070 */
[----:B------:R-:W-:Y:S01]  /*17d0*/  IMAD.HI.U32 R11, R0, R44, RZ ;  /* 0x0000002c000b7227 */ /* 0x000fe200078e00ff */
[----:B------:R-:W-:Y:S02]  /*17e0*/  LOP3.LUT R29, R3, 0x14, RZ, 0xfc, !PT ;  /* 0x00000014031d7812 */ /* 0x000fe400078efcff */
[----:B------:R-:W-:Y:S01]  /*17f0*/  IABS R144, R27 ;  /* 0x0000001b00907213 */ /* 0x000fe20000000000 */
[----:B------:R-:W-:Y:S01]  /*1800*/  @!P0 IMAD.IADD R138, R138, 0x1, -R9 ;  /* 0x000000018a8a8824 */ /* 0x000fe200078e0a09 */
[----:B------:R-:W-:Y:S01]  /*1810*/  ISETP.GE.AND P0, PT, R15, RZ, PT ;  /* 0x000000ff0f00720c */ /* 0x000fe20003f06270 */
[----:B------:R-:W-:Y:S01]  /*1820*/  IMAD R134, R9, R12, R134 ;  /* 0x0000000c09867224 */ /* 0x000fe200078e0286 */
[C---:B------:R-:W-:Y:S01]  /*1830*/  LOP3.LUT R12, R3.reuse, 0xea, RZ, 0xfc, !PT ;  /* 0x000000ea030c7812 */ /* 0x040fe200078efcff */
[----:B------:R-:W-:Y:S01]  /*1840*/  IMAD.MOV R11, RZ, RZ, -R11 ;  /* 0x000000ffff0b7224 */ /* 0x000fe200078e0a0b */
[----:B------:R-:W-:Y:S01]  /*1850*/  LOP3.LUT R15, R3, 0xe2, RZ, 0xfc, !PT ;  /* 0x000000e2030f7812 */ /* 0x000fe200078efcff */
[----:B------:R-:W-:Y:S01]  /*1860*/  @!P6 IMAD.MOV R138, RZ, RZ, -R138 ;  /* 0x000000ffff8ae224 */ /* 0x000fe200078e0a8a */
[C---:B------:R-:W-:Y:S01]  /*1870*/  ISETP.GT.U32.AND P6, PT, R9.reuse, R134, PT ;  /* 0x000000860900720c */ /* 0x040fe20003fc4070 */
[C---:B------:R-:W-:Y:S01]  /*1880*/  IMAD R44, R9.reuse, R11, R44 ;  /* 0x0000000b092c7224 */ /* 0x040fe200078e022c */
[----:B------:R-:W-:Y:S01]  /*1890*/  IABS R132, R12 ;  /* 0x0000000c00847213 */ /* 0x000fe20000000000 */
[--C-:B------:R-:W-:Y:S01]  /*18a0*/  @!P5 IMAD.IADD R136, R136, 0x1, -R9.reuse ;  /* 0x000000018888d824 */ /* 0x100fe200078e0a09 */
[----:B------:R-:W-:Y:S01]  /*18b0*/  IABS R128, R15 ;  /* 0x0000000f00807213 */ /* 0x000fe20000000000 */
[----:B------:R-:W-:Y:S01]  /*18c0*/  @!P4 IMAD.IADD R42, R42, 0x1, -R9 ;  /* 0x000000012a2ac824 */ /* 0x000fe200078e0a09 */
[C---:B------:R-:W-:Y:S01]  /*18d0*/  ISETP.GT.U32.AND P4, PT, R9.reuse, R44, PT ;  /* 0x0000002c0900720c */ /* 0x040fe20003f84070 */
[----:B------:R-:W-:Y:S01]  /*18e0*/  @!P1 IMAD.MOV R40, RZ, RZ, -R40 ;  /* 0x000000ffff289224 */ /* 0x000fe200078e0a28 */
[----:B------:R-:W-:Y:S01]  /*18f0*/  ISETP.GT.U32.AND P5, PT, R9, R136, PT ;  /* 0x000000880900720c */ /* 0x000fe20003fa4070 */
[----:B------:R-:W-:Y:S01]  /*1900*/  @!P3 IMAD.MOV R42, RZ, RZ, -R42 ;  /* 0x000000ffff2ab224 */ /* 0x000fe200078e0a2a */
[----:B------:R-:W-:-:S02]  /*1910*/  ISETP.GE.AND P1, PT, R13, RZ, PT ;  /* 0x000000ff0d00720c */ /* 0x000fc40003f26270 */
[C---:B------:R-:W-:Y:S01]  /*1920*/  LOP3.LUT R13, R3.reuse, 0xec, RZ, 0xfc, !PT ;  /* 0x000000ec030d7812 */ /* 0x040fe200078efcff */
[--C-:B------:R-:W-:Y:S01]  /*1930*/  @!P6 IMAD.IADD R134, R134, 0x1, -R9.reuse ;  /* 0x000000018686e824 */ /* 0x100fe200078e0a09 */
[----:B------:R-:W-:Y:S02]  /*1940*/  LOP3.LUT R31, R3, 0x12, RZ, 0xfc, !PT ;  /* 0x00000012031f7812 */ /* 0x000fe400078efcff */
[----:B------:R-:W-:Y:S02]  /*1950*/  IABS R46, R13 ;  /* 0x0000000d002e7213 */ /* 0x000fe40000000000 */
[----:B------:R-:W-:Y:S01]  /*1960*/  ISETP.GT.U32.AND P6, PT, R9, R134, PT ;  /* 0x000000860900720c */ /* 0x000fe20003fc4070 */
[--C-:B------:R-:W-:Y:S01]  /*1970*/  @!P4 IMAD.IADD R44, R44, 0x1, -R9.reuse ;  /* 0x000000012c2cc824 */ /* 0x100fe200078e0a09 */
[----:B------:R-:W-:Y:S01]  /*1980*/  ISETP.GE.AND P3, PT, R13, RZ, PT ;  /* 0x000000ff0d00720c */ /* 0x000fe20003f66270 */
[----:B------:R-:W-:Y:S01]  /*1990*/  @!P5 IMAD.IADD R136, R136, 0x1, -R9 ;  /* 0x000000018888d824 */ /* 0x000fe200078e0a09 */
[----:B------:R-:W-:Y:S01]  /*19a0*/  ISETP.GE.AND P5, PT, R12, RZ, PT ;  /* 0x000000ff0c00720c */ /* 0x000fe20003fa6270 */
[----:B------:R-:W-:Y:S01]  /*19b0*/  IMAD.HI.U32 R12, R0, R48, RZ ;  /* 0x00000030000c7227 */ /* 0x000fe200078e00ff */
[----:B------:R-:W-:-:S02]  /*19c0*/  ISETP.GT.U32.AND P4, PT, R9, R44, PT ;  /* 0x0000002c0900720c */ /* 0x000fc40003f84070 */
[C---:B------:R-:W-:Y:S01]  /*19d0*/  LOP3.LUT R33, R3.reuse, 0x10, RZ, 0xfc, !PT ;  /* 0x0000001003217812 */ /* 0x040fe200078efcff */
[----:B------:R-:W-:Y:S01]  /*19e0*/  IMAD.HI.U32 R11, R0, R46, RZ ;  /* 0x0000002e000b7227 */ /* 0x000fe200078e00ff */
[C---:B------:R-:W-:Y:S02]  /*19f0*/  LOP3.LUT R37, R3.reuse, 0xe, RZ, 0xfc, !PT ;  /* 0x0000000e03257812 */ /* 0x040fe400078efcff */
[----:B------:R-:W-:Y:S01]  /*1a00*/  LOP3.LUT R39, R3, 0xc, RZ, 0xfc, !PT ;  /* 0x0000000c03277812 */ /* 0x000fe200078efcff */
[----:B------:R-:W-:Y:S01]  /*1a10*/  IMAD.MOV R12, RZ, RZ, -R12 ;  /* 0x000000ffff0c7224 */ /* 0x000fe200078e0a0c */
[----:B------:R-:W-:Y:S01]  /*1a20*/  IABS R24, R37 ;  /* 0x0000002500187213 */ /* 0x000fe20000000000 */
[----:B------:R-:W-:Y:S01]  /*1a30*/  IMAD.MOV R13, RZ, RZ, -R11 ;  /* 0x000000ffff0d7224 */ /* 0x000fe200078e0a0b */
[----:B------:R-:W-:Y:S01]  /*1a40*/  IABS R26, R39 ;  /* 0x00000027001a7213 */ /* 0x000fe20000000000 */
[----:B------:R-:W-:Y:S01]  /*1a50*/  IMAD R48, R9, R12, R48 ;  /* 0x0000000c09307224 */ /* 0x000fe200078e0230 */
[C---:B------:R-:W-:Y:S01]  /*1a60*/  LOP3.LUT R45, R3.reuse, 0xa, RZ, 0xfc, !PT ;  /* 0x0000000a032d7812 */ /* 0x040fe200078efcff */
[----:B------:R-:W-:Y:S01]  /*1a70*/  @!P6 IMAD.IADD R134, R134, 0x1, -R9 ;  /* 0x000000018686e824 */ /* 0x000fe200078e0a09 */
[----:B------:R-:W-:Y:S01]  /*1a80*/  LOP3.LUT R47, R3, 0x8, RZ, 0xfc, !PT ;  /* 0x00000008032f7812 */ /* 0x000fe200078efcff */
[----:B------:R-:W-:Y:S01]  /*1a90*/  IMAD R46, R9, R13, R46 ;  /* 0x0000000d092e7224 */ /* 0x000fe200078e022e */
[----:B------:R-:W-:Y:S01]  /*1aa0*/  LOP3.LUT R49, R3, 0x6, RZ, 0xfc, !PT ;  /* 0x0000000603317812 */ /* 0x000fe200078efcff */
[----:B------:R-:W-:Y:S01]  /*1ab0*/  @!P0 IMAD.MOV R134, RZ, RZ, -R134 ;  /* 0x000000ffff868224 */ /* 0x000fe200078e0a86 */
[----:B------:R-:W-:Y:S01]  /*1ac0*/  ISETP.GT.U32.AND P0, PT, R9, R48, PT ;  /* 0x000000300900720c */ /* 0x000fe20003f04070 */
[----:B------:R-:W-:Y:S01]  /*1ad0*/  IMAD.HI.U32 R11, R0, R132, RZ ;  /* 0x00000084000b7227 */ /* 0x000fe200078e00ff */
[----:B------:R-:W-:-:S02]  /*1ae0*/  IABS R28, R49 ;  /* 0x00000031001c7213 */ /* 0x000fc40000000000 */
[----:B------:R-:W-:Y:S01]  /*1af0*/  LOP3.LUT R51, R3, 0x4, RZ, 0xfc, !PT ;  /* 0x0000000403337812 */ /* 0x000fe200078efcff */
[----:B------:R-:W-:Y:S01]  /*1b00*/  @!P2 IMAD.MOV R136, RZ, RZ, -R136 ;  /* 0x000000ffff88a224 */ /* 0x000fe200078e0a88 */
[----:B------:R-:W-:Y:S01]  /*1b10*/  ISETP.GE.AND P2, PT, R14, RZ, PT ;  /* 0x000000ff0e00720c */ /* 0x000fe20003f46270 */
[----:B------:R-:W-:Y:S01]  /*1b20*/  @!P4 IMAD.IADD R44, R44, 0x1, -R9 ;  /* 0x000000012c2cc824 */ /* 0x000fe200078e0a09 */
[----:B------:R-:W-:Y:S01]  /*1b30*/  ISETP.GT.U32.AND P4, PT, R9, R46, PT ;  /* 0x0000002e0900720c */ /* 0x000fe20003f84070 */
[----:B------:R-:W-:Y:S01]  /*1b40*/  IMAD.MOV R11, RZ, RZ, -R11 ;  /* 0x000000ffff0b7224 */ /* 0x000fe200078e0a0b */
[----:B------:R-:W-:Y:S01]  /*1b50*/  LOP3.LUT R14, R3, 0xe4, RZ, 0xfc, !PT ;  /* 0x000000e4030e7812 */ /* 0x000fe200078efcff */
[----:B------:R-:W-:Y:S01]  /*1b60*/  @!P1 IMAD.MOV R44, RZ, RZ, -R44 ;  /* 0x000000ffff2c9224 */ /* 0x000fe200078e0a2c */
[----:B------:R-:W-:Y:S01]  /*1b70*/  IABS R30, R51 ;  /* 0x00000033001e7213 */ /* 0x000fe20000000000 */
[----:B------:R-:W-:Y:S01]  /*1b80*/  IMAD R132, R9, R11, R132 ;  /* 0x0000000b09847224 */ /* 0x000fe200078e0284 */
[----:B------:R-:W-:Y:S01]  /*1b90*/  IABS R50, R14 ;  /* 0x0000000e00327213 */ /* 0x000fe20000000000 */
[----:B------:R-:W-:Y:S01]  /*1ba0*/  @!P0 IMAD.IADD R48, R48, 0x1, -R9 ;  /* 0x0000000130308824 */ /* 0x000fe200078e0a09 */
[----:B------:R-:W-:-:S02]  /*1bb0*/  LOP3.LUT R11, R3, 0xe6, RZ, 0xfc, !PT ;  /* 0x000000e6030b7812 */ /* 0x000fc400078efcff */
[C---:B------:R-:W-:Y:S01]  /*1bc0*/  ISETP.GT.U32.AND P1, PT, R9.reuse, R132, PT ;  /* 0x000000840900720c */ /* 0x040fe20003f24070 */
[----:B------:R-:W-:Y:S01]  /*1bd0*/  IMAD.HI.U32 R12, R0, R50, RZ ;  /* 0x00000032000c7227 */ /* 0x000fe200078e00ff */
[----:B------:R-:W-:Y:S02]  /*1be0*/  ISETP.GT.U32.AND P0, PT, R9, R48, PT ;  /* 0x000000300900720c */ /* 0x000fe40003f04070 */
[----:B------:R-:W-:Y:S01]  /*1bf0*/  IABS R130, R11 ;  /* 0x0000000b00827213 */ /* 0x000fe20000000000 */
[----:B------:R-:W-:Y:S01]  /*1c00*/  @!P4 IMAD.IADD R46, R46, 0x1, -R9 ;  /* 0x000000012e2ec824 */ /* 0x000fe200078e0a09 */
[----:B------:R-:W-:Y:S01]  /*1c10*/  ISETP.GE.AND P6, PT, R11, RZ, PT ;  /* 0x000000ff0b00720c */ /* 0x000fe20003fc6270 */
[----:B------:R-:W-:Y:S02]  /*1c20*/  IMAD.MOV R12, RZ, RZ, -R12 ;  /* 0x000000ffff0c7224 */ /* 0x000fe400078e0a0c */
[----:B------:R-:W-:Y:S01]  /*1c30*/  IMAD.HI.U32 R11, R0, R130, RZ ;  /* 0x00000082000b7227 */ /* 0x000fe200078e00ff */
[----:B------:R-:W-:-:S03]  /*1c40*/  ISETP.GT.U32.AND P4, PT, R9, R46, PT ;  /* 0x0000002e0900720c */ /* 0x000fc60003f84070 */
[----:B------:R-:W-:Y:S02]  /*1c50*/  IMAD R50, R9, R12, R50 ;  /* 0x0000000c09327224 */ /* 0x000fe400078e0232 */
[----:B------:R-:W-:-:S04]  /*1c60*/  IMAD.HI.U32 R12, R0, R52, RZ ;  /* 0x00000034000c7227 */ /* 0x000fc800078e00ff */
[----:B------:R-:W-:Y:S02]  /*1c70*/  IMAD.MOV R12, RZ, RZ, -R12 ;  /* 0x000000ffff0c7224 */ /* 0x000fe400078e0a0c */
[--C-:B------:R-:W-:Y:S02]  /*1c80*/  @!P1 IMAD.IADD R132, R132, 0x1, -R9.reuse ;  /* 0x0000000184849824 */ /* 0x100fe400078e0a09 */
[C---:B------:R-:W-:Y:S02]  /*1c90*/  IMAD R52, R9.reuse, R12, R52 ;  /* 0x0000000c09347224 */ /* 0x040fe400078e0234 */
[----:B------:R-:W-:Y:S01]  /*1ca0*/  @!P0 IMAD.IADD R48, R48, 0x1, -R9 ;  /* 0x0000000130308824 */ /* 0x000fe200078e0a09 */
[C---:B------:R-:W-:Y:S01]  /*1cb0*/  ISETP.GT.U32.AND P1, PT, R9.reuse, R132, PT ;  /* 0x000000840900720c */ /* 0x040fe20003f24070 */
[----:B------:R-:W-:Y:S02]  /*1cc0*/  IMAD.MOV R13, RZ, RZ, -R11 ;  /* 0x000000ffff0d7224 */ /* 0x000fe400078e0a0b */
[----:B------:R-:W-:Y:S01]  /*1cd0*/  @!P4 IMAD.IADD R46, R46, 0x1, -R9 ;  /* 0x000000012e2ec824 */ /* 0x000fe200078e0a09 */
[----:B------:R-:W-:Y:S01]  /*1ce0*/  ISETP.GE.AND P4, PT, R14, RZ, PT ;  /* 0x000000ff0e00720c */ /* 0x000fe20003f86270 */
[----:B------:R-:W-:Y:S01]  /*1cf0*/  @!P2 IMAD.MOV R48, RZ, RZ, -R48 ;  /* 0x000000ffff30a224 */ /* 0x000fe200078e0a30 */
[C---:B------:R-:W-:Y:S01]  /*1d00*/  ISETP.GT.U32.AND P2, PT, R9.reuse, R52, PT ;  /* 0x000000340900720c */ /* 0x040fe20003f44070 */
[----:B------:R-:W-:Y:S01]  /*1d10*/  IMAD R130, R9, R13, R130 ;  /* 0x0000000d09827224 */ /* 0x000fe200078e0282 */
[C---:B------:R-:W-:Y:S01]  /*1d20*/  LOP3.LUT R13, R3.reuse, 0xde, RZ, 0xfc, !PT ;  /* 0x000000de030d7812 */ /* 0x040fe200078efcff */
[----:B------:R-:W-:Y:S01]  /*1d30*/  IMAD.HI.U32 R11, R0, R128, RZ ;  /* 0x00000080000b7227 */ /* 0x000fe200078e00ff */
[----:B------:R-:W-:-:S02]  /*1d40*/  LOP3.LUT R14, R3, 0xdc, RZ, 0xfc, !PT ;  /* 0x000000dc030e7812 */ /* 0x000fc400078efcff */
[----:B------:R-:W-:Y:S01]  /*1d50*/  IABS R126, R13 ;  /* 0x0000000d007e7213 */ /* 0x000fe20000000000 */
[----:B------:R-:W-:Y:S01]  /*1d60*/  @!P3 IMAD.MOV R46, RZ, RZ, -R46 ;  /* 0x000000ffff2eb224 */ /* 0x000fe200078e0a2e */
[C---:B------:R-:W-:Y:S01]  /*1d70*/  ISETP.GT.U32.AND P3, PT, R9.reuse, R50, PT ;  /* 0x000000320900720c */ /* 0x040fe20003f64070 */
[----:B------:R-:W-:Y:S01]  /*1d80*/  IMAD.MOV R11, RZ, RZ, -R11 ;  /* 0x000000ffff0b7224 */ /* 0x000fe200078e0a0b */
[----:B------:R-:W-:Y:S01]  /*1d90*/  IABS R54, R14 ;  /* 0x0000000e00367213 */ /* 0x000fe20000000000 */
[----:B------:R-:W-:Y:S01]  /*1da0*/  @!P1 IMAD.IADD R132, R132, 0x1, -R9 ;  /* 0x0000000184849824 */ /* 0x000fe200078e0a09 */
[C---:B------:R-:W-:Y:S01]  /*1db0*/  ISETP.GT.U32.AND P1, PT, R9.reuse, R130, PT ;  /* 0x000000820900720c */ /* 0x040fe20003f24070 */
[----:B------:R-:W-:Y:S02]  /*1dc0*/  IMAD R128, R9, R11, R128 ;  /* 0x0000000b09807224 */ /* 0x000fe400078e0280 */
[----:B------:R-:W-:-:S03]  /*1dd0*/  IMAD.HI.U32 R11, R0, R126, RZ ;  /* 0x0000007e000b7227 */ /* 0x000fc600078e00ff */
[C---:B------:R-:W-:Y:S01]  /*1de0*/  ISETP.GT.U32.AND P0, PT, R9.reuse, R128, PT ;  /* 0x000000800900720c */ /* 0x040fe20003f04070 */
[----:B------:R-:W-:Y:S02]  /*1df0*/  @!P2 IMAD.IADD R52, R52, 0x1, -R9 ;  /* 0x000000013434a824 */ /* 0x000fe400078e0a09 */
[----:B------:R-:W-:Y:S02]  /*1e00*/  IMAD.MOV R11, RZ, RZ, -R11 ;  /* 0x000000ffff0b7224 */ /* 0x000fe400078e0a0b */
[----:B------:R-:W-:Y:S01]  /*1e10*/  @!P3 IMAD.IADD R50, R50, 0x1, -R9 ;  /* 0x000000013232b824 */ /* 0x000fe200078e0a09 */
[C---:B------:R-:W-:Y:S01]  /*1e20*/  ISETP.GT.U32.AND P2, PT, R9.reuse, R52, PT ;  /* 0x000000340900720c */ /* 0x040fe20003f44070 */
[C---:B------:R-:W-:Y:S02]  /*1e30*/  IMAD R126, R9.reuse, R11, R126 ;  /* 0x0000000b097e7224 */ /* 0x040fe400078e027e */
[----:B------:R-:W-:Y:S01]  /*1e40*/  IMAD.HI.U32 R11, R0, R54, RZ ;  /* 0x00000036000b7227 */ /* 0x000fe200078e00ff */
[----:B------:R-:W-:-:S03]  /*1e50*/  ISETP.GT.U32.AND P3, PT, R9, R50, PT ;  /* 0x000000320900720c */ /* 0x000fc60003f64070 */
[----:B------:R-:W-:Y:S02]  /*1e60*/  IMAD.MOV R11, RZ, RZ, -R11 ;  /* 0x000000ffff0b7224 */ /* 0x000fe400078e0a0b */
[--C-:B------:R-:W-:Y:S02]  /*1e70*/  @!P1 IMAD.IADD R130, R130, 0x1, -R9.reuse ;  /* 0x0000000182829824 */ /* 0x100fe400078e0a09 */
[--C-:B------:R-:W-:Y:S02]  /*1e80*/  @!P0 IMAD.IADD R128, R128, 0x1, -R9.reuse ;  /* 0x0000000180808824 */ /* 0x100fe400078e0a09 */
[C---:B------:R-:W-:Y:S01]  /*1e90*/  IMAD R54, R9.reuse, R11, R54 ;  /* 0x0000000b09367224 */ /* 0x040fe200078e0236 */
[----:B------:R-:W-:Y:S01]  /*1ea0*/  ISETP.GT.U32.AND P1, PT, R9, R130, PT ;  /* 0x000000820900720c */ /* 0x000fe20003f24070 */
[----:B------:R-:W-:Y:S01]  /*1eb0*/  @!P5 IMAD.MOV R132, RZ, RZ, -R132 ;  /* 0x000000ffff84d224 */ /* 0x000fe200078e0a84 */
[----:B------:R-:W-:Y:S01]  /*1ec0*/  ISETP.GE.AND P5, PT, R15, RZ, PT ;  /* 0x000000ff0f00720c */ /* 0x000fe20003fa6270 */
[--C-:B------:R-:W-:Y:S01]  /*1ed0*/  @!P2 IMAD.IADD R52, R52, 0x1, -R9.reuse ;  /* 0x000000013434a824 */ /* 0x100fe200078e0a09 */
[----:B------:R-:W-:Y:S01]  /*1ee0*/  LOP3.LUT R15, R3, 0xda, RZ, 0xfc, !PT ;  /* 0x000000da030f7812 */ /* 0x000fe200078efcff */
[----:B------:R-:W-:Y:S01]  /*1ef0*/  @!P3 IMAD.IADD R50, R50, 0x1, -R9 ;  /* 0x000000013232b824 */ /* 0x000fe200078e0a09 */
[----:B------:R-:W-:-:S02]  /*1f00*/  ISETP.GT.U32.AND P0, PT, R9, R128, PT ;  /* 0x000000800900720c */ /* 0x000fc40003f04070 */
[C---:B------:R-:W-:Y:S01]  /*1f10*/  ISETP.GT.U32.AND P2, PT, R9.reuse, R54, PT ;  /* 0x000000360900720c */ /* 0x040fe20003f44070 */
[----:B------:R-:W-:Y:S01]  /*1f20*/  @!P4 IMAD.MOV R50, RZ, RZ, -R50 ;  /* 0x000000ffff32c224 */ /* 0x000fe200078e0a32 */
[----:B------:R-:W-:Y:S02]  /*1f30*/  IABS R124, R15 ;  /* 0x0000000f007c7213 */ /* 0x000fe40000000000 */
[----:B------:R-:W-:Y:S01]  /*1f40*/  ISETP.GT.U32.AND P3, PT, R9, R126, PT ;  /* 0x0000007e0900720c */ /* 0x000fe20003f64070 */
[--C-:B------:R-:W-:Y:S01]  /*1f50*/  @!P1 IMAD.IADD R130, R130, 0x1, -R9.reuse ;  /* 0x0000000182829824 */ /* 0x100fe200078e0a09 */
[C---:B------:R-:W-:Y:S01]  /*1f60*/  LOP3.LUT R11, R3.reuse, 0xd8, RZ, 0xfc, !PT ;  /* 0x000000d8030b7812 */ /* 0x040fe200078efcff */
[----:B------:R-:W-:Y:S01]  /*1f70*/  IMAD.HI.U32 R12, R0, R124, RZ ;  /* 0x0000007c000c7227 */ /* 0x000fe200078e00ff */
[----:B------:R-:W-:Y:S02]  /*1f80*/  ISETP.GE.AND P1, PT, R16, RZ, PT ;  /* 0x000000ff1000720c */ /* 0x000fe40003f26270 */
[----:B------:R-:W-:Y:S01]  /*1f90*/  IABS R56, R11 ;  /* 0x0000000b00387213 */ /* 0x000fe20000000000 */
[----:B------:R-:W-:Y:S01]  /*1fa0*/  IMAD.MOV R12, RZ, RZ, -R12 ;  /* 0x000000ffff0c7224 */ /* 0x000fe200078e0a0c */
[----:B------:R-:W-:Y:S01]  /*1fb0*/  ISETP.GE.AND P4, PT, R14, RZ, PT ;  /* 0x000000ff0e00720c */ /* 0x000fe20003f86270 */
[--C-:B------:R-:W-:Y:S01]  /*1fc0*/  @!P0 IMAD.IADD R128, R128, 0x1, -R9.reuse ;  /* 0x0000000180808824 */ /* 0x100fe200078e0a09 */
[----:B------:R-:W-:Y:S01]  /*1fd0*/  LOP3.LUT R14, R3, 0xd2, RZ, 0xfc, !PT ;  /* 0x000000d2030e7812 */ /* 0x000fe200078efcff */
[--C-:B------:R-:W-:Y:S01]  /*1fe0*/  @!P2 IMAD.IADD R54, R54, 0x1, -R9.reuse ;  /* 0x000000013636a824 */ /* 0x100fe200078e0a09 */
[----:B------:R-:W-:Y:S01]  /*1ff0*/  ISETP.GE.AND P0, PT, R15, RZ, PT ;  /* 0x000000ff0f00720c */ /* 0x000fe20003f06270 */
[----:B------:R-:W-:Y:S01]  /*2000*/  @!P3 IMAD.IADD R126, R126, 0x1, -R9 ;  /* 0x000000017e7eb824 */ /* 0x000fe200078e0a09 */
[----:B------:R-:W-:Y:S01]  /*2010*/  IABS R120, R14 ;  /* 0x0000000e00787213 */ /* 0x000fe20000000000 */
[----:B------:R-:W-:Y:S01]  /*2020*/  IMAD R124, R9, R12, R124 ;  /* 0x0000000c097c7224 */ /* 0x000fe200078e027c */
[----:B------:R-:W-:Y:S01]  /*2030*/  LOP3.LUT R12, R3, 0xd6, RZ, 0xfc, !PT ;  /* 0x000000d6030c7812 */ /* 0x000fe200078efcff */
[----:B------:R-:W-:Y:S01]  /*2040*/  @!P5 IMAD.MOV R128, RZ, RZ, -R128 ;  /* 0x000000ffff80d224 */ /* 0x000fe200078e0a80 */
[----:B------:R-:W-:Y:S01]  /*2050*/  ISETP.GE.AND P5, PT, R11, RZ, PT ;  /* 0x000000ff0b00720c */ /* 0x000fe20003fa6270 */
[----:B------:R-:W-:Y:S01]  /*2060*/  IMAD.HI.U32 R11, R0, R56, RZ ;  /* 0x00000038000b7227 */ /* 0x000fe200078e00ff */
[----:B------:R-:W-:-:S02]  /*2070*/  ISETP.GT.U32.AND P2, PT, R9, R54, PT ;  /* 0x000000360900720c */ /* 0x000fc40003f44070 */
[----:B------:R-:W-:Y:S01]  /*2080*/  ISETP.GT.U32.AND P3, PT, R9, R126, PT ;  /* 0x0000007e0900720c */ /* 0x000fe20003f64070 */
[----:B------:R-:W-:Y:S01]  /*2090*/  IMAD.MOV R11, RZ, RZ, -R11 ;  /* 0x000000ffff0b7224 */ /* 0x000fe200078e0a0b */
[----:B------:R-:W-:Y:S01]  /*20a0*/  IABS R122, R12 ;  /* 0x0000000c007a7213 */ /* 0x000fe20000000000 */
[----:B------:R-:W-:Y:S01]  /*20b0*/  @!P6 IMAD.MOV R130, RZ, RZ, -R130 ;  /* 0x000000ffff82e224 */ /* 0x000fe200078e0a82 */
[----:B------:R-:W-:Y:S01]  /*20c0*/  ISETP.GE.AND P6, PT, R13, RZ, PT ;  /* 0x000000ff0d00720c */ /* 0x000fe20003fc6270 */
[----:B------:R-:W-:Y:S01]  /*20d0*/  @!P1 IMAD.MOV R52, RZ, RZ, -R52 ;  /* 0x000000ffff349224 */ /* 0x000fe200078e0a34 */
[----:B------:R-:W-:Y:S01]  /*20e0*/  ISETP.GE.AND P1, PT, R12, RZ, PT ;  /* 0x000000ff0c00720c */ /* 0x000fe20003f26270 */
[----:B------:R-:W-:Y:S01]  /*20f0*/  IMAD.HI.U32 R12, R0, R122, RZ ;  /* 0x0000007a000c7227 */ /* 0x000fe200078e00ff */
[C---:B------:R-:W-:Y:S02]  /*2100*/  LOP3.LUT R13, R3.reuse, 0xd4, RZ, 0xfc, !PT ;  /* 0x000000d4030d7812 */ /* 0x040fe400078efcff */
[----:B------:R-:W-:Y:S01]  /*2110*/  LOP3.LUT R15, R3, 0xd0, RZ, 0xfc, !PT ;  /* 0x000000d0030f7812 */ /* 0x000fe200078efcff */
[C---:B------:R-:W-:Y:S01]  /*2120*/  IMAD R56, R9.reuse, R11, R56 ;  /* 0x0000000b09387224 */ /* 0x040fe200078e0238 */
[----:B------:R-:W-:Y:S01]  /*2130*/  IABS R58, R13 ;  /* 0x0000000d003a7213 */ /* 0x000fe20000000000 */
[----:B------:R-:W-:Y:S01]  /*2140*/  IMAD.MOV R12, RZ, RZ, -R12 ;  /* 0x000000ffff0c7224 */ /* 0x000fe200078e0a0c */
[----:B------:R-:W-:Y:S01]  /*2150*/  IABS R60, R15 ;  /* 0x0000000f003c7213 */ /* 0x000fe20000000000 */
[--C-:B------:R-:W-:Y:S01]  /*2160*/  @!P2 IMAD.IADD R54, R54, 0x1, -R9.reuse ;  /* 0x000000013636a824 */ /* 0x100fe200078e0a09 */
[C---:B------:R-:W-:Y:S01]  /*2170*/  ISETP.GT.U32.AND P2, PT, R9.reuse, R56, PT ;  /* 0x000000380900720c */ /* 0x040fe20003f44070 */
[----:B------:R-:W-:Y:S01]  /*2180*/  @!P3 IMAD.IADD R126, R126, 0x1, -R9 ;  /* 0x000000017e7eb824 */ /* 0x000fe200078e0a09 */
[C---:B------:R-:W-:Y:S01]  /*2190*/  ISETP.GT.U32.AND P3, PT, R9.reuse, R124, PT ;  /* 0x0000007c0900720c */ /* 0x040fe20003f64070 */
[----:B------:R-:W-:Y:S01]  /*21a0*/  IMAD R122, R9, R12, R122 ;  /* 0x0000000c097a7224 */ /* 0x000fe200078e027a */
[----:B------:R-:W-:Y:S01]  /*21b0*/  LOP3.LUT R16, R3, 0xce, RZ, 0xfc, !PT ;  /* 0x000000ce03107812 */ /* 0x000fe200078efcff */
[----:B------:R-:W-:-:S02]  /*21c0*/  @!P6 IMAD.MOV R126, RZ, RZ, -R126 ;  /* 0x000000ffff7ee224 */ /* 0x000fc400078e0a7e */
[----:B------:R-:W-:Y:S01]  /*21d0*/  IMAD.HI.U32 R11, R0, R58, RZ ;  /* 0x0000003a000b7227 */ /* 0x000fe200078e00ff */
[C---:B------:R-:W-:Y:S02]  /*21e0*/  ISETP.GT.U32.AND P6, PT, R9.reuse, R122, PT ;  /* 0x0000007a0900720c */ /* 0x040fe40003fc4070 */
[----:B------:R-:W-:Y:S01]  /*21f0*/  IABS R118, R16 ;  /* 0x0000001000767213 */ /* 0x000fe20000000000 */
[----:B------:R-:W-:Y:S02]  /*2200*/  IMAD.MOV R11, RZ, RZ, -R11 ;  /* 0x000000ffff0b7224 */ /* 0x000fe400078e0a0b */
[--C-:B------:R-:W-:Y:S02]  /*2210*/  @!P2 IMAD.IADD R56, R56, 0x1, -R9.reuse ;  /* 0x000000013838a824 */ /* 0x100fe400078e0a09 */
[----:B------:R-:W-:Y:S02]  /*2220*/  @!P3 IMAD.IADD R124, R124, 0x1, -R9 ;  /* 0x000000017c7cb824 */ /* 0x000fe400078e0a09 */
[----:B------:R-:W-:Y:S01]  /*2230*/  IMAD.HI.U32 R12, R0, R120, RZ ;  /* 0x00000078000c7227 */ /* 0x000fe200078e00ff */
[----:B------:R-:W-:-:S02]  /*2240*/  ISETP.GT.U32.AND P2, PT, R9, R56, PT ;  /* 0x000000380900720c */ /* 0x000fc40003f44070 */
[C---:B------:R-:W-:Y:S01]  /*2250*/  ISETP.GT.U32.AND P3, PT, R9.reuse, R124, PT ;  /* 0x0000007c0900720c */ /* 0x040fe20003f64070 */
[----:B------:R-:W-:Y:S02]  /*2260*/  @!P6 IMAD.IADD R122, R122, 0x1, -R9 ;  /* 0x000000017a7ae824 */ /* 0x000fe400078e0a09 */
[C---:B------:R-:W-:Y:S02]  /*2270*/  IMAD R58, R9.reuse, R11, R58 ;  /* 0x0000000b093a7224 */ /* 0x040fe400078e023a */
[----:B------:R-:W-:Y:S01]  /*2280*/  IMAD.MOV R12, RZ, RZ, -R12 ;  /* 0x000000ffff0c7224 */ /* 0x000fe200078e0a0c */
[----:B------:R-:W-:Y:S01]  /*2290*/  ISETP.GT.U32.AND P6, PT, R9, R122, PT ;  /* 0x0000007a0900720c */ /* 0x000fe20003fc4070 */
[----:B------:R-:W-:-:S04]  /*22a0*/  IMAD.HI.U32 R11, R0, R60, RZ ;  /* 0x0000003c000b7227 */ /* 0x000fc800078e00ff */
[----:B------:R-:W-:Y:S01]  /*22b0*/  @!P2 IMAD.IADD R56, R56, 0x1, -R9 ;  /* 0x000000013838a824 */ /* 0x000fe200078e0a09 */
[----:B------:R-:W-:Y:S01]  /*22c0*/  ISETP.GT.U32.AND P2, PT, R9, R58, PT ;  /* 0x0000003a0900720c */ /* 0x000fe20003f44070 */
[----:B------:R-:W-:Y:S01]  /*22d0*/  @!P4 IMAD.MOV R54, RZ, RZ, -R54 ;  /* 0x000000ffff36c224 */ /* 0x000fe200078e0a36 */
[----:B------:R-:W-:Y:S01]  /*22e0*/  ISETP.GE.AND P4, PT, R13, RZ, PT ;  /* 0x000000ff0d00720c */ /* 0x000fe20003f86270 */
[C---:B------:R-:W-:Y:S02]  /*22f0*/  IMAD R120, R9.reuse, R12, R120 ;  /* 0x0000000c09787224 */ /* 0x040fe400078e0278 */
[----:B------:R-:W-:Y:S02]  /*2300*/  IMAD.MOV R13, RZ, RZ, -R11 ;  /* 0x000000ffff0d7224 */ /* 0x000fe400078e0a0b */
[----:B------:R-:W-:Y:S01]  /*2310*/  @!P6 IMAD.IADD R122, R122, 0x1, -R9 ;  /* 0x000000017a7ae824 */ /* 0x000fe200078e0a09 */
[----:B------:R-:W-:Y:S01]  /*2320*/  ISETP.GT.U32.AND P6, PT, R9, R120, PT ;  /* 0x000000780900720c */ /* 0x000fe20003fc4070 */
[----:B------:R-:W-:-:S04]  /*2330*/  IMAD.HI.U32 R11, R0, R118, RZ ;  /* 0x00000076000b7227 */ /* 0x000fc800078e00ff */
[C---:B------:R-:W-:Y:S02]  /*2340*/  IMAD R60, R9.reuse, R13, R60 ;  /* 0x0000000d093c7224 */ /* 0x040fe400078e023c */
[----:B------:R-:W-:Y:S01]  /*2350*/  @!P3 IMAD.IADD R124, R124, 0x1, -R9 ;  /* 0x000000017c7cb824 */ /* 0x000fe200078e0a09 */
[----:B------:R-:W-:Y:S01]  /*2360*/  ISETP.GE.AND P3, PT, R14, RZ, PT ;  /* 0x000000ff0e00720c */ /* 0x000fe20003f66270 */
[----:B------:R-:W-:Y:S02]  /*2370*/  IMAD.MOV R14, RZ, RZ, -R11 ;  /* 0x000000ffff0e7224 */ /* 0x000fe400078e0a0b */
[--C-:B------:R-:W-:Y:S01]  /*2380*/  @!P2 IMAD.IADD R58, R58, 0x1, -R9.reuse ;  /* 0x000000013a3aa824 */ /* 0x100fe200078e0a09 */
[C---:B------:R-:W-:Y:S01]  /*2390*/  ISETP.GT.U32.AND P2, PT, R9.reuse, R60, PT ;  /* 0x0000003c0900720c */ /* 0x040fe20003f44070 */
[----:B------:R-:W-:Y:S01]  /*23a0*/  IMAD R118, R9, R14, R118 ;  /* 0x0000000e09767224 */ /* 0x000fe200078e0276 */
[----:B------:R-:W-:Y:S01]  /*23b0*/  LOP3.LUT R14, R3, 0xc4, RZ, 0xfc, !PT ;  /* 0x000000c4030e7812 */ /* 0x000fe200078efcff */
[----:B------:R-:W-:-:S02]  /*23c0*/  @!P6 IMAD.IADD R120, R120, 0x1, -R9 ;  /* 0x000000017878e824 */ /* 0x000fc400078e0a09 */
[----:B------:R-:W-:Y:S01]  /*23d0*/  IMAD.HI.U32 R12, R0, R62, RZ ;  /* 0x0000003e000c7227 */ /* 0x000fe200078e00ff */
[C---:B------:R-:W-:Y:S02]  /*23e0*/  ISETP.GT.U32.AND P6, PT, R9.reuse, R118, PT ;  /* 0x000000760900720c */ /* 0x040fe40003fc4070 */
[----:B------:R-:W-:Y:S01]  /*23f0*/  IABS R66, R14 ;  /* 0x0000000e00427213 */ /* 0x000fe20000000000 */
[----:B------:R-:W-:Y:S02]  /*2400*/  IMAD.MOV R12, RZ, RZ, -R12 ;  /* 0x000000ffff0c7224 */ /* 0x000fe400078e0a0c */
[----:B------:R-:W-:Y:S02]  /*2410*/  @!P5 IMAD.MOV R56, RZ, RZ, -R56 ;  /* 0x000000ffff38d224 */ /* 0x000fe400078e0a38 */
[----:B------:R-:W-:Y:S01]  /*2420*/  @!P2 IMAD.IADD R60, R60, 0x1, -R9 ;  /* 0x000000013c3ca824 */ /* 0x000fe200078e0a09 */
[C---:B------:R-:W-:Y:S01]  /*2430*/  ISETP.GT.U32.AND P2, PT, R9.reuse, R58, PT ;  /* 0x0000003a0900720c */ /* 0x040fe20003f44070 */
[----:B------:R-:W-:-:S02]  /*2440*/  IMAD R62, R9, R12, R62 ;  /* 0x0000000c093e7224 */ /* 0x000fc400078e023e */
[----:B------:R-:W-:Y:S01]  /*2450*/  IMAD.HI.U32 R11, R0, R64, RZ ;  /* 0x00000040000b7227 */ /* 0x000fe200078e00ff */
[----:B------:R-:W-:-:S03]  /*2460*/  ISETP.GT.U32.AND P5, PT, R9, R60, PT ;  /* 0x0000003c0900720c */ /* 0x000fc60003fa4070 */
[----:B------:R-:W-:Y:S02]  /*2470*/  @!P6 IMAD.IADD R118, R118, 0x1, -R9 ;  /* 0x000000017676e824 */ /* 0x000fe400078e0a09 */
[----:B------:R-:W-:Y:S01]  /*2480*/  @!P1 IMAD.MOV R122, RZ, RZ, -R122 ;  /* 0x000000ffff7a9224 */ /* 0x000fe200078e0a7a */
[C---:B------:R-:W-:Y:S01]  /*2490*/  ISETP.GT.U32.AND P1, PT, R9.reuse, R62, PT ;  /* 0x0000003e0900720c */ /* 0x040fe20003f24070 */
[----:B------:R-:W-:Y:S01]  /*24a0*/  IMAD.MOV R11, RZ, RZ, -R11 ;  /* 0x000000ffff0b7224 */ /* 0x000fe200078e0a0b */
[----:B------:R-:W-:Y:S01]  /*24b0*/  ISETP.GT.U32.AND P6, PT, R9, R118, PT ;  /* 0x000000760900720c */ /* 0x000fe20003fc4070 */
[----:B------:R-:W-:-:S04]  /*24c0*/  IMAD.HI.U32 R13, R0, R116, RZ ;  /* 0x00000074000d7227 */ /* 0x000fc800078e00ff */
[C---:B------:R-:W-:Y:S02]  /*24d0*/  IMAD R64, R9.reuse, R11, R64 ;  /* 0x0000000b09407224 */ /* 0x040fe400078e0240 */
[----:B------:R-:W-:Y:S01]  /*24e0*/  @!P0 IMAD.MOV R124, RZ, RZ, -R124 ;  /* 0x000000ffff7c8224 */ /* 0x000fe200078e0a7c */
[C---:B------:R-:W-:Y:S01]  /*24f0*/  ISETP.GT.U32.AND P0, PT, R9.reuse, R120, PT ;  /* 0x000000780900720c */ /* 0x040fe20003f04070 */
[----:B------:R-:W-:Y:S02]  /*2500*/  IMAD.MOV R13, RZ, RZ, -R13 ;  /* 0x000000ffff0d7224 */ /* 0x000fe400078e0a0d */
[--C-:B------:R-:W-:Y:S01]  /*2510*/  @!P5 IMAD.IADD R60, R60, 0x1, -R9.reuse ;  /* 0x000000013c3cd824 */ /* 0x100fe200078e0a09 */
[C---:B------:R-:W-:Y:S01]  /*2520*/  ISETP.GT.U32.AND P5, PT, R9.reuse, R64, PT ;  /* 0x000000400900720c */ /* 0x040fe20003fa4070 */
[----:B------:R-:W-:Y:S01]  /*2530*/  IMAD R116, R9, R13, R116 ;  /* 0x0000000d09747224 */ /* 0x000fe200078e0274 */
[----:B------:R-:W-:Y:S01]  /*2540*/  LOP3.LUT R13, R3, 0xc6, RZ, 0xfc, !PT ;  /* 0x000000c6030d7812 */ /* 0x000fe200078efcff */
[----:B------:R-:W-:-:S02]  /*2550*/  @!P2 IMAD.IADD R58, R58, 0x1, -R9 ;  /* 0x000000013a3aa824 */ /* 0x000fc400078e0a09 */
[--C-:B------:R-:W-:Y:S01]  /*2560*/  @!P1 IMAD.IADD R62, R62, 0x1, -R9.reuse ;  /* 0x000000013e3e9824 */ /* 0x100fe200078e0a09 */
[----:B------:R-:W-:Y:S01]  /*2570*/  IABS R114, R13 ;  /* 0x0000000d00727213 */ /* 0x000fe20000000000 */
[----:B------:R-:W-:Y:S01]  /*2580*/  IMAD.HI.U32 R12, R0, R66, RZ ;  /* 0x00000042000c7227 */ /* 0x000fe200078e00ff */
[----:B------:R-:W-:Y:S02]  /*2590*/  ISETP.GT.U32.AND P2, PT, R9, R116, PT ;  /* 0x000000740900720c */ /* 0x000fe40003f44070 */
[----:B------:R-:W-:Y:S01]  /*25a0*/  ISETP.GE.AND P1, PT, R17, RZ, PT ;  /* 0x000000ff1100720c */ /* 0x000fe20003f26270 */
[--C-:B------:R-:W-:Y:S01]  /*25b0*/  @!P6 IMAD.IADD R118, R118, 0x1, -R9.reuse ;  /* 0x000000017676e824 */ /* 0x100fe200078e0a09 */
[----:B------:R-:W-:Y:S01]  /*25c0*/  ISETP.GE.AND P6, PT, R16, RZ, PT ;  /* 0x000000ff1000720c */ /* 0x000fe20003fc6270 */
[----:B------:R-:W-:Y:S01]  /*25d0*/  @!P4 IMAD.MOV R58, RZ, RZ, -R58 ;  /* 0x000000ffff3ac224 */ /* 0x000fe200078e0a3a */
[----:B------:R-:W-:Y:S01]  /*25e0*/  ISETP.GT.U32.AND P4, PT, R9, R62, PT ;  /* 0x0000003e0900720c */ /* 0x000fe20003f84070 */
[----:B------:R-:W-:Y:S01]  /*25f0*/  IMAD.MOV R12, RZ, RZ, -R12 ;  /* 0x000000ffff0c7224 */ /* 0x000fe200078e0a0c */
[----:B------:R-:W-:Y:S01]  /*2600*/  LOP3.LUT R16, R3, 0xb2, RZ, 0xfc, !PT ;  /* 0x000000b203107812 */ /* 0x000fe200078efcff */
[----:B------:R-:W-:Y:S01]  /*2610*/  @!P0 IMAD.IADD R120, R120, 0x1, -R9 ;  /* 0x0000000178788824 */ /* 0x000fe200078e0a09 */
[----:B------:R-:W-:Y:S01]  /*2620*/  ISETP.GE.AND P0, PT, R15, RZ, PT ;  /* 0x000000ff0f00720c */ /* 0x000fe20003f06270 */
[----:B------:R-:W-:Y:S01]  /*2630*/  IMAD.HI.U32 R11, R0, R114, RZ ;  /* 0x00000072000b7227 */ /* 0x000fe200078e00ff */
[----:B------:R-:W-:-:S02]  /*2640*/  LOP3.LUT R15, R3, 0xc0, RZ, 0xfc, !PT ;  /* 0x000000c0030f7812 */ /* 0x000fc400078efcff */
[----:B------:R-:W-:Y:S01]  /*2650*/  IABS R104, R16 ;  /* 0x0000001000687213 */ /* 0x000fe20000000000 */
[----:B------:R-:W-:Y:S01]  /*2660*/  IMAD R66, R9, R12, R66 ;  /* 0x0000000c09427224 */ /* 0x000fe200078e0242 */
[----:B------:R-:W-:Y:S01]  /*2670*/  LOP3.LUT R12, R3, 0xc2, RZ, 0xfc, !PT ;  /* 0x000000c2030c7812 */ /* 0x000fe200078efcff */
[----:B------:R-:W-:Y:S01]  /*2680*/  @!P5 IMAD.IADD R64, R64, 0x1, -R9 ;  /* 0x000000014040d824 */ /* 0x000fe200078e0a09 */
[----:B------:R-:W-:Y:S01]  /*2690*/  IABS R68, R15 ;  /* 0x0000000f00447213 */ /* 0x000fe20000000000 */
[----:B------:R-:W-:Y:S01]  /*26a0*/  IMAD.MOV R11, RZ, RZ, -R11 ;  /* 0x000000ffff0b7224 */ /* 0x000fe200078e0a0b */
[----:B------:R-:W-:Y:S01]  /*26b0*/  IABS R112, R12 ;  /* 0x0000000c00707213 */ /* 0x000fe20000000000 */
[----:B------:R-:W-:Y:S01]  /*26c0*/  @!P6 IMAD.MOV R118, RZ, RZ, -R118 ;  /* 0x000000ffff76e224 */ /* 0x000fe200078e0a76 */
[C---:B------:R-:W-:Y:S01]  /*26d0*/  ISETP.GT.U32.AND P5, PT, R9.reuse, R64, PT ;  /* 0x000000400900720c */ /* 0x040fe20003fa4070 */
[----:B------:R-:W-:Y:S01]  /*26e0*/  IMAD R114, R9, R11, R114 ;  /* 0x0000000b09727224 */ /* 0x000fe200078e0272 */
[----:B------:R-:W-:Y:S01]  /*26f0*/  ISETP.GE.AND P6, PT, R19, RZ, PT ;  /* 0x000000ff1300720c */ /* 0x000fe20003fc6270 */
[----:B------:R-:W-:Y:S01]  /*2700*/  @!P4 IMAD.IADD R62, R62, 0x1, -R9 ;  /* 0x000000013e3ec824 */ /* 0x000fe200078e0a09 */
[----:B------:R-:W-:Y:S01]  /*2710*/  ISETP.GT.U32.AND P4, PT, R9, R66, PT ;  /* 0x000000420900720c */ /* 0x000fe20003f84070 */
[----:B------:R-:W-:Y:S01]  /*2720*/  IMAD.HI.U32 R11, R0, R112, RZ ;  /* 0x00000070000b7227 */ /* 0x000fe200078e00ff */
[----:B------:R-:W-:-:S03]  /*2730*/  LOP3.LUT R17, R3, 0x9e, RZ, 0xfc, !PT ;  /* 0x0000009e03117812 */ /* 0x000fc600078efcff */
[----:B------:R-:W-:Y:S01]  /*2740*/  @!P0 IMAD.MOV R60, RZ, RZ, -R60 ;  /* 0x000000ffff3c8224 */ /* 0x000fe200078e0a3c */
[C---:B------:R-:W-:Y:S01]  /*2750*/  ISETP.GT.U32.AND P0, PT, R9.reuse, R114, PT ;  /* 0x000000720900720c */ /* 0x040fe20003f04070 */
[----:B------:R-:W-:Y:S01]  /*2760*/  IMAD.MOV R11, RZ, RZ, -R11 ;  /* 0x000000ffff0b7224 */ /* 0x000fe200078e0a0b */
[----:B------:R-:W-:Y:S01]  /*2770*/  IABS R92, R17 ;  /* 0x00000011005c7213 */ /* 0x000fe20000000000 */
[--C-:B------:R-:W-:Y:S01]  /*2780*/  @!P5 IMAD.IADD R64, R64, 0x1, -R9.reuse ;  /* 0x000000014040d824 */ /* 0x100fe200078e0a09 */
[----:B------:R-:W-:Y:S01]  /*2790*/  ISETP.GE.AND P5, PT, R14, RZ, PT ;  /* 0x000000ff0e00720c */ /* 0x000fe20003fa6270 */
[----:B------:R-:W-:Y:S01]  /*27a0*/  IMAD R112, R9, R11, R112 ;  /* 0x0000000b09707224 */ /* 0x000fe200078e0270 */
[C---:B------:R-:W-:Y:S01]  /*27b0*/  LOP3.LUT R11, R3.reuse, 0xbe, RZ, 0xfc, !PT ;  /* 0x000000be030b7812 */ /* 0x040fe200078efcff */
[--C-:B------:R-:W-:Y:S01]  /*27c0*/  @!P4 IMAD.IADD R66, R66, 0x1, -R9.reuse ;  /* 0x000000014242c824 */ /* 0x100fe200078e0a09 */
[----:B------:R-:W-:Y:S01]  /*27d0*/  LOP3.LUT R14, R3, 0xba, RZ, 0xfc, !PT ;  /* 0x000000ba030e7812 */ /* 0x000fe200078efcff */
[----:B------:R-:W-:Y:S01]  /*27e0*/  @!P6 IMAD.MOV R64, RZ, RZ, -R64 ;  /* 0x000000ffff40e224 */ /* 0x000fe200078e0a40 */
[C---:B------:R-:W-:Y:S01]  /*27f0*/  ISETP.GT.U32.AND P6, PT, R9.reuse, R112, PT ;  /* 0x000000700900720c */ /* 0x040fe20003fc4070 */
[--C-:B------:R-:W-:Y:S01]  /*2800*/  @!P2 IMAD.IADD R116, R116, 0x1, -R9.reuse ;  /* 0x000000017474a824 */ /* 0x100fe200078e0a09 */
[----:B------:R-:W-:Y:S01]  /*2810*/  ISETP.GT.U32.AND P4, PT, R9, R66, PT ;  /* 0x000000420900720c */ /* 0x000fe20003f84070 */
[----:B------:R-:W-:Y:S01]  /*2820*/  @!P0 IMAD.IADD R114, R114, 0x1, -R9 ;  /* 0x0000000172728824 */ /* 0x000fe200078e0a09 */
[----:B------:R-:W-:Y:S01]  /*2830*/  ISETP.GE.AND P0, PT, R12, RZ, PT ;  /* 0x000000ff0c00720c */ /* 0x000fe20003f06270 */
[----:B------:R-:W-:Y:S01]  /*2840*/  IMAD.HI.U32 R12, R0, R68, RZ ;  /* 0x00000044000c7227 */ /* 0x000fe200078e00ff */
[----:B------:R-:W-:-:S02]  /*2850*/  IABS R110, R11 ;  /* 0x0000000b006e7213 */ /* 0x000fc40000000000 */
[----:B------:R-:W-:Y:S01]  /*2860*/  IABS R108, R14 ;  /* 0x0000000e006c7213 */ /* 0x000fe20000000000 */
[----:B------:R-:W-:Y:S01]  /*2870*/  @!P3 IMAD.MOV R120, RZ, RZ, -R120 ;  /* 0x000000ffff78b224 */ /* 0x000fe200078e0a78 */
[C---:B------:R-:W-:Y:S01]  /*2880*/  ISETP.GT.U32.AND P3, PT, R9.reuse, R116, PT ;  /* 0x000000740900720c */ /* 0x040fe20003f64070 */
[----:B------:R-:W-:Y:S01]  /*2890*/  @!P1 IMAD.MOV R62, RZ, RZ, -R62 ;  /* 0x000000ffff3e9224 */ /* 0x000fe200078e0a3e */
[----:B------:R-:W-:Y:S01]  /*28a0*/  ISETP.GT.U32.AND P1, PT, R9, R114, PT ;  /* 0x000000720900720c */ /* 0x000fe20003f24070 */
[----:B------:R-:W-:Y:S01]  /*28b0*/  IMAD.MOV R12, RZ, RZ, -R12 ;  /* 0x000000ffff0c7224 */ /* 0x000fe200078e0a0c */
[----:B------:R-:W-:Y:S01]  /*28c0*/  ISETP.GE.AND P2, PT, R18, RZ, PT ;  /* 0x000000ff1200720c */ /* 0x000fe20003f46270 */
[--C-:B------:R-:W-:Y:S01]  /*28d0*/  @!P6 IMAD.IADD R112, R112, 0x1, -R9.reuse ;  /* 0x000000017070e824 */ /* 0x100fe200078e0a09 */
[----:B------:R-:W-:Y:S01]  /*28e0*/  LOP3.LUT R18, R3, 0x3a, RZ, 0xfc, !PT ;  /* 0x0000003a03127812 */ /* 0x000fe200078efcff */
[----:B------:R-:W-:Y:S01]  /*28f0*/  IMAD R68, R9, R12, R68 ;  /* 0x0000000c09447224 */ /* 0x000fe200078e0244 */
[----:B------:R-:W-:Y:S01]  /*2900*/  LOP3.LUT R12, R3, 0xbc, RZ, 0xfc, !PT ;  /* 0x000000bc030c7812 */ /* 0x000fe200078efcff */
[----:B------:R-:W-:Y:S01]  /*2910*/  @!P4 IMAD.IADD R66, R66, 0x1, -R9 ;  /* 0x000000014242c824 */ /* 0x000fe200078e0a09 */
[----:B------:R-:W-:-:S02]  /*2920*/  ISETP.GT.U32.AND P6, PT, R9, R112, PT ;  /* 0x000000700900720c */ /* 0x000fc40003fc4070 */
[----:B------:R-:W-:Y:S01]  /*2930*/  ISETP.GT.U32.AND P4, PT, R9, R68, PT ;  /* 0x000000440900720c */ /* 0x000fe20003f84070 */
[--C-:B------:R-:W-:Y:S01]  /*2940*/  @!P3 IMAD.IADD R116, R116, 0x1, -R9.reuse ;  /* 0x000000017474b824 */ /* 0x100fe200078e0a09 */
[----:B------:R-:W-:Y:S01]  /*2950*/  ISETP.GE.AND P3, PT, R13, RZ, PT ;  /* 0x000000ff0d00720c */ /* 0x000fe20003f66270 */
[----:B------:R-:W-:Y:S01]  /*2960*/  @!P1 IMAD.IADD R114, R114, 0x1, -R9 ;  /* 0x0000000172729824 */ /* 0x000fe200078e0a09 */
[----:B------:R-:W-:Y:S01]  /*2970*/  ISETP.GE.AND P1, PT, R11, RZ, PT ;  /* 0x000000ff0b00720c */ /* 0x000fe20003f26270 */
[----:B------:R-:W-:Y:S01]  /*2980*/  IMAD.HI.U32 R11, R0, R110, RZ ;  /* 0x0000006e000b7227 */ /* 0x000fe200078e00ff */
[----:B------:R-:W-:-:S03]  /*2990*/  IABS R70, R12 ;  /* 0x0000000c00467213 */ /* 0x000fc60000000000 */
[----:B------:R-:W-:-:S04]  /*29a0*/  IMAD.HI.U32 R13, R0, R108, RZ ;  /* 0x0000006c000d7227 */ /* 0x000fc800078e00ff */
[----:B------:R-:W-:Y:S02]  /*29b0*/  IMAD.MOV R11, RZ, RZ, -R11 ;  /* 0x000000ffff0b7224 */ /* 0x000fe400078e0a0b */
[----:B------:R-:W-:Y:S02]  /*29c0*/  IMAD.MOV R13, RZ, RZ, -R13 ;  /* 0x000000ffff0d7224 */ /* 0x000fe400078e0a0d */
[--C-:B------:R-:W-:Y:S02]  /*29d0*/  @!P4 IMAD.IADD R68, R68, 0x1, -R9.reuse ;  /* 0x000000014444c824 */ /* 0x100fe400078e0a09 */
[C---:B------:R-:W-:Y:S02]  /*29e0*/  IMAD R110, R9.reuse, R11, R110 ;  /* 0x0000000b096e7224 */ /* 0x040fe400078e026e */
[----:B------:R-:W-:Y:S01]  /*29f0*/  @!P6 IMAD.IADD R112, R112, 0x1, -R9 ;  /* 0x000000017070e824 */ /* 0x000fe200078e0a09 */
[C---:B------:R-:W-:Y:S01]  /*2a00*/  ISETP.GT.U32.AND P4, PT, R9.reuse, R68, PT ;  /* 0x000000440900720c */ /* 0x040fe20003f84070 */
[C---:B------:R-:W-:Y:S01]  /*2a10*/  IMAD R108, R9.reuse, R13, R108 ;  /* 0x0000000d096c7224 */ /* 0x040fe200078e026c */
[C---:B------:R-:W-:Y:S01]  /*2a20*/  ISETP.GT.U32.AND P6, PT, R9.reuse, R110, PT ;  /* 0x0000006e0900720c */ /* 0x040fe20003fc4070 */
[----:B------:R-:W-:Y:S01]  /*2a30*/  @!P3 IMAD.MOV R114, RZ, RZ, -R114 ;  /* 0x000000ffff72b224 */ /* 0x000fe200078e0a72 */
[----:B------:R-:W-:Y:S01]  /*2a40*/  ISETP.GE.AND P3, PT, R12, RZ, PT ;  /* 0x000000ff0c00720c */ /* 0x000fe20003f66270 */
[----:B------:R-:W-:Y:S01]  /*2a50*/  @!P0 IMAD.MOV R112, RZ, RZ, -R112 ;  /* 0x000000ffff708224 */ /* 0x000fe200078e0a70 */
[----:B------:R-:W-:Y:S01]  /*2a60*/  ISETP.GT.U32.AND P0, PT, R9, R108, PT ;  /* 0x0000006c0900720c */ /* 0x000fe20003f04070 */
[----:B------:R-:W-:-:S04]  /*2a70*/  IMAD.HI.U32 R12, R0, R70, RZ ;  /* 0x00000046000c7227 */ /* 0x000fc800078e00ff */
[----:B------:R-:W-:Y:S01]  /*2a80*/  @!P2 IMAD.MOV R116, RZ, RZ, -R116 ;  /* 0x000000ffff74a224 */ /* 0x000fe200078e0a74 */
[----:B------:R-:W-:Y:S01]  /*2a90*/  ISETP.GE.AND P2, PT, R15, RZ, PT ;  /* 0x000000ff0f00720c */ /* 0x000fe20003f46270 */
[----:B------:R-:W-:Y:S01]  /*2aa0*/  IMAD.MOV R12, RZ, RZ, -R12 ;  /* 0x000000ffff0c7224 */ /* 0x000fe200078e0a0c */
[----:B------:R-:W-:Y:S01]  /*2ab0*/  LOP3.LUT R15, R3, 0xb4, RZ, 0xfc, !PT ;  /* 0x000000b4030f7812 */ /* 0x000fe200078efcff */
[--C-:B------:R-:W-:Y:S02]  /*2ac0*/  @!P4 IMAD.IADD R68, R68, 0x1, -R9.reuse ;  /* 0x000000014444c824 */ /* 0x100fe400078e0a09 */
[----:B------:R-:W-:Y:S01]  /*2ad0*/  IMAD R70, R9, R12, R70 ;  /* 0x0000000c09467224 */ /* 0x000fe200078e0246 */
[----:B------:R-:W-:Y:S01]  /*2ae0*/  LOP3.LUT R12, R3, 0xb8, RZ, 0xfc, !PT ;  /* 0x000000b8030c7812 */ /* 0x000fe200078efcff */
[--C-:B------:R-:W-:Y:S01]  /*2af0*/  @!P6 IMAD.IADD R110, R110, 0x1, -R9.reuse ;  /* 0x000000016e6ee824 */ /* 0x100fe200078e0a09 */
[----:B------:R-:W-:Y:S01]  /*2b00*/  IABS R74, R15 ;  /* 0x0000000f004a7213 */ /* 0x000fe20000000000 */
[----:B------:R-:W-:Y:S01]  /*2b10*/  @!P0 IMAD.IADD R108, R108, 0x1, -R9 ;  /* 0x000000016c6c8824 */ /* 0x000fe200078e0a09 */
[----:B------:R-:W-:Y:S01]  /*2b20*/  IABS R72, R12 ;  /* 0x0000000c00487213 */ /* 0x000fe20000000000 */
[----:B------:R-:W-:Y:S01]  /*2b30*/  @!P5 IMAD.MOV R66, RZ, RZ, -R66 ;  /* 0x000000ffff42d224 */ /* 0x000fe200078e0a42 */
[C---:B------:R-:W-:Y:S01]  /*2b40*/  ISETP.GT.U32.AND P6, PT, R9.reuse, R110, PT ;  /* 0x0000006e0900720c */ /* 0x040fe20003fc4070 */
[----:B------:R-:W-:Y:S01]  /*2b50*/  @!P2 IMAD.MOV R68, RZ, RZ, -R68 ;  /* 0x000000ffff44a224 */ /* 0x000fe200078e0a44 */
[----:B------:R-:W-:Y:S01]  /*2b60*/  ISETP.GE.AND P2, PT, R12, RZ, PT ;  /* 0x000000ff0c00720c */ /* 0x000fe20003f46270 */
[----:B------:R-:W-:Y:S01]  /*2b70*/  IMAD.HI.U32 R11, R0, R72, RZ ;  /* 0x00000048000b7227 */ /* 0x000fe200078e00ff */
[----:B------:R-:W-:-:S02]  /*2b80*/  ISETP.GT.U32.AND P0, PT, R9, R108, PT ;  /* 0x0000006c0900720c */ /* 0x000fc40003f04070 */
[----:B------:R-:W-:Y:S01]  /*2b90*/  ISETP.GE.AND P5, PT, R14, RZ, PT ;  /* 0x000000ff0e00720c */ /* 0x000fe20003fa6270 */
[C---:B------:R-:W-:Y:S01]  /*2ba0*/  IMAD.HI.U32 R12, R0.reuse, R74, RZ ;  /* 0x0000004a000c7227 */ /* 0x040fe200078e00ff */
[----:B------:R-:W-:Y:S02]  /*2bb0*/  LOP3.LUT R14, R3, 0xb6, RZ, 0xfc, !PT ;  /* 0x000000b6030e7812 */ /* 0x000fe400078efcff */
[----:B------:R-:W-:Y:S01]  /*2bc0*/  ISETP.GT.U32.AND P4, PT, R9, R70, PT ;  /* 0x000000460900720c */ /* 0x000fe20003f84070 */
[----:B------:R-:W-:Y:S01]  /*2bd0*/  IMAD.MOV R11, RZ, RZ, -R11 ;  /* 0x000000ffff0b7224 */ /* 0x000fe200078e0a0b */
[----:B------:R-:W-:Y:S01]  /*2be0*/  IABS R106, R14 ;  /* 0x0000000e006a7213 */ /* 0x000fe20000000000 */
[----:B------:R-:W-:-:S04]  /*2bf0*/  IMAD.HI.U32 R13, R0, R104, RZ ;  /* 0x00000068000d7227 */ /* 0x000fc800078e00ff */
[----:B------:R-:W-:Y:S02]  /*2c00*/  IMAD.MOV R12, RZ, RZ, -R12 ;  /* 0x000000ffff0c7224 */ /* 0x000fe400078e0a0c */
[C---:B------:R-:W-:Y:S02]  /*2c10*/  IMAD R72, R9.reuse, R11, R72 ;  /* 0x0000000b09487224 */ /* 0x040fe400078e0248 */
[----:B------:R-:W-:Y:S02]  /*2c20*/  IMAD.MOV R13, RZ, RZ, -R13 ;  /* 0x000000ffff0d7224 */ /* 0x000fe400078e0a0d */
[----:B------:R-:W-:Y:S01]  /*2c30*/  IMAD R74, R9, R12, R74 ;  /* 0x0000000c094a7224 */ /* 0x000fe200078e024a */
[----:B------:R-:W-:Y:S01]  /*2c40*/  LOP3.LUT R12, R3, 0xb0, RZ, 0xfc, !PT ;  /* 0x000000b0030c7812 */ /* 0x000fe200078efcff */
[--C-:B------:R-:W-:Y:S01]  /*2c50*/  @!P6 IMAD.IADD R110, R110, 0x1, -R9.reuse ;  /* 0x000000016e6ee824 */ /* 0x100fe200078e0a09 */
[C---:B------:R-:W-:Y:S01]  /*2c60*/  ISETP.GT.U32.AND P6, PT, R9.reuse, R72, PT ;  /* 0x000000480900720c */ /* 0x040fe20003fc4070 */
[C---:B------:R-:W-:Y:S01]  /*2c70*/  IMAD R104, R9.reuse, R13, R104 ;  /* 0x0000000d09687224 */ /* 0x040fe200078e0268 */
[----:B------:R-:W-:Y:S01]  /*2c80*/  IABS R76, R12 ;  /* 0x0000000c004c7213 */ /* 0x000fe20000000000 */
        /* <DEDUP_REMOVED lines=8> */
[----:B------:R-:W-:Y:S02]  /*2d10*/  @!P6 IMAD.IADD R72, R72, 0x1, -R9 ;  /* 0x000000014848e824 */ /* 0x000fe400078e0a09 */
[C---:B------:R-:W-:Y:S02]  /*2d20*/  IMAD R106, R9.reuse, R11, R106 ;  /* 0x0000000b096a7224 */ /* 0x040fe400078e026a */
[----:B------:R-:W-:Y:S01]  /*2d30*/  IMAD.HI.U32 R11, R0, R76, RZ ;  /* 0x0000004c000b7227 */ /* 0x000fe200078e00ff */
[----:B------:R-:W-:-:S03]  /*2d40*/  ISETP.GT.U32.AND P6, PT, R9, R72, PT ;  /* 0x000000480900720c */ /* 0x000fc60003fc4070 */
[--C-:B------:R-:W-:Y:S02]  /*2d50*/  @!P0 IMAD.IADD R74, R74, 0x1, -R9.reuse ;  /* 0x000000014a4a8824 */ /* 0x100fe400078e0a09 */
[----:B------:R-:W-:Y:S02]  /*2d60*/  @!P4 IMAD.IADD R70, R70, 0x1, -R9 ;  /* 0x000000014646c824 */ /* 0x000fe400078e0a09 */
[----:B------:R-:W-:Y:S02]  /*2d70*/  IMAD.MOV R11, RZ, RZ, -R11 ;  /* 0x000000ffff0b7224 */ /* 0x000fe400078e0a0b */
[----:B------:R-:W-:Y:S01]  /*2d80*/  @!P5 IMAD.IADD R104, R104, 0x1, -R9 ;  /* 0x000000016868d824 */ /* 0x000fe200078e0a09 */
[C---:B------:R-:W-:Y:S01]  /*2d90*/  ISETP.GT.U32.AND P5, PT, R9.reuse, R74, PT ;  /* 0x0000004a0900720c */ /* 0x040fe20003fa4070 */
[C---:B------:R-:W-:Y:S01]  /*2da0*/  IMAD R76, R9.reuse, R11, R76 ;  /* 0x0000000b094c7224 */ /* 0x040fe200078e024c */
[----:B------:R-:W-:Y:S01]  /*2db0*/  ISETP.GT.U32.AND P4, PT, R9, R70, PT ;  /* 0x000000460900720c */ /* 0x000fe20003f84070 */
[----:B------:R-:W-:-:S04]  /*2dc0*/  IMAD.HI.U32 R11, R0, R100, RZ ;  /* 0x00000064000b7227 */ /* 0x000fc800078e00ff */
[----:B------:R-:W-:Y:S01]  /*2dd0*/  @!P1 IMAD.MOV R110, RZ, RZ, -R110 ;  /* 0x000000ffff6e9224 */ /* 0x000fe200078e0a6e */
[C---:B------:R-:W-:Y:S01]  /*2de0*/  ISETP.GT.U32.AND P1, PT, R9.reuse, R106, PT ;  /* 0x0000006a0900720c */ /* 0x040fe20003f24070 */
[----:B------:R-:W-:Y:S02]  /*2df0*/  IMAD.MOV R11, RZ, RZ, -R11 ;  /* 0x000000ffff0b7224 */ /* 0x000fe400078e0a0b */
[--C-:B------:R-:W-:Y:S01]  /*2e00*/  @!P6 IMAD.IADD R72, R72, 0x1, -R9.reuse ;  /* 0x000000014848e824 */ /* 0x100fe200078e0a09 */
[----:B------:R-:W-:Y:S01]  /*2e10*/  ISETP.GE.AND P6, PT, R16, RZ, PT ;  /* 0x000000ff1000720c */ /* 0x000fe20003fc6270 */
[----:B------:R-:W-:Y:S01]  /*2e20*/  IMAD R100, R9, R11, R100 ;  /* 0x0000000b09647224 */ /* 0x000fe200078e0264 */
[----:B------:R-:W-:Y:S01]  /*2e30*/  LOP3.LUT R16, R3, 0xa8, RZ, 0xfc, !PT ;  /* 0x000000a803107812 */ /* 0x000fe200078efcff */
[--C-:B------:R-:W-:Y:S02]  /*2e40*/  @!P5 IMAD.IADD R74, R74, 0x1, -R9.reuse ;  /* 0x000000014a4ad824 */ /* 0x100fe400078e0a09 */
[--C-:B------:R-:W-:Y:S01]  /*2e50*/  @!P4 IMAD.IADD R70, R70, 0x1, -R9.reuse ;  /* 0x000000014646c824 */ /* 0x100fe200078e0a09 */
[----:B------:R-:W-:Y:S01]  /*2e60*/  ISETP.GT.U32.AND P5, PT, R9, R100, PT ;  /* 0x000000640900720c */ /* 0x000fe20003fa4070 */
[----:B------:R-:W-:Y:S01]  /*2e70*/  @!P2 IMAD.MOV R72, RZ, RZ, -R72 ;  /* 0x000000ffff48a224 */ /* 0x000fe200078e0a48 */
[----:B------:R-:W-:Y:S01]  /*2e80*/  ISETP.GE.AND P4, PT, R14, RZ, PT ;  /* 0x000000ff0e00720c */ /* 0x000fe20003f86270 */
[----:B------:R-:W-:Y:S01]  /*2e90*/  @!P3 IMAD.MOV R70, RZ, RZ, -R70 ;  /* 0x000000ffff46b224 */ /* 0x000fe200078e0a46 */
[----:B------:R-:W-:Y:S01]  /*2ea0*/  LOP3.LUT R14, R3, 0xac, RZ, 0xfc, !PT ;  /* 0x000000ac030e7812 */ /* 0x000fe200078efcff */
[----:B------:R-:W-:Y:S01]  /*2eb0*/  @!P1 IMAD.IADD R106, R106, 0x1, -R9 ;  /* 0x000000016a6a9824 */ /* 0x000fe200078e0a09 */
[----:B------:R-:W-:-:S02]  /*2ec0*/  ISETP.GT.U32.AND P2, PT, R9, R104, PT ;  /* 0x000000680900720c */ /* 0x000fc40003f44070 */
[----:B------:R-:W-:Y:S02]  /*2ed0*/  ISETP.GE.AND P3, PT, R15, RZ, PT ;  /* 0x000000ff0f00720c */ /* 0x000fe40003f66270 */
[----:B------:R-:W-:Y:S02]  /*2ee0*/  LOP3.LUT R15, R3, 0xaa, RZ, 0xfc, !PT ;  /* 0x000000aa030f7812 */ /* 0x000fe400078efcff */
[----:B------:R-:W-:Y:S01]  /*2ef0*/  IABS R78, R14 ;  /* 0x0000000e004e7213 */ /* 0x000fe20000000000 */
[----:B------:R-:W-:Y:S01]  /*2f00*/  @!P5 IMAD.IADD R100, R100, 0x1, -R9 ;  /* 0x000000016464d824 */ /* 0x000fe200078e0a09 */
[----:B------:R-:W-:Y:S02]  /*2f10*/  ISETP.GT.U32.AND P0, PT, R9, R106, PT ;  /* 0x0000006a0900720c */ /* 0x000fe40003f04070 */
[----:B------:R-:W-:Y:S01]  /*2f20*/  IABS R98, R15 ;  /* 0x0000000f00627213 */ /* 0x000fe20000000000 */
[----:B------:R-:W-:Y:S01]  /*2f30*/  IMAD.HI.U32 R11, R0, R78, RZ ;  /* 0x0000004e000b7227 */ /* 0x000fe200078e00ff */
[----:B------:R-:W-:-:S02]  /*2f40*/  ISETP.GE.AND P1, PT, R12, RZ, PT ;  /* 0x000000ff0c00720c */ /* 0x000fc40003f26270 */
[----:B------:R-:W-:Y:S01]  /*2f50*/  IABS R80, R16 ;  /* 0x0000001000507213 */ /* 0x000fe20000000000 */
[----:B------:R-:W-:Y:S01]  /*2f60*/  IMAD.HI.U32 R12, R0, R98, RZ ;  /* 0x00000062000c7227 */ /* 0x000fe200078e00ff */
[----:B------:R-:W-:-:S03]  /*2f70*/  ISETP.GT.U32.AND P5, PT, R9, R100, PT ;  /* 0x000000640900720c */ /* 0x000fc60003fa4070 */
[----:B------:R-:W-:Y:S02]  /*2f80*/  IMAD.MOV R11, RZ, RZ, -R11 ;  /* 0x000000ffff0b7224 */ /* 0x000fe400078e0a0b */
[----:B------:R-:W-:Y:S01]  /*2f90*/  @!P2 IMAD.IADD R104, R104, 0x1, -R9 ;  /* 0x000000016868a824 */ /* 0x000fe200078e0a09 */
[----:B------:R-:W-:Y:S01]  /*2fa0*/  ISETP.GE.AND P2, PT, R13, RZ, PT ;  /* 0x000000ff0d00720c */ /* 0x000fe20003f46270 */
[----:B------:R-:W-:-:S04]  /*2fb0*/  IMAD.HI.U32 R13, R0, R80, RZ ;  /* 0x00000050000d7227 */ /* 0x000fc800078e00ff */
[----:B------:R-:W-:Y:S02]  /*2fc0*/  IMAD.MOV R12, RZ, RZ, -R12 ;  /* 0x000000ffff0c7224 */ /* 0x000fe400078e0a0c */
[C---:B------:R-:W-:Y:S02]  /*2fd0*/  IMAD R78, R9.reuse, R11, R78 ;  /* 0x0000000b094e7224 */ /* 0x040fe400078e024e */
[----:B------:R-:W-:Y:S01]  /*2fe0*/  @!P0 IMAD.IADD R106, R106, 0x1, -R9 ;  /* 0x000000016a6a8824 */ /* 0x000fe200078e0a09 */
[C---:B------:R-:W-:Y:S01]  /*2ff0*/  ISETP.GT.U32.AND P0, PT, R9.reuse, R76, PT ;  /* 0x0000004c0900720c */ /* 0x040fe20003f04070 */
[----:B------:R-:W-:Y:S02]  /*3000*/  IMAD.MOV R13, RZ, RZ, -R13 ;  /* 0x000000ffff0d7224 */ /* 0x000fe400078e0a0d */
[C---:B------:R-:W-:Y:S02]  /*3010*/  IMAD R98, R9.reuse, R12, R98 ;  /* 0x0000000c09627224 */ /* 0x040fe400078e0262 */
[----:B------:R-:W-:Y:S01]  /*3020*/  @!P3 IMAD.MOV R74, RZ, RZ, -R74 ;  /* 0x000000ffff4ab224 */ /* 0x000fe200078e0a4a */
[C---:B------:R-:W-:Y:S01]  /*3030*/  ISETP.GT.U32.AND P3, PT, R9.reuse, R78, PT ;  /* 0x0000004e0900720c */ /* 0x040fe20003f64070 */
[----:B------:R-:W-:Y:S01]  /*3040*/  IMAD R80, R9, R13, R80 ;  /* 0x0000000d09507224 */ /* 0x000fe200078e0250 */
[----:B------:R-:W-:Y:S01]  /*3050*/  LOP3.LUT R13, R3, 0xa6, RZ, 0xfc, !PT ;  /* 0x000000a6030d7812 */ /* 0x000fe200078efcff */
[----:B------:R-:W-:Y:S01]  /*3060*/  @!P6 IMAD.MOV R104, RZ, RZ, -R104 ;  /* 0x000000ffff68e224 */ /* 0x000fe200078e0a68 */
[C---:B------:R-:W-:Y:S01]  /*3070*/  ISETP.GT.U32.AND P6, PT, R9.reuse, R98, PT ;  /* 0x000000620900720c */ /* 0x040fe20003fc4070 */
[--C-:B------:R-:W-:Y:S01]  /*3080*/  @!P5 IMAD.IADD R100, R100, 0x1, -R9.reuse ;  /* 0x000000016464d824 */ /* 0x100fe200078e0a09 */
[----:B------:R-:W-:Y:S01]  /*3090*/  ISETP.GT.U32.AND P5, PT, R9, R80, PT ;  /* 0x000000500900720c */ /* 0x000fe20003fa4070 */
[--C-:B------:R-:W-:Y:S01]  /*30a0*/  @!P0 IMAD.IADD R76, R76, 0x1, -R9.reuse ;  /* 0x000000014c4c8824 */ /* 0x100fe200078e0a09 */
[----:B------:R-:W-:Y:S01]  /*30b0*/  ISETP.GE.AND P0, PT, R14, RZ, PT ;  /* 0x000000ff0e00720c */ /* 0x000fe20003f06270 */
[----:B------:R-:W-:Y:S01]  /*30c0*/  @!P4 IMAD.MOV R106, RZ, RZ, -R106 ;  /* 0x000000ffff6ac224 */ /* 0x000fe200078e0a6a */
[----:B------:R-:W-:Y:S01]  /*30d0*/  IABS R96, R13 ;  /* 0x0000000d00607213 */ /* 0x000fe20000000000 */
[----:B------:R-:W-:Y:S01]  /*30e0*/  @!P2 IMAD.MOV R100, RZ, RZ, -R100 ;  /* 0x000000ffff64a224 */ /* 0x000fe200078e0a64 */
[----:B------:R-:W-:Y:S01]  /*30f0*/  LOP3.LUT R14, R3, 0xa4, RZ, 0xfc, !PT ;  /* 0x000000a4030e7812 */ /* 0x000fe200078efcff */
[----:B------:R-:W-:Y:S01]  /*3100*/  @!P3 IMAD.IADD R78, R78, 0x1, -R9 ;  /* 0x000000014e4eb824 */ /* 0x000fe200078e0a09 */
[----:B------:R-:W-:Y:S01]  /*3110*/  ISETP.GT.U32.AND P4, PT, R9, R76, PT ;  /* 0x0000004c0900720c */ /* 0x000fe20003f84070 */
[----:B------:R-:W-:Y:S01]  /*3120*/  IMAD.HI.U32 R11, R0, R96, RZ ;  /* 0x00000060000b7227 */ /* 0x000fe200078e00ff */
[----:B------:R-:W-:-:S02]  /*3130*/  IABS R82, R14 ;  /* 0x0000000e00527213 */ /* 0x000fc40000000000 */
[----:B------:R-:W-:Y:S01]  /*3140*/  ISETP.GE.AND P3, PT, R16, RZ, PT ;  /* 0x000000ff1000720c */ /* 0x000fe20003f66270 */
[--C-:B------:R-:W-:Y:S01]  /*3150*/  @!P6 IMAD.IADD R98, R98, 0x1, -R9.reuse ;  /* 0x000000016262e824 */ /* 0x100fe200078e0a09 */
[----:B------:R-:W-:Y:S01]  /*3160*/  ISETP.GT.U32.AND P6, PT, R9, R78, PT ;  /* 0x0000004e0900720c */ /* 0x000fe20003fc4070 */
[----:B------:R-:W-:Y:S01]  /*3170*/  @!P5 IMAD.IADD R80, R80, 0x1, -R9 ;  /* 0x000000015050d824 */ /* 0x000fe200078e0a09 */
[----:B------:R-:W-:Y:S01]  /*3180*/  LOP3.LUT R16, R3, 0xa0, RZ, 0xfc, !PT ;  /* 0x000000a003107812 */ /* 0x000fe200078efcff */
[----:B------:R-:W-:Y:S01]  /*3190*/  IMAD.MOV R12, RZ, RZ, -R11 ;  /* 0x000000ffff0c7224 */ /* 0x000fe200078e0a0b */
[----:B------:R-:W-:Y:S01]  /*31a0*/  ISETP.GT.U32.AND P5, PT, R9, R98, PT ;  /* 0x000000620900720c */ /* 0x000fe20003fa4070 */
[----:B------:R-:W-:Y:S01]  /*31b0*/  IMAD.HI.U32 R11, R0, R82, RZ ;  /* 0x00000052000b7227 */ /* 0x000fe200078e00ff */
[----:B------:R-:W-:-:S03]  /*31c0*/  IABS R84, R16 ;  /* 0x0000001000547213 */ /* 0x000fc60000000000 */
[C---:B------:R-:W-:Y:S02]  /*31d0*/  IMAD R96, R9.reuse, R12, R96 ;  /* 0x0000000c09607224 */ /* 0x040fe400078e0260 */
[----:B------:R-:W-:Y:S02]  /*31e0*/  IMAD.MOV R11, RZ, RZ, -R11 ;  /* 0x000000ffff0b7224 */ /* 0x000fe400078e0a0b */
[--C-:B------:R-:W-:Y:S01]  /*31f0*/  @!P6 IMAD.IADD R78, R78, 0x1, -R9.reuse ;  /* 0x000000014e4ee824 */ /* 0x100fe200078e0a09 */
[C---:B------:R-:W-:Y:S01]  /*3200*/  ISETP.GT.U32.AND P6, PT, R9.reuse, R96, PT ;  /* 0x000000600900720c */ /* 0x040fe20003fc4070 */
[----:B------:R-:W-:Y:S02]  /*3210*/  IMAD R82, R9, R11, R82 ;  /* 0x0000000b09527224 */ /* 0x000fe400078e0252 */
[--C-:B------:R-:W-:Y:S01]  /*3220*/  @!P4 IMAD.IADD R76, R76, 0x1, -R9.reuse ;  /* 0x000000014c4cc824 */ /* 0x100fe200078e0a09 */
[----:B------:R-:W-:Y:S01]  /*3230*/  ISETP.GE.AND P4, PT, R15, RZ, PT ;  /* 0x000000ff0f00720c */ /* 0x000fe20003f86270 */
[----:B------:R-:W-:Y:S01]  /*3240*/  @!P5 IMAD.IADD R98, R98, 0x1, -R9 ;  /* 0x000000016262d824 */ /* 0x000fe200078e0a09 */
[----:B------:R-:W-:Y:S01]  /*3250*/  ISETP.GT.U32.AND P5, PT, R9, R82, PT ;  /* 0x000000520900720c */ /* 0x000fe20003fa4070 */
[----:B------:R-:W-:Y:S01]  /*3260*/  @!P0 IMAD.MOV R78, RZ, RZ, -R78 ;  /* 0x000000ffff4e8224 */ /* 0x000fe200078e0a4e */
[----:B------:R-:W-:Y:S01]  /*3270*/  LOP3.LUT R15, R3, 0xa2, RZ, 0xfc, !PT ;  /* 0x000000a2030f7812 */ /* 0x000fe200078efcff */
[----:B------:R-:W-:Y:S01]  /*3280*/  @!P1 IMAD.MOV R76, RZ, RZ, -R76 ;  /* 0x000000ffff4c9224 */ /* 0x000fe200078e0a4c */
[----:B------:R-:W-:-:S02]  /*3290*/  ISETP.GT.U32.AND P1, PT, R9, R80, PT ;  /* 0x000000500900720c */ /* 0x000fc40003f24070 */
[----:B------:R-:W-:Y:S01]  /*32a0*/  IABS R94, R15 ;  /* 0x0000000f005e7213 */ /* 0x000fe20000000000 */
[----:B------:R-:W-:Y:S01]  /*32b0*/  @!P6 IMAD.IADD R96, R96, 0x1, -R9 ;  /* 0x000000016060e824 */ /* 0x000fe200078e0a09 */
[----:B------:R-:W-:Y:S02]  /*32c0*/  ISETP.GE.AND P6, PT, R14, RZ, PT ;  /* 0x000000ff0e00720c */ /* 0x000fe40003fc6270 */
[----:B------:R-:W-:Y:S01]  /*32d0*/  LOP3.LUT R14, R3, 0x98, RZ, 0xfc, !PT ;  /* 0x00000098030e7812 */ /* 0x000fe200078efcff */
[----:B------:R-:W-:-:S03]  /*32e0*/  IMAD.HI.U32 R11, R0, R94, RZ ;  /* 0x0000005e000b7227 */ /* 0x000fc600078e00ff */
[----:B------:R-:W-:Y:S01]  /*32f0*/  IABS R88, R14 ;  /* 0x0000000e00587213 */ /* 0x000fe20000000000 */
[----:B------:R-:W-:Y:S01]  /*3300*/  @!P5 IMAD.IADD R82, R82, 0x1, -R9 ;  /* 0x000000015252d824 */ /* 0x000fe200078e0a09 */
[C---:B------:R-:W-:Y:S01]  /*3310*/  ISETP.GT.U32.AND P5, PT, R9.reuse, R96, PT ;  /* 0x000000600900720c */ /* 0x040fe20003fa4070 */
[----:B------:R-:W-:Y:S02]  /*3320*/  IMAD.MOV R12, RZ, RZ, -R11 ;  /* 0x000000ffff0c7224 */ /* 0x000fe400078e0a0b */
[----:B------:R-:W-:Y:S01]  /*3330*/  IMAD.HI.U32 R11, R0, R84, RZ ;  /* 0x00000054000b7227 */ /* 0x000fe200078e00ff */
[----:B------:R-:W-:-:S03]  /*3340*/  ISETP.GT.U32.AND P2, PT, R9, R82, PT ;  /* 0x000000520900720c */ /* 0x000fc60003f44070 */
[C---:B------:R-:W-:Y:S02]  /*3350*/  IMAD R94, R9.reuse, R12, R94 ;  /* 0x0000000c095e7224 */ /* 0x040fe400078e025e */
[----:B------:R-:W-:Y:S02]  /*3360*/  IMAD.MOV R12, RZ, RZ, -R11 ;  /* 0x000000ffff0c7224 */ /* 0x000fe400078e0a0b */
[----:B------:R-:W-:Y:S01]  /*3370*/  IMAD.HI.U32 R11, R0, R92, RZ ;  /* 0x0000005c000b7227 */ /* 0x000fe200078e00ff */
[----:B------:R-:W-:-:S03]  /*3380*/  ISETP.GT.U32.AND P0, PT, R9, R94, PT ;  /* 0x0000005e0900720c */ /* 0x000fc60003f04070 */
[----:B------:R-:W-:Y:S01]  /*3390*/  IMAD R84, R9, R12, R84 ;  /* 0x0000000c09547224 */ /* 0x000fe200078e0254 */
[----:B------:R-:W-:Y:S01]  /*33a0*/  LOP3.LUT R12, R3, 0x9c, RZ, 0xfc, !PT ;  /* 0x0000009c030c7812 */ /* 0x000fe200078efcff */
[----:B------:R-:W-:Y:S02]  /*33b0*/  @!P5 IMAD.IADD R96, R96, 0x1, -R9 ;  /* 0x000000016060d824 */ /* 0x000fe400078e0a09 */
[----:B------:R-:W-:Y:S01]  /*33c0*/  IMAD.MOV R11, RZ, RZ, -R11 ;  /* 0x000000ffff0b7224 */ /* 0x000fe200078e0a0b */
[C---:B------:R-:W-:Y:S01]  /*33d0*/  ISETP.GT.U32.AND P5, PT, R9.reuse, R84, PT ;  /* 0x000000540900720c */ /* 0x040fe20003fa4070 */
[--C-:B------:R-:W-:Y:S01]  /*33e0*/  @!P1 IMAD.IADD R80, R80, 0x1, -R9.reuse ;  /* 0x0000000150509824 */ /* 0x100fe200078e0a09 */
[----:B------:R-:W-:Y:S01]  /*33f0*/  IABS R86, R12 ;  /* 0x0000000c00567213 */ /* 0x000fe20000000000 */
[----:B------:R-:W-:Y:S01]  /*3400*/  IMAD R92, R9, R11, R92 ;  /* 0x0000000b095c7224 */ /* 0x000fe200078e025c */
[----:B------:R-:W-:Y:S01]  /*3410*/  ISETP.GE.AND P1, PT, R13, RZ, PT ;  /* 0x000000ff0d00720c */ /* 0x000fe20003f26270 */
[----:B------:R-:W-:Y:S01]  /*3420*/  @!P0 IMAD.IADD R94, R94, 0x1, -R9 ;  /* 0x000000015e5e8824 */ /* 0x000fe200078e0a09 */
[----:B------:R-:W-:Y:S01]  /*3430*/  LOP3.LUT R13, R3, 0x9a, RZ, 0xfc, !PT ;  /* 0x0000009a030d7812 */ /* 0x000fe200078efcff */
[----:B------:R-:W-:Y:S01]  /*3440*/  IMAD.HI.U32 R11, R0, R86, RZ ;  /* 0x00000056000b7227 */ /* 0x000fe200078e00ff */
[----:B------:R-:W-:-:S02]  /*3450*/  ISETP.GE.AND P0, PT, R12, RZ, PT ;  /* 0x000000ff0c00720c */ /* 0x000fc40003f06270 */
[----:B------:R-:W-:Y:S01]  /*3460*/  IABS R90, R13 ;  /* 0x0000000d005a7213 */ /* 0x000fe20000000000 */
[--C-:B------:R-:W-:Y:S01]  /*3470*/  @!P2 IMAD.IADD R82, R82, 0x1, -R9.reuse ;  /* 0x000000015252a824 */ /* 0x100fe200078e0a09 */
[----:B------:R-:W-:Y:S01]  /*3480*/  ISETP.GE.AND P2, PT, R17, RZ, PT ;  /* 0x000000ff1100720c */ /* 0x000fe20003f46270 */
[----:B------:R-:W-:Y:S01]  /*3490*/  @!P5 IMAD.IADD R84, R84, 0x1, -R9 ;  /* 0x000000015454d824 */ /* 0x000fe200078e0a09 */
[----:B------:R-:W-:Y:S01]  /*34a0*/  ISETP.GT.U32.AND P5, PT, R9, R94, PT ;  /* 0x0000005e0900720c */ /* 0x000fe20003fa4070 */
[----:B------:R-:W-:Y:S01]  /*34b0*/  IMAD.MOV R11, RZ, RZ, -R11 ;  /* 0x000000ffff0b7224 */ /* 0x000fe200078e0a0b */
[----:B------:R-:W-:Y:S01]  /*34c0*/  LOP3.LUT R17, R3, 0x8e, RZ, 0xfc, !PT ;  /* 0x0000008e03117812 */ /* 0x000fe200078efcff */
[----:B------:R-:W-:Y:S01]  /*34d0*/  @!P6 IMAD.MOV R82, RZ, RZ, -R82 ;  /* 0x000000ffff52e224 */ /* 0x000fe200078e0a52 */
[C---:B------:R-:W-:Y:S01]  /*34e0*/  ISETP.GT.U32.AND P6, PT, R9.reuse, R92, PT ;  /* 0x0000005c0900720c */ /* 0x040fe20003fc4070 */
[C---:B------:R-:W-:Y:S01]  /*34f0*/  IMAD R86, R9.reuse, R11, R86 ;  /* 0x0000000b09567224 */ /* 0x040fe200078e0256 */
[----:B------:R-:W-:Y:S01]  /*3500*/  IABS R174, R17 ;  /* 0x0000001100ae7213 */ /* 0x000fe20000000000 */
[----:B------:R-:W-:Y:S01]  /*3510*/  @!P1 IMAD.MOV R96, RZ, RZ, -R96 ;  /* 0x000000ffff609224 */ /* 0x000fe200078e0a60 */
[----:B------:R-:W-:Y:S01]  /*3520*/  ISETP.GT.U32.AND P1, PT, R9, R84, PT ;  /* 0x000000540900720c */ /* 0x000fe20003f24070 */
[----:B------:R-:W-:Y:S01]  /*3530*/  @!P4 IMAD.MOV R98, RZ, RZ, -R98 ;  /* 0x000000ffff62c224 */ /* 0x000fe200078e0a62 */
[----:B------:R-:W-:Y:S01]  /*3540*/  ISETP.GE.AND P4, PT, R15, RZ, PT ;  /* 0x000000ff0f00720c */ /* 0x000fe20003f86270 */
[----:B------:R-:W-:Y:S01]  /*3550*/  IMAD.HI.U32 R11, R0, R90, RZ ;  /* 0x0000005a000b7227 */ /* 0x000fe200078e00ff */
[----:B------:R-:W-:-:S03]  /*3560*/  LOP3.LUT R15, R3, 0x96, RZ, 0xfc, !PT ;  /* 0x00000096030f7812 */ /* 0x000fc600078efcff */
[--C-:B------:R-:W-:Y:S01]  /*3570*/  @!P5 IMAD.IADD R94, R94, 0x1, -R9.reuse ;  /* 0x000000015e5ed824 */ /* 0x100fe200078e0a09 */
[----:B------:R-:W-:Y:S01]  /*3580*/  ISETP.GT.U32.AND P5, PT, R9, R86, PT ;  /* 0x000000560900720c */ /* 0x000fe20003fa4070 */
[--C-:B------:R-:W-:Y:S01]  /*3590*/  @!P6 IMAD.IADD R92, R92, 0x1, -R9.reuse ;  /* 0x000000015c5ce824 */ /* 0x100fe200078e0a09 */
[----:B------:R-:W-:Y:S01]  /*35a0*/  IABS R166, R15 ;  /* 0x0000000f00a67213 */ /* 0x000fe20000000000 */
[----:B------:R-:W-:Y:S01]  /*35b0*/  IMAD.HI.U32 R12, R0, R88, RZ ;  /* 0x00000058000c7227 */ /* 0x000fe200078e00ff */
[----:B------:R-:W-:Y:S02]  /*35c0*/  ISETP.GE.AND P6, PT, R14, RZ, PT ;  /* 0x000000ff0e00720c */ /* 0x000fe40003fc6270 */
[----:B------:R-:W-:Y:S01]  /*35d0*/  LOP3.LUT R14, R3, 0x92, RZ, 0xfc, !PT ;  /* 0x00000092030e7812 */ /* 0x000fe200078efcff */
[----:B------:R-:W-:Y:S01]  /*35e0*/  @!P1 IMAD.IADD R84, R84, 0x1, -R9 ;  /* 0x0000000154549824 */ /* 0x000fe200078e0a09 */
[----:B------:R-:W-:Y:S01]  /*35f0*/  ISETP.GE.AND P1, PT, R13, RZ, PT ;  /* 0x000000ff0d00720c */ /* 0x000fe20003f26270 */
[----:B------:R-:W-:Y:S01]  /*3600*/  @!P4 IMAD.MOV R94, RZ, RZ, -R94 ;  /* 0x000000ffff5ec224 */ /* 0x000fe200078e0a5e */
[----:B------:R-:W-:Y:S01]  /*3610*/  IABS R170, R14 ;  /* 0x0000000e00aa7213 */ /* 0x000fe20000000000 */
[----:B------:R-:W-:-:S02]  /*3620*/  IMAD.MOV R13, RZ, RZ, -R11 ;  /* 0x000000ffff0d7224 */ /* 0x000fc400078e0a0b */
[----:B------:R-:W-:Y:S01]  /*3630*/  @!P5 IMAD.IADD R86, R86, 0x1, -R9 ;  /* 0x000000015656d824 */ /* 0x000fe200078e0a09 */
[----:B------:R-:W-:Y:S01]  /*3640*/  ISETP.GT.U32.AND P5, PT, R9, R92, PT ;  /* 0x0000005c0900720c */ /* 0x000fe20003fa4070 */
[----:B------:R-:W-:-:S03]  /*3650*/  IMAD.HI.U32 R11, R0, R166, RZ ;  /* 0x000000a6000b7227 */ /* 0x000fc600078e00ff */
[----:B------:R-:W-:Y:S01]  /*3660*/  ISETP.GT.U32.AND P4, PT, R9, R86, PT ;  /* 0x000000560900720c */ /* 0x000fe20003f84070 */
[----:B------:R-:W-:Y:S02]  /*3670*/  IMAD.MOV R12, RZ, RZ, -R12 ;  /* 0x000000ffff0c7224 */ /* 0x000fe400078e0a0c */
[----:B------:R-:W-:Y:S01]  /*3680*/  @!P3 IMAD.MOV R80, RZ, RZ, -R80 ;  /* 0x000000ffff50b224 */ /* 0x000fe200078e0a50 */
[----:B------:R-:W-:Y:S01]  /*3690*/  ISETP.GE.AND P3, PT, R16, RZ, PT ;  /* 0x000000ff1000720c */ /* 0x000fe20003f66270 */
[----:B------:R-:W-:Y:S01]  /*36a0*/  IMAD.MOV R11, RZ, RZ, -R11 ;  /* 0x000000ffff0b7224 */ /* 0x000fe200078e0a0b */
[----:B------:R-:W-:Y:S01]  /*36b0*/  LOP3.LUT R16, R3, 0x90, RZ, 0xfc, !PT ;  /* 0x0000009003107812 */ /* 0x000fe200078efcff */
[C---:B------:R-:W-:Y:S02]  /*36c0*/  IMAD R88, R9.reuse, R12, R88 ;  /* 0x0000000c09587224 */ /* 0x040fe400078e0258 */
[C---:B------:R-:W-:Y:S01]  /*36d0*/  IMAD R166, R9.reuse, R11, R166 ;  /* 0x0000000b09a67224 */ /* 0x040fe200078e02a6 */
[----:B------:R-:W-:Y:S01]  /*36e0*/  IABS R172, R16 ;  /* 0x0000001000ac7213 */ /* 0x000fe20000000000 */
[--C-:B------:R-:W-:Y:S01]  /*36f0*/  @!P5 IMAD.IADD R92, R92, 0x1, -R9.reuse ;  /* 0x000000015c5cd824 */ /* 0x100fe200078e0a09 */
[C---:B------:R-:W-:Y:S01]  /*3700*/  ISETP.GT.U32.AND P5, PT, R9.reuse, R88, PT ;  /* 0x000000580900720c */ /* 0x040fe20003fa4070 */
[----:B------:R-:W-:Y:S01]  /*3710*/  IMAD R90, R9, R13, R90 ;  /* 0x0000000d095a7224 */ /* 0x000fe200078e025a */
[----:B------:R-:W-:Y:S01]  /*3720*/  LOP3.LUT R13, R3, 0x94, RZ, 0xfc, !PT ;  /* 0x00000094030d7812 */ /* 0x000fe200078efcff */
[----:B------:R-:W-:Y:S01]  /*3730*/  @!P4 IMAD.IADD R86, R86, 0x1, -R9 ;  /* 0x000000015656c824 */ /* 0x000fe200078e0a09 */
[C---:B------:R-:W-:Y:S01]  /*3740*/  ISETP.GT.U32.AND P4, PT, R9.reuse, R166, PT ;  /* 0x000000a60900720c */ /* 0x040fe20003f84070 */
[----:B------:R-:W-:Y:S01]  /*3750*/  @!P3 IMAD.MOV R84, RZ, RZ, -R84 ;  /* 0x000000ffff54b224 */ /* 0x000fe200078e0a54 */
[----:B------:R-:W-:Y:S01]  /*3760*/  ISETP.GT.U32.AND P3, PT, R9, R90, PT ;  /* 0x0000005a0900720c */ /* 0x000fe20003f64070 */
[----:B------:R-:W-:Y:S01]  /*3770*/  IMAD.HI.U32 R12, R0, R170, RZ ;  /* 0x000000aa000c7227 */ /* 0x000fe200078e00ff */
[----:B------:R-:W-:-:S03]  /*3780*/  IABS R168, R13 ;  /* 0x0000000d00a87213 */ /* 0x000fc60000000000 */
[----:B------:R-:W-:Y:S02]  /*3790*/  IMAD.MOV R12, RZ, RZ, -R12 ;  /* 0x000000ffff0c7224 */ /* 0x000fe400078e0a0c */
[--C-:B------:R-:W-:Y:S02]  /*37a0*/  @!P5 IMAD.IADD R88, R88, 0x1, -R9.reuse ;  /* 0x000000015858d824 */ /* 0x100fe400078e0a09 */
[C---:B------:R-:W-:Y:S02]  /*37b0*/  IMAD R170, R9.reuse, R12, R170 ;  /* 0x0000000c09aa7224 */ /* 0x040fe400078e02aa */
[--C-:B------:R-:W-:Y:S01]  /*37c0*/  @!P4 IMAD.IADD R166, R166, 0x1, -R9.reuse ;  /* 0x00000001a6a6c824 */ /* 0x100fe200078e0a09 */
[----:B------:R-:W-:Y:S01]  /*37d0*/  ISETP.GT.U32.AND P4, PT, R9, R88, PT ;  /* 0x000000580900720c */ /* 0x000fe20003f84070 */
[----:B------:R-:W-:Y:S01]  /*37e0*/  @!P3 IMAD.IADD R90, R90, 0x1, -R9 ;  /* 0x000000015a5ab824 */ /* 0x000fe200078e0a09 */
[----:B------:R-:W-:Y:S01]  /*37f0*/  ISETP.GE.AND P3, PT, R15, RZ, PT ;  /* 0x000000ff0f00720c */ /* 0x000fe20003f66270 */
[----:B------:R-:W-:Y:S01]  /*3800*/  IMAD.HI.U32 R12, R0, R174, RZ ;  /* 0x000000ae000c7227 */ /* 0x000fe200078e00ff */
[----:B------:R-:W-:-:S02]  /*3810*/  LOP3.LUT R15, R3, 0x7c, RZ, 0xfc, !PT ;  /* 0x0000007c030f7812 */ /* 0x000fc400078efcff */
[----:B------:R-:W-:Y:S01]  /*3820*/  ISETP.GT.U32.AND P5, PT, R9, R90, PT ;  /* 0x0000005a0900720c */ /* 0x000fe20003fa4070 */
[----:B------:R-:W-:Y:S01]  /*3830*/  IMAD.HI.U32 R11, R0, R168, RZ ;  /* 0x000000a8000b7227 */ /* 0x000fe200078e00ff */
[----:B------:R-:W-:-:S03]  /*3840*/  IABS R192, R15 ;  /* 0x0000000f00c07213 */ /* 0x000fc60000000000 */
[----:B------:R-:W-:Y:S02]  /*3850*/  IMAD.MOV R12, RZ, RZ, -R12 ;  /* 0x000000ffff0c7224 */ /* 0x000fe400078e0a0c */
[----:B------:R-:W-:Y:S02]  /*3860*/  IMAD.MOV R11, RZ, RZ, -R11 ;  /* 0x000000ffff0b7224 */ /* 0x000fe400078e0a0b */
[----:B------:R-:W-:Y:S01]  /*3870*/  @!P4 IMAD.IADD R88, R88, 0x1, -R9 ;  /* 0x000000015858c824 */ /* 0x000fe200078e0a09 */
[C---:B------:R-:W-:Y:S01]  /*3880*/  ISETP.GT.U32.AND P4, PT, R9.reuse, R170, PT ;  /* 0x000000aa0900720c */ /* 0x040fe20003f84070 */
[----:B------:R-:W-:Y:S01]  /*3890*/  IMAD R174, R9, R12, R174 ;  /* 0x0000000c09ae7224 */ /* 0x000fe200078e02ae */
[----:B------:R-:W-:Y:S01]  /*38a0*/  LOP3.LUT R12, R3, 0x8a, RZ, 0xfc, !PT ;  /* 0x0000008a030c7812 */ /* 0x000fe200078efcff */
[----:B------:R-:W-:Y:S02]  /*38b0*/  IMAD R168, R9, R11, R168 ;  /* 0x0000000b09a87224 */ /* 0x000fe400078e02a8 */
[----:B------:R-:W-:Y:S01]  /*38c0*/  @!P0 IMAD.MOV R86, RZ, RZ, -R86 ;  /* 0x000000ffff568224 */ /* 0x000fe200078e0a56 */
[----:B------:R-:W-:Y:S01]  /*38d0*/  ISETP.GE.AND P0, PT, R13, RZ, PT ;  /* 0x000000ff0d00720c */ /* 0x000fe20003f06270 */
[----:B------:R-:W-:Y:S01]  /*38e0*/  @!P6 IMAD.MOV R88, RZ, RZ, -R88 ;  /* 0x000000ffff58e224 */ /* 0x000fe200078e0a58 */
[----:B------:R-:W-:Y:S01]  /*38f0*/  ISETP.GT.U32.AND P6, PT, R9, R174, PT ;  /* 0x000000ae0900720c */ /* 0x000fe20003fc4070 */
[----:B------:R-:W-:Y:S01]  /*3900*/  IMAD.HI.U32 R11, R0, R172, RZ ;  /* 0x000000ac000b7227 */ /* 0x000fe200078e00ff */
[----:B------:R-:W-:-:S02]  /*3910*/  LOP3.LUT R13, R3, 0x8c, RZ, 0xfc, !PT ;  /* 0x0000008c030d7812 */ /* 0x000fc400078efcff */
[----:B------:R-:W-:Y:S01]  /*3920*/  IABS R178, R12 ;  /* 0x0000000c00b27213 */ /* 0x000fe20000000000 */
[----:B------:R-:W-:Y:S01]  /*3930*/  @!P5 IMAD.IADD R90, R90, 0x1, -R9 ;  /* 0x000000015a5ad824 */ /* 0x000fe200078e0a09 */
[C---:B------:R-:W-:Y:S01]  /*3940*/  ISETP.GT.U32.AND P5, PT, R9.reuse, R168, PT ;  /* 0x000000a80900720c */ /* 0x040fe20003fa4070 */
[----:B------:R-:W-:Y:S01]  /*3950*/  IMAD.MOV R11, RZ, RZ, -R11 ;  /* 0x000000ffff0b7224 */ /* 0x000fe200078e0a0b */
[----:B------:R-:W-:Y:S01]  /*3960*/  IABS R176, R13 ;  /* 0x0000000d00b07213 */ /* 0x000fe20000000000 */
[----:B------:R-:W-:Y:S02]  /*3970*/  @!P4 IMAD.IADD R170, R170, 0x1, -R9 ;  /* 0x00000001aaaac824 */ /* 0x000fe400078e0a09 */
[C---:B------:R-:W-:Y:S02]  /*3980*/  IMAD R172, R9.reuse, R11, R172 ;  /* 0x0000000b09ac7224 */ /* 0x040fe400078e02ac */
[----:B------:R-:W-:Y:S01]  /*3990*/  IMAD.HI.U32 R11, R0, R176, RZ ;  /* 0x000000b0000b7227 */ /* 0x000fe200078e00ff */
[----:B------:R-:W-:-:S03]  /*39a0*/  ISETP.GT.U32.AND P4, PT, R9, R170, PT ;  /* 0x000000aa0900720c */ /* 0x000fc60003f84070 */
[----:B------:R-:W-:Y:S02]  /*39b0*/  @!P6 IMAD.IADD R174, R174, 0x1, -R9 ;  /* 0x00000001aeaee824 */ /* 0x000fe400078e0a09 */
[----:B------:R-:W-:Y:S02]  /*39c0*/  IMAD.MOV R11, RZ, RZ, -R11 ;  /* 0x000000ffff0b7224 */ /* 0x000fe400078e0a0b */
[----:B------:R-:W-:Y:S01]  /*39d0*/  @!P5 IMAD.IADD R168, R168, 0x1, -R9 ;  /* 0x00000001a8a8d824 */ /* 0x000fe200078e0a09 */
[C---:B------:R-:W-:Y:S01]  /*39e0*/  ISETP.GT.U32.AND P5, PT, R9.reuse, R172, PT ;  /* 0x000000ac0900720c */ /* 0x040fe20003fa4070 */
[----:B------:R-:W-:Y:S01]  /*39f0*/  @!P2 IMAD.MOV R92, RZ, RZ, -R92 ;  /* 0x000000ffff5ca224 */ /* 0x000fe200078e0a5c */
[C---:B------:R-:W-:Y:S01]  /*3a00*/  ISETP.GT.U32.AND P2, PT, R9.reuse, R166, PT ;  /* 0x000000a60900720c */ /* 0x040fe20003f44070 */
[C---:B------:R-:W-:Y:S01]  /*3a10*/  IMAD R176, R9.reuse, R11, R176 ;  /* 0x0000000b09b07224 */ /* 0x040fe200078e02b0 */
[----:B------:R-:W-:Y:S01]  /*3a20*/  ISETP.GT.U32.AND P6, PT, R9, R174, PT ;  /* 0x000000ae0900720c */ /* 0x000fe20003fc4070 */
[----:B------:R-:W-:-:S04]  /*3a30*/  IMAD.HI.U32 R11, R0, R178, RZ ;  /* 0x000000b2000b7227 */ /* 0x000fc800078e00ff */
[----:B------:R-:W-:Y:S02]  /*3a40*/  IMAD.MOV R11, RZ, RZ, -R11 ;  /* 0x000000ffff0b7224 */ /* 0x000fe400078e0a0b */
[----:B------:R-:W-:Y:S01]  /*3a50*/  @!P1 IMAD.MOV R90, RZ, RZ, -R90 ;  /* 0x000000ffff5a9224 */ /* 0x000fe200078e0a5a */
[C---:B------:R-:W-:Y:S01]  /*3a60*/  ISETP.GT.U32.AND P1, PT, R9.reuse, R168, PT ;  /* 0x000000a80900720c */ /* 0x040fe20003f24070 */
[--C-:B------:R-:W-:Y:S01]  /*3a70*/  @!P4 IMAD.IADD R170, R170, 0x1, -R9.reuse ;  /* 0x00000001aaaac824 */ /* 0x100fe200078e0a09 */
[C---:B------:R-:W-:Y:S01]  /*3a80*/  ISETP.GT.U32.AND P4, PT, R9.reuse, R176, PT ;  /* 0x000000b00900720c */ /* 0x040fe20003f84070 */
[----:B------:R-:W-:Y:S01]  /*3a90*/  IMAD R178, R9, R11, R178 ;  /* 0x0000000b09b27224 */ /* 0x000fe200078e02b2 */
[----:B------:R-:W-:Y:S01]  /*3aa0*/  LOP3.LUT R11, R3, 0x88, RZ, 0xfc, !PT ;  /* 0x00000088030b7812 */ /* 0x000fe200078efcff */
[--C-:B------:R-:W-:Y:S02]  /*3ab0*/  @!P5 IMAD.IADD R172, R172, 0x1, -R9.reuse ;  /* 0x00000001acacd824 */ /* 0x100fe400078e0a09 */
[--C-:B------:R-:W-:Y:S01]  /*3ac0*/  @!P2 IMAD.IADD R166, R166, 0x1, -R9.reuse ;  /* 0x00000001a6a6a824 */ /* 0x100fe200078e0a09 */
[----:B------:R-:W-:Y:S01]  /*3ad0*/  ISETP.GE.AND P2, PT, R14, RZ, PT ;  /* 0x000000ff0e00720c */ /* 0x000fe20003f46270 */
[--C-:B------:R-:W-:Y:S01]  /*3ae0*/  @!P6 IMAD.IADD R174, R174, 0x1, -R9.reuse ;  /* 0x00000001aeaee824 */ /* 0x100fe200078e0a09 */
[C---:B------:R-:W-:Y:S01]  /*3af0*/  ISETP.GT.U32.AND P6, PT, R9.reuse, R178, PT ;  /* 0x000000b20900720c */ /* 0x040fe20003fc4070 */
[----:B------:R-:W-:Y:S01]  /*3b00*/  @!P3 IMAD.MOV R166, RZ, RZ, -R166 ;  /* 0x000000ffffa6b224 */ /* 0x000fe200078e0aa6 */
[----:B------:R-:W-:Y:S01]  /*3b10*/  ISETP.GT.U32.AND P5, PT, R9, R172, PT ;  /* 0x000000ac0900720c */ /* 0x000fe20003fa4070 */
[--C-:B------:R-:W-:Y:S01]  /*3b20*/  @!P1 IMAD.IADD R168, R168, 0x1, -R9.reuse ;  /* 0x00000001a8a89824 */ /* 0x100fe200078e0a09 */
[----:B------:R-:W-:Y:S01]  /*3b30*/  ISETP.GE.AND P3, PT, R16, RZ, PT ;  /* 0x000000ff1000720c */ /* 0x000fe20003f66270 */
[----:B------:R-:W-:Y:S01]  /*3b40*/  @!P4 IMAD.IADD R176, R176, 0x1, -R9 ;  /* 0x00000001b0b0c824 */ /* 0x000fe200078e0a09 */
[----:B------:R-:W-:Y:S01]  /*3b50*/  ISETP.GE.AND P1, PT, R17, RZ, PT ;  /* 0x000000ff1100720c */ /* 0x000fe20003f26270 */
[----:B------:R-:W-:Y:S01]  /*3b60*/  @!P0 IMAD.MOV R168, RZ, RZ, -R168 ;  /* 0x000000ffffa88224 */ /* 0x000fe200078e0aa8 */
[----:B------:R-:W-:-:S02]  /*3b70*/  ISETP.GE.AND P0, PT, R13, RZ, PT ;  /* 0x000000ff0d00720c */ /* 0x000fc40003f06270 */
[----:B------:R-:W-:Y:S01]  /*3b80*/  LOP3.LUT R13, R3, 0x84, RZ, 0xfc, !PT ;  /* 0x00000084030d7812 */ /* 0x000fe200078efcff */
[----:B------:R-:W-:Y:S01]  /*3b90*/  @!P2 IMAD.MOV R170, RZ, RZ, -R170 ;  /* 0x000000ffffaaa224 */ /* 0x000fe200078e0aaa */
[----:B------:R-:W-:Y:S01]  /*3ba0*/  ISETP.GT.U32.AND P2, PT, R9, R176, PT ;  /* 0x000000b00900720c */ /* 0x000fe20003f44070 */
[--C-:B------:R-:W-:Y:S01]  /*3bb0*/  @!P6 IMAD.IADD R178, R178, 0x1, -R9.reuse ;  /* 0x00000001b2b2e824 */ /* 0x100fe200078e0a09 */
[----:B------:R-:W-:Y:S01]  /*3bc0*/  IABS R180, R11 ;  /* 0x0000000b00b47213 */ /* 0x000fe20000000000 */
[----:B------:R-:W-:Y:S01]  /*3bd0*/  @!P5 IMAD.IADD R172, R172, 0x1, -R9 ;  /* 0x00000001acacd824 */ /* 0x000fe200078e0a09 */
[----:B------:R-:W-:Y:S02]  /*3be0*/  ISETP.GE.AND P5, PT, R12, RZ, PT ;  /* 0x000000ff0c00720c */ /* 0x000fe40003fa6270 */
[----:B------:R-:W-:Y:S01]  /*3bf0*/  LOP3.LUT R12, R3, 0x86, RZ, 0xfc, !PT ;  /* 0x00000086030c7812 */ /* 0x000fe200078efcff */
[----:B------:R-:W-:Y:S01]  /*3c00*/  @!P3 IMAD.MOV R172, RZ, RZ, -R172 ;  /* 0x000000ffffacb224 */ /* 0x000fe200078e0aac */
[----:B------:R-:W-:Y:S01]  /*3c10*/  ISETP.GE.AND P4, PT, R11, RZ, PT ;  /* 0x000000ff0b00720c */ /* 0x000fe20003f86270 */
[----:B------:R-:W-:Y:S01]  /*3c20*/  IMAD.HI.U32 R11, R0, R180, RZ ;  /* 0x000000b4000b7227 */ /* 0x000fe200078e00ff */
[----:B------:R-:W-:-:S02]  /*3c30*/  IABS R182, R13 ;  /* 0x0000000d00b67213 */ /* 0x000fc40000000000 */
[----:B------:R-:W-:Y:S01]  /*3c40*/  ISETP.GT.U32.AND P6, PT, R9, R178, PT ;  /* 0x000000b20900720c */ /* 0x000fe20003fc4070 */
[----:B------:R-:W-:Y:S01]  /*3c50*/  @!P1 IMAD.MOV R174, RZ, RZ, -R174 ;  /* 0x000000ffffae9224 */ /* 0x000fe200078e0aae */
[----:B------:R-:W-:Y:S01]  /*3c60*/  ISETP.GE.AND P3, PT, R12, RZ, PT ;  /* 0x000000ff0c00720c */ /* 0x000fe20003f66270 */
[----:B------:R-:W-:Y:S01]  /*3c70*/  @!P2 IMAD.IADD R176, R176, 0x1, -R9 ;  /* 0x00000001b0b0a824 */ /* 0x000fe200078e0a09 */
[----:B------:R-:W-:Y:S01]  /*3c80*/  IABS R184, R12 ;  /* 0x0000000c00b87213 */ /* 0x000fe20000000000 */
[----:B------:R-:W-:Y:S01]  /*3c90*/  IMAD.HI.U32 R12, R0, R182, RZ ;  /* 0x000000b6000c7227 */ /* 0x000fe200078e00ff */
[----:B------:R-:W-:Y:S02]  /*3ca0*/  ISETP.GE.AND P1, PT, R13, RZ, PT ;  /* 0x000000ff0d00720c */ /* 0x000fe40003f26270 */
[C---:B------:R-:W-:Y:S01]  /*3cb0*/  LOP3.LUT R14, R3.reuse, 0x82, RZ, 0xfc, !PT ;  /* 0x00000082030e7812 */ /* 0x040fe200078efcff */
[----:B------:R-:W-:Y:S01]  /*3cc0*/  IMAD.MOV R13, RZ, RZ, -R11 ;  /* 0x000000ffff0d7224 */ /* 0x000fe200078e0a0b */
[----:B------:R-:W-:Y:S01]  /*3cd0*/  LOP3.LUT R16, R3, 0x7a, RZ, 0xfc, !PT ;  /* 0x0000007a03107812 */ /* 0x000fe200078efcff */
[----:B------:R-:W-:Y:S01]  /*3ce0*/  IMAD.MOV R12, RZ, RZ, -R12 ;  /* 0x000000ffff0c7224 */ /* 0x000fe200078e0a0c */
[----:B------:R-:W-:Y:S01]  /*3cf0*/  ISETP.GE.AND P2, PT, R14, RZ, PT ;  /* 0x000000ff0e00720c */ /* 0x000fe20003f46270 */
[----:B------:R-:W-:Y:S01]  /*3d00*/  IMAD R180, R9, R13, R180 ;  /* 0x0000000d09b47224 */ /* 0x000fe200078e02b4 */
[----:B------:R-:W-:Y:S01]  /*3d10*/  IABS R186, R14 ;  /* 0x0000000e00ba7213 */ /* 0x000fe20000000000 */
[----:B------:R-:W-:Y:S01]  /*3d20*/  @!P0 IMAD.MOV R176, RZ, RZ, -R176 ;  /* 0x000000ffffb08224 */ /* 0x000fe200078e0ab0 */
[----:B------:R-:W-:Y:S01]  /*3d30*/  LOP3.LUT R14, R3, 0x7e, RZ, 0xfc, !PT ;  /* 0x0000007e030e7812 */ /* 0x000fe200078efcff */
[----:B------:R-:W-:Y:S01]  /*3d40*/  @!P6 IMAD.IADD R178, R178, 0x1, -R9 ;  /* 0x00000001b2b2e824 */ /* 0x000fe200078e0a09 */
[C---:B------:R-:W-:Y:S01]  /*3d50*/  ISETP.GT.U32.AND P0, PT, R9.reuse, R180, PT ;  /* 0x000000b40900720c */ /* 0x040fe20003f04070 */
[----:B------:R-:W-:Y:S01]  /*3d60*/  IMAD R182, R9, R12, R182 ;  /* 0x0000000c09b67224 */ /* 0x000fe200078e02b6 */
[----:B------:R-:W-:Y:S01]  /*3d70*/  IABS R190, R14 ;  /* 0x0000000e00be7213 */ /* 0x000fe20000000000 */
[----:B------:R-:W-:Y:S01]  /*3d80*/  @!P5 IMAD.MOV R178, RZ, RZ, -R178 ;  /* 0x000000ffffb2d224 */ /* 0x000fe200078e0ab2 */
[----:B------:R-:W-:Y:S01]  /*3d90*/  LOP3.LUT R17, R3, 0x78, RZ, 0xfc, !PT ;  /* 0x0000007803117812 */ /* 0x000fe200078efcff */
[----:B------:R-:W-:Y:S01]  /*3da0*/  IMAD.HI.U32 R11, R0, R184, RZ ;  /* 0x000000b8000b7227 */ /* 0x000fe200078e00ff */
[----:B------:R-:W-:-:S02]  /*3db0*/  ISETP.GT.U32.AND P5, PT, R9, R182, PT ;  /* 0x000000b60900720c */ /* 0x000fc40003fa4070 */
[----:B------:R-:W-:Y:S01]  /*3dc0*/  IABS R194, R16 ;  /* 0x0000001000c27213 */ /* 0x000fe20000000000 */
[----:B------:R-:W-:Y:S01]  /*3dd0*/  IMAD.MOV R13, RZ, RZ, -R11 ;  /* 0x000000ffff0d7224 */ /* 0x000fe200078e0a0b */
[----:B------:R-:W-:Y:S01]  /*3de0*/  IABS R196, R17 ;  /* 0x0000001100c47213 */ /* 0x000fe20000000000 */
[----:B------:R-:W-:-:S04]  /*3df0*/  IMAD.HI.U32 R11, R0, R186, RZ ;  /* 0x000000ba000b7227 */ /* 0x000fc800078e00ff */
[----:B------:R-:W-:Y:S01]  /*3e00*/  IMAD R184, R9, R13, R184 ;  /* 0x0000000d09b87224 */ /* 0x000fe200078e02b8 */
[----:B------:R-:W-:Y:S01]  /*3e10*/  LOP3.LUT R13, R3, 0x80, RZ, 0xfc, !PT ;  /* 0x00000080030d7812 */ /* 0x000fe200078efcff */
[--C-:B------:R-:W-:Y:S02]  /*3e20*/  @!P0 IMAD.IADD R180, R180, 0x1, -R9.reuse ;  /* 0x00000001b4b48824 */ /* 0x100fe400078e0a09 */
[----:B------:R-:W-:Y:S01]  /*3e30*/  @!P5 IMAD.IADD R182, R182, 0x1, -R9 ;  /* 0x00000001b6b6d824 */ /* 0x000fe200078e0a09 */
[C---:B------:R-:W-:Y:S01]  /*3e40*/  ISETP.GT.U32.AND P6, PT, R9.reuse, R184, PT ;  /* 0x000000b80900720c */ /* 0x040fe20003fc4070 */
[----:B------:R-:W-:Y:S01]  /*3e50*/  IMAD.MOV R11, RZ, RZ, -R11 ;  /* 0x000000ffff0b7224 */ /* 0x000fe200078e0a0b */
[C---:B------:R-:W-:Y:S01]  /*3e60*/  ISETP.GT.U32.AND P0, PT, R9.reuse, R180, PT ;  /* 0x000000b40900720c */ /* 0x040fe20003f04070 */
[----:B------:R-:W-:Y:S01]  /*3e70*/  IMAD.HI.U32 R12, R0, R190, RZ ;  /* 0x000000be000c7227 */ /* 0x000fe200078e00ff */
[C---:B------:R-:W-:Y:S02]  /*3e80*/  ISETP.GT.U32.AND P5, PT, R9.reuse, R182, PT ;  /* 0x000000b60900720c */ /* 0x040fe40003fa4070 */
[----:B------:R-:W-:Y:S01]  /*3e90*/  IABS R188, R13 ;  /* 0x0000000d00bc7213 */ /* 0x000fe20000000000 */
[----:B------:R-:W-:-:S02]  /*3ea0*/  IMAD R186, R9, R11, R186 ;  /* 0x0000000b09ba7224 */ /* 0x000fc400078e02ba */
[----:B------:R-:W-:Y:S02]  /*3eb0*/  IMAD.MOV R12, RZ, RZ, -R12 ;  /* 0x000000ffff0c7224 */ /* 0x000fe400078e0a0c */
[----:B------:R-:W-:-:S04]  /*3ec0*/  IMAD.HI.U32 R11, R0, R188, RZ ;  /* 0x000000bc000b7227 */ /* 0x000fc800078e00ff */
[--C-:B------:R-:W-:Y:S02]  /*3ed0*/  @!P6 IMAD.IADD R184, R184, 0x1, -R9.reuse ;  /* 0x00000001b8b8e824 */ /* 0x100fe400078e0a09 */
[--C-:B------:R-:W-:Y:S01]  /*3ee0*/  @!P0 IMAD.IADD R180, R180, 0x1, -R9.reuse ;  /* 0x00000001b4b48824 */ /* 0x100fe200078e0a09 */
[C---:B------:R-:W-:Y:S01]  /*3ef0*/  ISETP.GT.U32.AND P0, PT, R9.reuse, R186, PT ;  /* 0x000000ba0900720c */ /* 0x040fe20003f04070 */
[C---:B------:R-:W-:Y:S01]  /*3f00*/  IMAD R190, R9.reuse, R12, R190 ;  /* 0x0000000c09be7224 */ /* 0x040fe200078e02be */
[C---:B------:R-:W-:Y:S01]  /*3f10*/  ISETP.GT.U32.AND P6, PT, R9.reuse, R184, PT ;  /* 0x000000b80900720c */ /* 0x040fe20003fc4070 */
[----:B------:R-:W-:Y:S02]  /*3f20*/  @!P5 IMAD.IADD R182, R182, 0x1, -R9 ;  /* 0x00000001b6b6d824 */ /* 0x000fe400078e0a09 */
[----:B------:R-:W-:Y:S01]  /*3f30*/  IMAD.MOV R11, RZ, RZ, -R11 ;  /* 0x000000ffff0b7224 */ /* 0x000fe200078e0a0b */
[----:B------:R-:W-:Y:S01]  /*3f40*/  ISETP.GT.U32.AND P5, PT, R9, R190, PT ;  /* 0x000000be0900720c */ /* 0x000fe20003fa4070 */
[----:B------:R-:W-:-:S02]  /*3f50*/  @!P4 IMAD.MOV R180, RZ, RZ, -R180 ;  /* 0x000000ffffb4c224 */ /* 0x000fc400078e0ab4 */
[----:B------:R-:W-:Y:S02]  /*3f60*/  IMAD R188, R9, R11, R188 ;  /* 0x0000000b09bc7224 */ /* 0x000fe400078e02bc */
[----:B------:R-:W-:-:S04]  /*3f70*/  IMAD.HI.U32 R11, R0, R192, RZ ;  /* 0x000000c0000b7227 */ /* 0x000fc800078e00ff */
[--C-:B------:R-:W-:Y:S01]  /*3f80*/  @!P0 IMAD.IADD R186, R186, 0x1, -R9.reuse ;  /* 0x00000001baba8824 */ /* 0x100fe200078e0a09 */
[----:B------:R-:W-:Y:S01]  /*3f90*/  ISETP.GE.AND P0, PT, R13, RZ, PT ;  /* 0x000000ff0d00720c */ /* 0x000fe20003f06270 */
[--C-:B------:R-:W-:Y:S01]  /*3fa0*/  @!P6 IMAD.IADD R184, R184, 0x1, -R9.reuse ;  /* 0x00000001b8b8e824 */ /* 0x100fe200078e0a09 */
[C---:B------:R-:W-:Y:S01]  /*3fb0*/  ISETP.GT.U32.AND P6, PT, R9.reuse, R188, PT ;  /* 0x000000bc0900720c */ /* 0x040fe20003fc4070 */
[----:B------:R-:W-:Y:S01]  /*3fc0*/  @!P5 IMAD.IADD R190, R190, 0x1, -R9 ;  /* 0x00000001bebed824 */ /* 0x000fe200078e0a09 */
[----:B------:R-:W-:Y:S01]  /*3fd0*/  ISETP.GT.U32.AND P4, PT, R9, R186, PT ;  /* 0x000000ba0900720c */ /* 0x000fe20003f84070 */
[----:B------:R-:W-:Y:S01]  /*3fe0*/  IMAD.MOV R11, RZ, RZ, -R11 ;  /* 0x000000ffff0b7224 */ /* 0x000fe200078e0a0b */
[----:B------:R-:W-:Y:S01]  /*3ff0*/  LOP3.LUT R13, R3, 0x76, RZ, 0xfc, !PT ;  /* 0x00000076030d7812 */ /* 0x000fe200078efcff */
[----:B------:R-:W-:Y:S01]  /*4000*/  IMAD.HI.U32 R12, R0, R194, RZ ;  /* 0x000000c2000c7227 */ /* 0x000fe200078e00ff */
[C---:B------:R-:W-:Y:S02]  /*4010*/  ISETP.GT.U32.AND P5, PT, R9.reuse, R190, PT ;  /* 0x000000be0900720c */ /* 0x040fe40003fa4070 */
[----:B------:R-:W-:Y:S01]  /*4020*/  IABS R198, R13 ;  /* 0x0000000d00c67213 */ /* 0x000fe20000000000 */
[----:B------:R-:W-:-:S02]  /*4030*/  IMAD R192, R9, R11, R192 ;  /* 0x0000000b09c07224 */ /* 0x000fc400078e02c0 */
[----:B------:R-:W-:-:S04]  /*4040*/  IMAD.HI.U32 R11, R0, R196, RZ ;  /* 0x000000c4000b7227 */ /* 0x000fc800078e00ff */
[----:B------:R-:W-:Y:S02]  /*4050*/  IMAD.MOV R12, RZ, RZ, -R12 ;  /* 0x000000ffff0c7224 */ /* 0x000fe400078e0a0c */
[----:B------:R-:W-:Y:S02]  /*4060*/  IMAD.MOV R11, RZ, RZ, -R11 ;  /* 0x000000ffff0b7224 */ /* 0x000fe400078e0a0b */
[--C-:B------:R-:W-:Y:S01]  /*4070*/  @!P6 IMAD.IADD R188, R188, 0x1, -R9.reuse ;  /* 0x00000001bcbce824 */ /* 0x100fe200078e0a09 */
[----:B------:R-:W-:Y:S01]  /*4080*/  ISETP.GE.AND P6, PT, R14, RZ, PT ;  /* 0x000000ff0e00720c */ /* 0x000fe20003fc6270 */
[----:B------:R-:W-:Y:S01]  /*4090*/  IMAD R194, R9, R12, R194 ;  /* 0x0000000c09c27224 */ /* 0x000fe200078e02c2 */
[----:B------:R-:W-:Y:S01]  /*40a0*/  LOP3.LUT R14, R3, 0x74, RZ, 0xfc, !PT ;  /* 0x00000074030e7812 */ /* 0x000fe200078efcff */
[--C-:B------:R-:W-:Y:S01]  /*40b0*/  @!P4 IMAD.IADD R186, R186, 0x1, -R9.reuse ;  /* 0x00000001babac824 */ /* 0x100fe200078e0a09 */
[C---:B------:R-:W-:Y:S01]  /*40c0*/  ISETP.GT.U32.AND P4, PT, R9.reuse, R192, PT ;  /* 0x000000c00900720c */ /* 0x040fe20003f84070 */
[C---:B------:R-:W-:Y:S01]  /*40d0*/  IMAD R196, R9.reuse, R11, R196 ;  /* 0x0000000b09c47224 */ /* 0x040fe200078e02c4 */
[----:B------:R-:W-:Y:S01]  /*40e0*/  IABS R200, R14 ;  /* 0x0000000e00c87213 */ /* 0x000fe20000000000 */
[----:B------:R-:W-:Y:S01]  /*40f0*/  @!P3 IMAD.MOV R184, RZ, RZ, -R184 ;  /* 0x000000ffffb8b224 */ /* 0x000fe200078e0ab8 */
[C---:B------:R-:W-:Y:S01]  /*4100*/  ISETP.GT.U32.AND P3, PT, R9.reuse, R188, PT ;  /* 0x000000bc0900720c */ /* 0x040fe20003f64070 */
[----:B------:R-:W-:Y:S01]  /*4110*/  @!P2 IMAD.MOV R186, RZ, RZ, -R186 ;  /* 0x000000ffffbaa224 */ /* 0x000fe200078e0aba */
[C---:B------:R-:W-:Y:S01]  /*4120*/  ISETP.GT.U32.AND P2, PT, R9.reuse, R194, PT ;  /* 0x000000c20900720c */ /* 0x040fe20003f44070 */
[----:B------:R-:W-:Y:S01]  /*4130*/  @!P5 IMAD.IADD R190, R190, 0x1, -R9 ;  /* 0x00000001bebed824 */ /* 0x000fe200078e0a09 */
[----:B------:R-:W-:Y:S01]  /*4140*/  ISETP.GT.U32.AND P5, PT, R9, R196, PT ;  /* 0x000000c40900720c */ /* 0x000fe20003fa4070 */
[----:B------:R-:W-:-:S04]  /*4150*/  IMAD.HI.U32 R11, R0, R198, RZ ;  /* 0x000000c6000b7227 */ /* 0x000fc800078e00ff */
[----:B------:R-:W-:Y:S01]  /*4160*/  @!P4 IMAD.IADD R192, R192, 0x1, -R9 ;  /* 0x00000001c0c0c824 */ /* 0x000fe200078e0a09 */
[----:B------:R-:W-:Y:S01]  /*4170*/  ISETP.GE.AND P4, PT, R17, RZ, PT ;  /* 0x000000ff1100720c */ /* 0x000fe20003f86270 */
[----:B------:R-:W-:Y:S01]  /*4180*/  IMAD.MOV R12, RZ, RZ, -R11 ;  /* 0x000000ffff0c7224 */ /* 0x000fe200078e0a0b */
[----:B------:R-:W-:Y:S01]  /*4190*/  LOP3.LUT R17, R3, 0x5e, RZ, 0xfc, !PT ;  /* 0x0000005e03117812 */ /* 0x000fe200078efcff */
[--C-:B------:R-:W-:Y:S01]  /*41a0*/  @!P3 IMAD.IADD R188, R188, 0x1, -R9.reuse ;  /* 0x00000001bcbcb824 */ /* 0x100fe200078e0a09 */
[----:B------:R-:W-:Y:S01]  /*41b0*/  ISETP.GE.AND P3, PT, R16, RZ, PT ;  /* 0x000000ff1000720c */ /* 0x000fe20003f66270 */
[--C-:B------:R-:W-:Y:S01]  /*41c0*/  @!P2 IMAD.IADD R194, R194, 0x1, -R9.reuse ;  /* 0x00000001c2c2a824 */ /* 0x100fe200078e0a09 */
[----:B------:R-:W-:Y:S01]  /*41d0*/  ISETP.GT.U32.AND P2, PT, R9, R192, PT ;  /* 0x000000c00900720c */ /* 0x000fe20003f44070 */
[----:B------:R-:W-:Y:S01]  /*41e0*/  @!P5 IMAD.IADD R196, R196, 0x1, -R9 ;  /* 0x00000001c4c4d824 */ /* 0x000fe200078e0a09 */
[----:B------:R-:W-:Y:S01]  /*41f0*/  LOP3.LUT R16, R3, 0x70, RZ, 0xfc, !PT ;  /* 0x0000007003107812 */ /* 0x000fe200078efcff */
[----:B------:R-:W-:Y:S01]  /*4200*/  @!P0 IMAD.MOV R188, RZ, RZ, -R188 ;  /* 0x000000ffffbc8224 */ /* 0x000fe200078e0abc */
[C---:B------:R-:W-:Y:S01]  /*4210*/  ISETP.GT.U32.AND P5, PT, R9.reuse, R194, PT ;  /* 0x000000c20900720c */ /* 0x040fe20003fa4070 */
[----:B------:R-:W-:Y:S01]  /*4220*/  IMAD.HI.U32 R11, R0, R200, RZ ;  /* 0x000000c8000b7227 */ /* 0x000fe200078e00ff */
[----:B------:R-:W-:-:S02]  /*4230*/  ISETP.GT.U32.AND P0, PT, R9, R196, PT ;  /* 0x000000c40900720c */ /* 0x000fc40003f04070 */
[----:B------:R-:W-:Y:S01]  /*4240*/  IABS R204, R16 ;  /* 0x0000001000cc7213 */ /* 0x000fe20000000000 */
[----:B------:R-:W-:Y:S01]  /*4250*/  IMAD R198, R9, R12, R198 ;  /* 0x0000000c09c67224 */ /* 0x000fe200078e02c6 */
[----:B------:R-:W-:Y:S01]  /*4260*/  IABS R222, R17 ;  /* 0x0000001100de7213 */ /* 0x000fe20000000000 */
[----:B------:R-:W-:Y:S02]  /*4270*/  IMAD.MOV R11, RZ, RZ, -R11 ;  /* 0x000000ffff0b7224 */ /* 0x000fe400078e0a0b */
[----:B------:R-:W-:Y:S01]  /*4280*/  @!P1 IMAD.MOV R182, RZ, RZ, -R182 ;  /* 0x000000ffffb69224 */ /* 0x000fe200078e0ab6 */
[----:B------:R-:W-:Y:S01]  /*4290*/  ISETP.GE.AND P1, PT, R15, RZ, PT ;  /* 0x000000ff0f00720c */ /* 0x000fe20003f26270 */
[--C-:B------:R-:W-:Y:S01]  /*42a0*/  @!P2 IMAD.IADD R192, R192, 0x1, -R9.reuse ;  /* 0x00000001c0c0a824 */ /* 0x100fe200078e0a09 */
[----:B------:R-:W-:Y:S01]  /*42b0*/  LOP3.LUT R15, R3, 0x72, RZ, 0xfc, !PT ;  /* 0x00000072030f7812 */ /* 0x000fe200078efcff */
[C---:B------:R-:W-:Y:S01]  /*42c0*/  IMAD R200, R9.reuse, R11, R200 ;  /* 0x0000000b09c87224 */ /* 0x040fe200078e02c8 */
[C---:B------:R-:W-:Y:S01]  /*42d0*/  ISETP.GT.U32.AND P2, PT, R9.reuse, R198, PT ;  /* 0x000000c60900720c */ /* 0x040fe20003f44070 */
[--C-:B------:R-:W-:Y:S01]  /*42e0*/  @!P0 IMAD.IADD R196, R196, 0x1, -R9.reuse ;  /* 0x00000001c4c48824 */ /* 0x100fe200078e0a09 */
[----:B------:R-:W-:Y:S01]  /*42f0*/  IABS R202, R15 ;  /* 0x0000000f00ca7213 */ /* 0x000fe20000000000 */
[----:B------:R-:W-:Y:S01]  /*4300*/  @!P5 IMAD.IADD R194, R194, 0x1, -R9 ;  /* 0x00000001c2c2d824 */ /* 0x000fe200078e0a09 */
[----:B------:R-:W-:Y:S01]  /*4310*/  ISETP.GT.U32.AND P0, PT, R9, R200, PT ;  /* 0x000000c80900720c */ /* 0x000fe20003f04070 */
[----:B------:R-:W-:Y:S01]  /*4320*/  IMAD.HI.U32 R12, R0, R204, RZ ;  /* 0x000000cc000c7227 */ /* 0x000fe200078e00ff */
[----:B------:R-:W-:-:S02]  /*4330*/  ISETP.GE.AND P5, PT, R13, RZ, PT ;  /* 0x000000ff0d00720c */ /* 0x000fc40003fa6270 */
[----:B------:R-:W-:Y:S01]  /*4340*/  LOP3.LUT R13, R3, 0x6e, RZ, 0xfc, !PT ;  /* 0x0000006e030d7812 */ /* 0x000fe200078efcff */
[----:B------:R-:W-:-:S03]  /*4350*/  IMAD.HI.U32 R11, R0, R202, RZ ;  /* 0x000000ca000b7227 */ /* 0x000fc600078e00ff */
[----:B------:R-:W-:Y:S01]  /*4360*/  IABS R206, R13 ;  /* 0x0000000d00ce7213 */ /* 0x000fe20000000000 */
[----:B------:R-:W-:Y:S02]  /*4370*/  IMAD.MOV R11, RZ, RZ, -R11 ;  /* 0x000000ffff0b7224 */ /* 0x000fe400078e0a0b */
[--C-:B------:R-:W-:Y:S01]  /*4380*/  @!P2 IMAD.IADD R198, R198, 0x1, -R9.reuse ;  /* 0x00000001c6c6a824 */ /* 0x100fe200078e0a09 */
[----:B------:R-:W-:Y:S01]  /*4390*/  ISETP.GE.AND P2, PT, R14, RZ, PT ;  /* 0x000000ff0e00720c */ /* 0x000fe20003f46270 */
[----:B------:R-:W-:Y:S01]  /*43a0*/  IMAD.MOV R12, RZ, RZ, -R12 ;  /* 0x000000ffff0c7224 */ /* 0x000fe200078e0a0c */
[----:B------:R-:W-:Y:S01]  /*43b0*/  LOP3.LUT R14, R3, 0x6c, RZ, 0xfc, !PT ;  /* 0x0000006c030e7812 */ /* 0x000fe200078efcff */
[C---:B------:R-:W-:Y:S02]  /*43c0*/  IMAD R202, R9.reuse, R11, R202 ;  /* 0x0000000b09ca7224 */ /* 0x040fe400078e02ca */
[----:B------:R-:W-:Y:S01]  /*43d0*/  @!P0 IMAD.IADD R200, R200, 0x1, -R9 ;  /* 0x00000001c8c88824 */ /* 0x000fe200078e0a09 */
[C---:B------:R-:W-:Y:S01]  /*43e0*/  ISETP.GT.U32.AND P0, PT, R9.reuse, R198, PT ;  /* 0x000000c60900720c */ /* 0x040fe20003f04070 */
[C---:B------:R-:W-:Y:S01]  /*43f0*/  IMAD R204, R9.reuse, R12, R204 ;  /* 0x0000000c09cc7224 */ /* 0x040fe200078e02cc */
[----:B------:R-:W-:Y:S01]  /*4400*/  IABS R208, R14 ;  /* 0x0000000e00d07213 */ /* 0x000fe20000000000 */
[----:B------:R-:W-:Y:S01]  /*4410*/  @!P6 IMAD.MOV R190, RZ, RZ, -R190 ;  /* 0x000000ffffbee224 */ /* 0x000fe200078e0abe */
[C---:B------:R-:W-:Y:S01]  /*4420*/  ISETP.GT.U32.AND P6, PT, R9.reuse, R202, PT ;  /* 0x000000ca0900720c */ /* 0x040fe20003fc4070 */
[----:B------:R-:W-:Y:S01]  /*4430*/  @!P1 IMAD.MOV R192, RZ, RZ, -R192 ;  /* 0x000000ffffc09224 */ /* 0x000fe200078e0ac0 */
[----:B------:R-:W-:Y:S01]  /*4440*/  ISETP.GT.U32.AND P1, PT, R9, R200, PT ;  /* 0x000000c80900720c */ /* 0x000fe20003f24070 */
[----:B------:R-:W-:-:S04]  /*4450*/  IMAD.HI.U32 R11, R0, R206, RZ ;  /* 0x000000ce000b7227 */ /* 0x000fc800078e00ff */
[----:B------:R-:W-:Y:S01]  /*4460*/  @!P3 IMAD.MOV R194, RZ, RZ, -R194 ;  /* 0x000000ffffc2b224 */ /* 0x000fe200078e0ac2 */
[----:B------:R-:W-:Y:S01]  /*4470*/  ISETP.GT.U32.AND P3, PT, R9, R204, PT ;  /* 0x000000cc0900720c */ /* 0x000fe20003f64070 */
[----:B------:R-:W-:-:S04]  /*4480*/  IMAD.HI.U32 R12, R0, R208, RZ ;  /* 0x000000d0000c7227 */ /* 0x000fc800078e00ff */
[----:B------:R-:W-:Y:S02]  /*4490*/  IMAD.MOV R11, RZ, RZ, -R11 ;  /* 0x000000ffff0b7224 */ /* 0x000fe400078e0a0b */
[--C-:B------:R-:W-:Y:S01]  /*44a0*/  @!P0 IMAD.IADD R198, R198, 0x1, -R9.reuse ;  /* 0x00000001c6c68824 */ /* 0x100fe200078e0a09 */
[----:B------:R-:W-:Y:S01]  /*44b0*/  ISETP.GE.AND P0, PT, R16, RZ, PT ;  /* 0x000000ff1000720c */ /* 0x000fe20003f06270 */
[----:B------:R-:W-:Y:S01]  /*44c0*/  IMAD.MOV R12, RZ, RZ, -R12 ;  /* 0x000000ffff0c7224 */ /* 0x000fe200078e0a0c */
[----:B------:R-:W-:Y:S01]  /*44d0*/  LOP3.LUT R16, R3, 0x60, RZ, 0xfc, !PT ;  /* 0x0000006003107812 */ /* 0x000fe200078efcff */
[----:B------:R-:W-:Y:S02]  /*44e0*/  IMAD R206, R9, R11, R206 ;  /* 0x0000000b09ce7224 */ /* 0x000fe400078e02ce */
[--C-:B------:R-:W-:Y:S01]  /*44f0*/  @!P1 IMAD.IADD R200, R200, 0x1, -R9.reuse ;  /* 0x00000001c8c89824 */ /* 0x100fe200078e0a09 */
[----:B------:R-:W-:Y:S01]  /*4500*/  ISETP.GE.AND P1, PT, R13, RZ, PT ;  /* 0x000000ff0d00720c */ /* 0x000fe20003f26270 */
[--C-:B------:R-:W-:Y:S01]  /*4510*/  @!P6 IMAD.IADD R202, R202, 0x1, -R9.reuse ;  /* 0x00000001cacae824 */ /* 0x100fe200078e0a09 */
[----:B------:R-:W-:Y:S01]  /*4520*/  LOP3.LUT R13, R3, 0x68, RZ, 0xfc, !PT ;  /* 0x00000068030d7812 */ /* 0x000fe200078efcff */
[----:B------:R-:W-:Y:S01]  /*4530*/  IMAD R208, R9, R12, R208 ;  /* 0x0000000c09d07224 */ /* 0x000fe200078e02d0 */
[----:B------:R-:W-:Y:S01]  /*4540*/  LOP3.LUT R12, R3, 0x6a, RZ, 0xfc, !PT ;  /* 0x0000006a030c7812 */ /* 0x000fe200078efcff */
[----:B------:R-:W-:Y:S01]  /*4550*/  @!P5 IMAD.MOV R198, RZ, RZ, -R198 ;  /* 0x000000ffffc6d224 */ /* 0x000fe200078e0ac6 */
[C---:B------:R-:W-:Y:S01]  /*4560*/  ISETP.GT.U32.AND P5, PT, R9.reuse, R206, PT ;  /* 0x000000ce0900720c */ /* 0x040fe20003fa4070 */
[----:B------:R-:W-:Y:S01]  /*4570*/  @!P3 IMAD.IADD R204, R204, 0x1, -R9 ;  /* 0x00000001ccccb824 */ /* 0x000fe200078e0a09 */
[C---:B------:R-:W-:Y:S01]  /*4580*/  ISETP.GT.U32.AND P6, PT, R9.reuse, R202, PT ;  /* 0x000000ca0900720c */ /* 0x040fe20003fc4070 */
[----:B------:R-:W-:Y:S01]  /*4590*/  @!P2 IMAD.MOV R200, RZ, RZ, -R200 ;  /* 0x000000ffffc8a224 */ /* 0x000fe200078e0ac8 */
[----:B------:R-:W-:Y:S01]  /*45a0*/  ISETP.GT.U32.AND P2, PT, R9, R208, PT ;  /* 0x000000d00900720c */ /* 0x000fe20003f44070 */
[----:B------:R-:W-:Y:S01]  /*45b0*/  @!P4 IMAD.MOV R196, RZ, RZ, -R196 ;  /* 0x000000ffffc4c224 */ /* 0x000fe200078e0ac4 */
[----:B------:R-:W-:-:S02]  /*45c0*/  ISETP.GE.AND P4, PT, R15, RZ, PT ;  /* 0x000000ff0f00720c */ /* 0x000fc40003f86270 */
[----:B------:R-:W-:Y:S02]  /*45d0*/  ISETP.GT.U32.AND P3, PT, R9, R204, PT ;  /* 0x000000cc0900720c */ /* 0x000fe40003f64070 */
[----:B------:R-:W-:Y:S02]  /*45e0*/  IABS R210, R12 ;  /* 0x0000000c00d27213 */ /* 0x000fe40000000000 */
[----:B------:R-:W-:Y:S01]  /*45f0*/  IABS R212, R13 ;  /* 0x0000000d00d47213 */ /* 0x000fe20000000000 */
[--C-:B------:R-:W-:Y:S01]  /*4600*/  @!P5 IMAD.IADD R206, R206, 0x1, -R9.reuse ;  /* 0x00000001ceced824 */ /* 0x100fe200078e0a09 */
[----:B------:R-:W-:Y:S01]  /*4610*/  LOP3.LUT R15, R3, 0x62, RZ, 0xfc, !PT ;  /* 0x00000062030f7812 */ /* 0x000fe200078efcff */
[--C-:B------:R-:W-:Y:S01]  /*4620*/  @!P6 IMAD.IADD R202, R202, 0x1, -R9.reuse ;  /* 0x00000001cacae824 */ /* 0x100fe200078e0a09 */
[----:B------:R-:W-:Y:S01]  /*4630*/  ISETP.GE.AND P6, PT, R14, RZ, PT ;  /* 0x000000ff0e00720c */ /* 0x000fe20003fc6270 */
[----:B------:R-:W-:Y:S01]  /*4640*/  @!P2 IMAD.IADD R208, R208, 0x1, -R9 ;  /* 0x00000001d0d0a824 */ /* 0x000fe200078e0a09 */
[----:B------:R-:W-:Y:S01]  /*4650*/  ISETP.GT.U32.AND P5, PT, R9, R206, PT ;  /* 0x000000ce0900720c */ /* 0x000fe20003fa4070 */
[----:B------:R-:W-:Y:S01]  /*4660*/  IMAD.HI.U32 R11, R0, R210, RZ ;  /* 0x000000d2000b7227 */ /* 0x000fe200078e00ff */
[----:B------:R-:W-:-:S02]  /*4670*/  LOP3.LUT R14, R3, 0x66, RZ, 0xfc, !PT ;  /* 0x00000066030e7812 */ /* 0x000fc400078efcff */
[----:B------:R-:W-:Y:S01]  /*4680*/  ISETP.GE.AND P2, PT, R13, RZ, PT ;  /* 0x000000ff0d00720c */ /* 0x000fe20003f46270 */
[----:B------:R-:W-:Y:S01]  /*4690*/  @!P3 IMAD.IADD R204, R204, 0x1, -R9 ;  /* 0x00000001ccccb824 */ /* 0x000fe200078e0a09 */
[----:B------:R-:W-:Y:S01]  /*46a0*/  ISETP.GE.AND P3, PT, R12, RZ, PT ;  /* 0x000000ff0c00720c */ /* 0x000fe20003f66270 */
[----:B------:R-:W-:Y:S01]  /*46b0*/  @!P4 IMAD.MOV R202, RZ, RZ, -R202 ;  /* 0x000000ffffcac224 */ /* 0x000fe200078e0aca */
[----:B------:R-:W-:Y:S01]  /*46c0*/  ISETP.GT.U32.AND P4, PT, R9, R208, PT ;  /* 0x000000d00900720c */ /* 0x000fe20003f84070 */
[----:B------:R-:W-:Y:S01]  /*46d0*/  IMAD.HI.U32 R12, R0, R212, RZ ;  /* 0x000000d4000c7227 */ /* 0x000fe200078e00ff */
[----:B------:R-:W-:Y:S02]  /*46e0*/  IABS R214, R14 ;  /* 0x0000000e00d67213 */ /* 0x000fe40000000000 */
[----:B------:R-:W-:Y:S01]  /*46f0*/  LOP3.LUT R13, R3, 0x64, RZ, 0xfc, !PT ;  /* 0x00000064030d7812 */ /* 0x000fe200078efcff */
[----:B------:R-:W-:Y:S01]  /*4700*/  IMAD.MOV R11, RZ, RZ, -R11 ;  /* 0x000000ffff0b7224 */ /* 0x000fe200078e0a0b */
[----:B------:R-:W-:Y:S01]  /*4710*/  IABS R218, R15 ;  /* 0x0000000f00da7213 */ /* 0x000fe20000000000 */
[----:B------:R-:W-:Y:S01]  /*4720*/  IMAD.MOV R12, RZ, RZ, -R12 ;  /* 0x000000ffff0c7224 */ /* 0x000fe200078e0a0c */
[----:B------:R-:W-:Y:S01]  /*4730*/  IABS R216, R13 ;  /* 0x0000000d00d87213 */ /* 0x000fe20000000000 */
[C---:B------:R-:W-:Y:S01]  /*4740*/  IMAD R210, R9.reuse, R11, R210 ;  /* 0x0000000b09d27224 */ /* 0x040fe200078e02d2 */
[----:B------:R-:W-:Y:S01]  /*4750*/  IABS R220, R16 ;  /* 0x0000001000dc7213 */ /* 0x000fe20000000000 */
[----:B------:R-:W-:-:S02]  /*4760*/  IMAD R212, R9, R12, R212 ;  /* 0x0000000c09d47224 */ /* 0x000fc400078e02d4 */
[--C-:B------:R-:W-:Y:S01]  /*4770*/  @!P5 IMAD.IADD R206, R206, 0x1, -R9.reuse ;  /* 0x00000001ceced824 */ /* 0x100fe200078e0a09 */
[C---:B------:R-:W-:Y:S01]  /*4780*/  ISETP.GT.U32.AND P5, PT, R9.reuse, R210, PT ;  /* 0x000000d20900720c */ /* 0x040fe20003fa4070 */
[----:B------:R-:W-:Y:S01]  /*4790*/  @!P4 IMAD.IADD R208, R208, 0x1, -R9 ;  /* 0x00000001d0d0c824 */ /* 0x000fe200078e0a09 */
[----:B------:R-:W-:Y:S01]  /*47a0*/  ISETP.GT.U32.AND P4, PT, R9, R212, PT ;  /* 0x000000d40900720c */ /* 0x000fe20003f84070 */
[----:B------:R-:W-:-:S04]  /*47b0*/  IMAD.HI.U32 R11, R0, R214, RZ ;  /* 0x000000d6000b7227 */ /* 0x000fc800078e00ff */
[----:B------:R-:W-:Y:S02]  /*47c0*/  IMAD.MOV R11, RZ, RZ, -R11 ;  /* 0x000000ffff0b7224 */ /* 0x000fe400078e0a0b */
[----:B------:R-:W-:Y:S02]  /*47d0*/  @!P1 IMAD.MOV R206, RZ, RZ, -R206 ;  /* 0x000000ffffce9224 */ /* 0x000fe400078e0ace */
[C---:B------:R-:W-:Y:S02]  /*47e0*/  IMAD R214, R9.reuse, R11, R214 ;  /* 0x0000000b09d67224 */ /* 0x040fe400078e02d6 */
[--C-:B------:R-:W-:Y:S02]  /*47f0*/  @!P5 IMAD.IADD R210, R210, 0x1, -R9.reuse ;  /* 0x00000001d2d2d824 */ /* 0x100fe400078e0a09 */
[----:B------:R-:W-:Y:S01]  /*4800*/  @!P4 IMAD.IADD R212, R212, 0x1, -R9 ;  /* 0x00000001d4d4c824 */ /* 0x000fe200078e0a09 */
[C---:B------:R-:W-:Y:S01]  /*4810*/  ISETP.GT.U32.AND P5, PT, R9.reuse, R214, PT ;  /* 0x000000d60900720c */ /* 0x040fe20003fa4070 */
[----:B------:R-:W-:Y:S01]  /*4820*/  IMAD.HI.U32 R11, R0, R216, RZ ;  /* 0x000000d8000b7227 */ /* 0x000fe200078e00ff */
[----:B------:R-:W-:-:S02]  /*4830*/  ISETP.GT.U32.AND P4, PT, R9, R210, PT ;  /* 0x000000d20900720c */ /* 0x000fc40003f84070 */
[----:B------:R-:W-:Y:S01]  /*4840*/  ISETP.GT.U32.AND P1, PT, R9, R212, PT ;  /* 0x000000d40900720c */ /* 0x000fe20003f24070 */
[----:B------:R-:W-:Y:S02]  /*4850*/  IMAD.MOV R11, RZ, RZ, -R11 ;  /* 0x000000ffff0b7224 */ /* 0x000fe400078e0a0b */
[----:B------:R-:W-:-:S04]  /*4860*/  IMAD.HI.U32 R12, R0, R218, RZ ;  /* 0x000000da000c7227 */ /* 0x000fc800078e00ff */
[C---:B------:R-:W-:Y:S02]  /*4870*/  IMAD R216, R9.reuse, R11, R216 ;  /* 0x0000000b09d87224 */ /* 0x040fe400078e02d8 */
[----:B------:R-:W-:Y:S02]  /*4880*/  IMAD.MOV R12, RZ, RZ, -R12 ;  /* 0x000000ffff0c7224 */ /* 0x000fe400078e0a0c */
[----:B------:R-:W-:Y:S01]  /*4890*/  @!P4 IMAD.IADD R210, R210, 0x1, -R9 ;  /* 0x00000001d2d2c824 */ /* 0x000fe200078e0a09 */
[C---:B------:R-:W-:Y:S01]  /*48a0*/  ISETP.GT.U32.AND P4, PT, R9.reuse, R216, PT ;  /* 0x000000d80900720c */ /* 0x040fe20003f84070 */
[----:B------:R-:W-:Y:S02]  /*48b0*/  IMAD R218, R9, R12, R218 ;  /* 0x0000000c09da7224 */ /* 0x000fe400078e02da */
[----:B------:R-:W-:-:S04]  /*48c0*/  IMAD.HI.U32 R11, R0, R220, RZ ;  /* 0x000000dc000b7227 */ /* 0x000fc800078e00ff */
[----:B------:R-:W-:Y:S01]  /*48d0*/  @!P6 IMAD.MOV R208, RZ, RZ, -R208 ;  /* 0x000000ffffd0e224 */ /* 0x000fe200078e0ad0 */
[----:B------:R-:W-:Y:S01]  /*48e0*/  ISETP.GT.U32.AND P6, PT, R9, R218, PT ;  /* 0x000000da0900720c */ /* 0x000fe20003fc4070 */
[----:B------:R-:W-:Y:S02]  /*48f0*/  @!P1 IMAD.IADD R212, R212, 0x1, -R9 ;  /* 0x00000001d4d49824 */ /* 0x000fe400078e0a09 */
[----:B------:R-:W-:Y:S02]  /*4900*/  IMAD.MOV R11, RZ, RZ, -R11 ;  /* 0x000000ffff0b7224 */ /* 0x000fe400078e0a0b */
[----:B------:R-:W-:Y:S01]  /*4910*/  @!P4 IMAD.IADD R216, R216, 0x1, -R9 ;  /* 0x00000001d8d8c824 */ /* 0x000fe200078e0a09 */
[----:B------:R-:W-:Y:S01]  /*4920*/  ISETP.GE.AND P4, PT, R16, RZ, PT ;  /* 0x000000ff1000720c */ /* 0x000fe20003f86270 */
[----:B------:R-:W-:Y:S01]  /*4930*/  @!P2 IMAD.MOV R212, RZ, RZ, -R212 ;  /* 0x000000ffffd4a224 */ /* 0x000fe200078e0ad4 */
[----:B------:R-:W-:Y:S01]  /*4940*/  LOP3.LUT R16, R3, 0x3e, RZ, 0xfc, !PT ;  /* 0x0000003e03107812 */ /* 0x000fe200078efcff */
[C---:B------:R-:W-:Y:S01]  /*4950*/  IMAD R220, R9.reuse, R11, R220 ;  /* 0x0000000b09dc7224 */ /* 0x040fe200078e02dc */
[----:B------:R-:W-:Y:S01]  /*4960*/  ISETP.GT.U32.AND P2, PT, R9, R216, PT ;  /* 0x000000d80900720c */ /* 0x000fe20003f44070 */
[----:B------:R-:W-:-:S03]  /*4970*/  IMAD.HI.U32 R11, R0, R222, RZ ;  /* 0x000000de000b7227 */ /* 0x000fc600078e00ff */
[C---:B------:R-:W-:Y:S01]  /*4980*/  ISETP.GT.U32.AND P1, PT, R9.reuse, R220, PT ;  /* 0x000000dc0900720c */ /* 0x040fe20003f24070 */
[----:B------:R-:W-:Y:S02]  /*4990*/  IMAD.MOV R11, RZ, RZ, -R11 ;  /* 0x000000ffff0b7224 */ /* 0x000fe400078e0a0b */
[--C-:B------:R-:W-:Y:S02]  /*49a0*/  @!P5 IMAD.IADD R214, R214, 0x1, -R9.reuse ;  /* 0x00000001d6d6d824 */ /* 0x100fe400078e0a09 */
[--C-:B------:R-:W-:Y:S02]  /*49b0*/  @!P6 IMAD.IADD R218, R218, 0x1, -R9.reuse ;  /* 0x00000001dadae824 */ /* 0x100fe400078e0a09 */
[C---:B------:R-:W-:Y:S01]  /*49c0*/  IMAD R222, R9.reuse, R11, R222 ;  /* 0x0000000b09de7224 */ /* 0x040fe200078e02de */
[C---:B------:R-:W-:Y:S01]  /*49d0*/  ISETP.GT.U32.AND P5, PT, R9.reuse, R214, PT ;  /* 0x000000d60900720c */ /* 0x040fe20003fa4070 */
[--C-:B------:R-:W-:Y:S01]  /*49e0*/  @!P2 IMAD.IADD R216, R216, 0x1, -R9.reuse ;  /* 0x00000001d8d8a824 */ /* 0x100fe200078e0a09 */
[C---:B------:R-:W-:Y:S01]  /*49f0*/  ISETP.GT.U32.AND P6, PT, R9.reuse, R218, PT ;  /* 0x000000da0900720c */ /* 0x040fe20003fc4070 */
[----:B------:R-:W-:Y:S01]  /*4a00*/  @!P3 IMAD.MOV R210, RZ, RZ, -R210 ;  /* 0x000000ffffd2b224 */ /* 0x000fe200078e0ad2 */
[----:B------:R-:W-:Y:S01]  /*4a10*/  ISETP.GT.U32.AND P2, PT, R9, R222, PT ;  /* 0x000000de0900720c */ /* 0x000fe20003f44070 */
[----:B------:R-:W-:Y:S01]  /*4a20*/  @!P0 IMAD.MOV R204, RZ, RZ, -R204 ;  /* 0x000000ffffcc8224 */ /* 0x000fe200078e0acc */
[----:B------:R-:W-:Y:S01]  /*4a30*/  LOP3.LUT R11, R3, 0x5c, RZ, 0xfc, !PT ;  /* 0x0000005c030b7812 */ /* 0x000fe200078efcff */
[----:B------:R-:W-:Y:S01]  /*4a40*/  @!P1 IMAD.IADD R220, R220, 0x1, -R9 ;  /* 0x00000001dcdc9824 */ /* 0x000fe200078e0a09 */
[----:B------:R-:W-:-:S02]  /*4a50*/  ISETP.GE.AND P3, PT, R13, RZ, PT ;  /* 0x000000ff0d00720c */ /* 0x000fc40003f66270 */
[----:B------:R-:W-:Y:S02]  /*4a60*/  LOP3.LUT R13, R3, 0x5a, RZ, 0xfc, !PT ;  /* 0x0000005a030d7812 */ /* 0x000fe400078efcff */
[----:B------:R-:W-:Y:S01]  /*4a70*/  IABS R224, R11 ;  /* 0x0000000b00e07213 */ /* 0x000fe20000000000 */
[--C-:B------:R-:W-:Y:S01]  /*4a80*/  @!P5 IMAD.IADD R214, R214, 0x1, -R9.reuse ;  /* 0x00000001d6d6d824 */ /* 0x100fe200078e0a09 */
[----:B------:R-:W-:Y:S01]  /*4a90*/  ISETP.GE.AND P5, PT, R15, RZ, PT ;  /* 0x000000ff0f00720c */ /* 0x000fe20003fa6270 */
[--C-:B------:R-:W-:Y:S01]  /*4aa0*/  @!P6 IMAD.IADD R218, R218, 0x1, -R9.reuse ;  /* 0x00000001dadae824 */ /* 0x100fe200078e0a09 */
[----:B------:R-:W-:Y:S01]  /*4ab0*/  IABS R226, R13 ;  /* 0x0000000d00e27213 */ /* 0x000fe20000000000 */
[----:B------:R-:W-:Y:S01]  /*4ac0*/  @!P2 IMAD.IADD R222, R222, 0x1, -R9 ;  /* 0x00000001dedea824 */ /* 0x000fe200078e0a09 */
[----:B------:R-:W-:Y:S01]  /*4ad0*/  ISETP.GE.AND P6, PT, R11, RZ, PT ;  /* 0x000000ff0b00720c */ /* 0x000fe20003fc6270 */
[----:B------:R-:W-:Y:S01]  /*4ae0*/  IMAD.HI.U32 R11, R0, R224, RZ ;  /* 0x000000e0000b7227 */ /* 0x000fe200078e00ff */
[----:B------:R-:W-:-:S02]  /*4af0*/  ISETP.GE.AND P0, PT, R14, RZ, PT ;  /* 0x000000ff0e00720c */ /* 0x000fc40003f06270 */
[----:B------:R-:W-:Y:S01]  /*4b00*/  ISETP.GT.U32.AND P2, PT, R9, R222, PT ;  /* 0x000000de0900720c */ /* 0x000fe20003f44070 */
[C---:B------:R-:W-:Y:S01]  /*4b10*/  IMAD.HI.U32 R12, R0.reuse, R226, RZ ;  /* 0x000000e2000c7227 */ /* 0x040fe200078e00ff */
[----:B------:R-:W-:Y:S02]  /*4b20*/  LOP3.LUT R14, R3, 0x58, RZ, 0xfc, !PT ;  /* 0x00000058030e7812 */ /* 0x000fe400078efcff */
[----:B------:R-:W-:Y:S01]  /*4b30*/  ISETP.GT.U32.AND P1, PT, R9, R220, PT ;  /* 0x000000dc0900720c */ /* 0x000fe20003f24070 */
[----:B------:R-:W-:Y:S01]  /*4b40*/  IMAD.MOV R11, RZ, RZ, -R11 ;  /* 0x000000ffff0b7224 */ /* 0x000fe200078e0a0b */
[----:B------:R-:W-:Y:S01]  /*4b50*/  IABS R228, R14 ;  /* 0x0000000e00e47213 */ /* 0x000fe20000000000 */
[----:B------:R-:W-:Y:S01]  /*4b60*/  IMAD.MOV R12, RZ, RZ, -R12 ;  /* 0x000000ffff0c7224 */ /* 0x000fe200078e0a0c */
[----:B------:R-:W-:Y:S01]  /*4b70*/  LOP3.LUT R15, R3, 0x50, RZ, 0xfc, !PT ;  /* 0x00000050030f7812 */ /* 0x000fe200078efcff */
[C---:B------:R-:W-:Y:S02]  /*4b80*/  IMAD R224, R9.reuse, R11, R224 ;  /* 0x0000000b09e07224 */ /* 0x040fe400078e02e0 */
[----:B------:R-:W-:Y:S01]  /*4b90*/  IMAD R226, R9, R12, R226 ;  /* 0x0000000c09e27224 */ /* 0x000fe200078e02e2 */
[----:B------:R-:W-:Y:S01]  /*4ba0*/  LOP3.LUT R12, R3, 0x56, RZ, 0xfc, !PT ;  /* 0x00000056030c7812 */ /* 0x000fe200078efcff */
[----:B------:R-:W-:Y:S01]  /*4bb0*/  @!P5 IMAD.MOV R218, RZ, RZ, -R218 ;  /* 0x000000ffffdad224 */ /* 0x000fe200078e0ada */
[----:B------:R-:W-:Y:S01]  /*4bc0*/  ISETP.GT.U32.AND P5, PT, R9, R224, PT ;  /* 0x000000e00900720c */ /* 0x000fe20003fa4070 */
[----:B------:R-:W-:Y:S01]  /*4bd0*/  IMAD.HI.U32 R11, R0, R228, RZ ;  /* 0x000000e4000b7227 */ /* 0x000fe200078e00ff */
[----:B------:R-:W-:-:S02]  /*4be0*/  IABS R230, R12 ;  /* 0x0000000c00e67213 */ /* 0x000fc40000000000 */
[----:B------:R-:W-:Y:S01]  /*4bf0*/  IABS R236, R15 ;  /* 0x0000000f00ec7213 */ /* 0x000fe20000000000 */
[----:B------:R-:W-:Y:S01]  /*4c00*/  @!P2 IMAD.IADD R222, R222, 0x1, -R9 ;  /* 0x00000001dedea824 */ /* 0x000fe200078e0a09 */
[----:B------:R-:W-:Y:S01]  /*4c10*/  ISETP.GT.U32.AND P2, PT, R9, R226, PT ;  /* 0x000000e20900720c */ /* 0x000fe20003f44070 */
[----:B------:R-:W-:Y:S02]  /*4c20*/  IMAD.MOV R11, RZ, RZ, -R11 ;  /* 0x000000ffff0b7224 */ /* 0x000fe400078e0a0b */
[--C-:B------:R-:W-:Y:S01]  /*4c30*/  @!P1 IMAD.IADD R220, R220, 0x1, -R9.reuse ;  /* 0x00000001dcdc9824 */ /* 0x100fe200078e0a09 */
[----:B------:R-:W-:Y:S01]  /*4c40*/  ISETP.GE.AND P1, PT, R13, RZ, PT ;  /* 0x000000ff0d00720c */ /* 0x000fe20003f26270 */
[----:B------:R-:W-:Y:S01]  /*4c50*/  IMAD R228, R9, R11, R228 ;  /* 0x0000000b09e47224 */ /* 0x000fe200078e02e4 */
[----:B------:R-:W-:Y:S01]  /*4c60*/  LOP3.LUT R13, R3, 0x54, RZ, 0xfc, !PT ;  /* 0x00000054030d7812 */ /* 0x000fe200078efcff */
[----:B------:R-:W-:Y:S02]  /*4c70*/  @!P5 IMAD.IADD R224, R224, 0x1, -R9 ;  /* 0x00000001e0e0d824 */ /* 0x000fe400078e0a09 */
[----:B------:R-:W-:Y:S01]  /*4c80*/  IMAD.HI.U32 R11, R0, R230, RZ ;  /* 0x000000e6000b7227 */ /* 0x000fe200078e00ff */
[----:B------:R-:W-:-:S02]  /*4c90*/  ISETP.GT.U32.AND P5, PT, R9, R228, PT ;  /* 0x000000e40900720c */ /* 0x000fc40003fa4070 */
[----:B------:R-:W-:Y:S01]  /*4ca0*/  IABS R232, R13 ;  /* 0x0000000d00e87213 */ /* 0x000fe20000000000 */
[----:B------:R-:W-:Y:S01]  /*4cb0*/  @!P2 IMAD.IADD R226, R226, 0x1, -R9 ;  /* 0x00000001e2e2a824 */ /* 0x000fe200078e0a09 */
[----:B------:R-:W-:Y:S01]  /*4cc0*/  ISETP.GT.U32.AND P2, PT, R9, R224, PT ;  /* 0x000000e00900720c */ /* 0x000fe20003f44070 */
[----:B------:R-:W-:Y:S01]  /*4cd0*/  @!P3 IMAD.MOV R216, RZ, RZ, -R216 ;  /* 0x000000ffffd8b224 */ /* 0x000fe200078e0ad8 */
[----:B------:R-:W-:Y:S01]  /*4ce0*/  ISETP.GE.AND P3, PT, R14, RZ, PT ;  /* 0x000000ff0e00720c */ /* 0x000fe20003f66270 */
[----:B------:R-:W-:Y:S01]  /*4cf0*/  @!P4 IMAD.MOV R220, RZ, RZ, -R220 ;  /* 0x000000ffffdcc224 */ /* 0x000fe200078e0adc */
[----:B------:R-:W-:Y:S01]  /*4d00*/  ISETP.GE.AND P4, PT, R12, RZ, PT ;  /* 0x000000ff0c00720c */ /* 0x000fe20003f86270 */
[----:B------:R-:W-:Y:S01]  /*4d10*/  IMAD.MOV R12, RZ, RZ, -R11 ;  /* 0x000000ffff0c7224 */ /* 0x000fe200078e0a0b */
[----:B------:R-:W-:Y:S01]  /*4d20*/  LOP3.LUT R14, R3, 0x52, RZ, 0xfc, !PT ;  /* 0x00000052030e7812 */ /* 0x000fe200078efcff */
[----:B------:R-:W-:-:S03]  /*4d30*/  IMAD.HI.U32 R11, R0, R232, RZ ;  /* 0x000000e8000b7227 */ /* 0x000fc600078e00ff */
[----:B------:R-:W-:Y:S01]  /*4d40*/  IABS R234, R14 ;  /* 0x0000000e00ea7213 */ /* 0x000fe20000000000 */
[----:B------:R-:W-:Y:S02]  /*4d50*/  IMAD.MOV R11, RZ, RZ, -R11 ;  /* 0x000000ffff0b7224 */ /* 0x000fe400078e0a0b */
[----:B------:R-:W-:Y:S01]  /*4d60*/  @!P5 IMAD.IADD R228, R228, 0x1, -R9 ;  /* 0x00000001e4e4d824 */ /* 0x000fe200078e0a09 */
[C---:B------:R-:W-:Y:S01]  /*4d70*/  ISETP.GT.U32.AND P5, PT, R9.reuse, R226, PT ;  /* 0x000000e20900720c */ /* 0x040fe20003fa4070 */
[----:B------:R-:W-:Y:S02]  /*4d80*/  IMAD R230, R9, R12, R230 ;  /* 0x0000000c09e67224 */ /* 0x000fe400078e02e6 */
[----:B------:R-:W-:-:S04]  /*4d90*/  IMAD.HI.U32 R12, R0, R234, RZ ;  /* 0x000000ea000c7227 */ /* 0x000fc800078e00ff */
[--C-:B------:R-:W-:Y:S01]  /*4da0*/  @!P2 IMAD.IADD R224, R224, 0x1, -R9.reuse ;  /* 0x00000001e0e0a824 */ /* 0x100fe200078e0a09 */
[C---:B------:R-:W-:Y:S01]  /*4db0*/  ISETP.GT.U32.AND P2, PT, R9.reuse, R230, PT ;  /* 0x000000e60900720c */ /* 0x040fe20003f44070 */
[----:B------:R-:W-:Y:S02]  /*4dc0*/  IMAD R232, R9, R11, R232 ;  /* 0x0000000b09e87224 */ /* 0x000fe400078e02e8 */
[----:B------:R-:W-:Y:S01]  /*4dd0*/  @!P0 IMAD.MOV R214, RZ, RZ, -R214 ;  /* 0x000000ffffd68224 */ /* 0x000fe200078e0ad6 */
[----:B------:R-:W-:Y:S01]  /*4de0*/  ISETP.GE.AND P0, PT, R17, RZ, PT ;  /* 0x000000ff1100720c */ /* 0x000fe20003f06270 */
[----:B------:R-:W-:Y:S01]  /*4df0*/  IMAD.MOV R12, RZ, RZ, -R12 ;  /* 0x000000ffff0c7224 */ /* 0x000fe200078e0a0c */
[----:B------:R-:W-:Y:S01]  /*4e00*/  LOP3.LUT R17, R3, 0x3c, RZ, 0xfc, !PT ;  /* 0x0000003c03117812 */ /* 0x000fe200078efcff */
[----:B------:R-:W-:Y:S01]  /*4e10*/  @!P6 IMAD.MOV R224, RZ, RZ, -R224 ;  /* 0x000000ffffe0e224 */ /* 0x000fe200078e0ae0 */
[C---:B------:R-:W-:Y:S01]  /*4e20*/  ISETP.GT.U32.AND P6, PT, R9.reuse, R232, PT ;  /* 0x000000e80900720c */ /* 0x040fe20003fc4070 */
[----:B------:R-:W-:Y:S01]  /*4e30*/  IMAD R234, R9, R12, R234 ;  /* 0x0000000c09ea7224 */ /* 0x000fe200078e02ea */
[----:B------:R-:W-:Y:S01]  /*4e40*/  LOP3.LUT R12, R3, 0x4e, RZ, 0xfc, !PT ;  /* 0x0000004e030c7812 */ /* 0x000fe200078efcff */
[----:B------:R-:W-:Y:S01]  /*4e50*/  @!P5 IMAD.IADD R226, R226, 0x1, -R9 ;  /* 0x00000001e2e2d824 */ /* 0x000fe200078e0a09 */
[----:B------:R-:W-:Y:S01]  /*4e60*/  IABS R43, R17 ;  /* 0x00000011002b7213 */ /* 0x000fe20000000000 */
[----:B------:R-:W-:Y:S01]  /*4e70*/  IMAD.HI.U32 R11, R0, R236, RZ ;  /* 0x000000ec000b7227 */ /* 0x000fe200078e00ff */
[----:B------:R-:W-:-:S02]  /*4e80*/  ISETP.GT.U32.AND P5, PT, R9, R234, PT ;  /* 0x000000ea0900720c */ /* 0x000fc40003fa4070 */
[----:B------:R-:W-:Y:S01]  /*4e90*/  IABS R238, R12 ;  /* 0x0000000c00ee7213 */ /* 0x000fe20000000000 */
[----:B------:R-:W-:Y:S01]  /*4ea0*/  @!P0 IMAD.MOV R222, RZ, RZ, -R222 ;  /* 0x000000ffffde8224 */ /* 0x000fe200078e0ade */
[C---:B------:R-:W-:Y:S01]  /*4eb0*/  ISETP.GT.U32.AND P0, PT, R9.reuse, R228, PT ;  /* 0x000000e40900720c */ /* 0x040fe20003f04070 */
[----:B------:R-:W-:Y:S02]  /*4ec0*/  IMAD.MOV R11, RZ, RZ, -R11 ;  /* 0x000000ffff0b7224 */ /* 0x000fe400078e0a0b */
[----:B------:R-:W-:Y:S02]  /*4ed0*/  @!P6 IMAD.IADD R232, R232, 0x1, -R9 ;  /* 0x00000001e8e8e824 */ /* 0x000fe400078e0a09 */
[----:B------:R-:W-:Y:S02]  /*4ee0*/  @!P1 IMAD.MOV R226, RZ, RZ, -R226 ;  /* 0x000000ffffe29224 */ /* 0x000fe400078e0ae2 */
[C---:B------:R-:W-:Y:S01]  /*4ef0*/  IMAD R236, R9.reuse, R11, R236 ;  /* 0x0000000b09ec7224 */ /* 0x040fe200078e02ec */
[----:B------:R-:W-:Y:S01]  /*4f00*/  ISETP.GT.U32.AND P1, PT, R9, R232, PT ;  /* 0x000000e80900720c */ /* 0x000fe20003f24070 */
[----:B------:R-:W-:-:S04]  /*4f10*/  IMAD.HI.U32 R11, R0, R238, RZ ;  /* 0x000000ee000b7227 */ /* 0x000fc800078e00ff */
[----:B------:R-:W-:Y:S02]  /*4f20*/  @!P5 IMAD.IADD R234, R234, 0x1, -R9 ;  /* 0x00000001eaead824 */ /* 0x000fe400078e0a09 */
[----:B------:R-:W-:Y:S02]  /*4f30*/  IMAD.MOV R11, RZ, RZ, -R11 ;  /* 0x000000ffff0b7224 */ /* 0x000fe400078e0a0b */
[--C-:B------:R-:W-:Y:S01]  /*4f40*/  @!P0 IMAD.IADD R228, R228, 0x1, -R9.reuse ;  /* 0x00000001e4e48824 */ /* 0x100fe200078e0a09 */
[C---:B------:R-:W-:Y:S01]  /*4f50*/  ISETP.GT.U32.AND P5, PT, R9.reuse, R234, PT ;  /* 0x000000ea0900720c */ /* 0x040fe20003fa4070 */
[----:B------:R-:W-:Y:S01]  /*4f60*/  IMAD R238, R9, R11, R238 ;  /* 0x0000000b09ee7224 */ /* 0x000fe200078e02ee */
[----:B------:R-:W-:Y:S01]  /*4f70*/  ISETP.GE.AND P0, PT, R13, RZ, PT ;  /* 0x000000ff0d00720c */ /* 0x000fe20003f06270 */
[--C-:B------:R-:W-:Y:S01]  /*4f80*/  @!P1 IMAD.IADD R232, R232, 0x1, -R9.reuse ;  /* 0x00000001e8e89824 */ /* 0x100fe200078e0a09 */
[----:B------:R-:W-:Y:S01]  /*4f90*/  LOP3.LUT R13, R3, 0x4c, RZ, 0xfc, !PT ;  /* 0x0000004c030d7812 */ /* 0x000fe200078efcff */
[----:B------:R-:W-:Y:S01]  /*4fa0*/  @!P2 IMAD.IADD R230, R230, 0x1, -R9 ;  /* 0x00000001e6e6a824 */ /* 0x000fe200078e0a09 */
[----:B------:R-:W-:Y:S01]  /*4fb0*/  ISETP.GT.U32.AND P1, PT, R9, R238, PT ;  /* 0x000000ee0900720c */ /* 0x000fe20003f24070 */
[----:B------:R-:W-:Y:S01]  /*4fc0*/  @!P3 IMAD.MOV R228, RZ, RZ, -R228 ;  /* 0x000000ffffe4b224 */ /* 0x000fe200078e0ae4 */
[----:B------:R-:W-:-:S02]  /*4fd0*/  IABS R240, R13 ;  /* 0x0000000d00f07213 */ /* 0x000fc40000000000 */
[----:B------:R-:W-:Y:S02]  /*4fe0*/  ISETP.GE.AND P2, PT, R14, RZ, PT ;  /* 0x000000ff0e00720c */ /* 0x000fe40003f46270 */
[----:B------:R-:W-:Y:S01]  /*4ff0*/  LOP3.LUT R14, R3, 0x4a, RZ, 0xfc, !PT ;  /* 0x0000004a030e7812 */ /* 0x000fe200078efcff */
[----:B------:R-:W-:Y:S01]  /*5000*/  IMAD.HI.U32 R11, R0, R240, RZ ;  /* 0x000000f0000b7227 */ /* 0x000fe200078e00ff */
[C---:B------:R-:W-:Y:S02]  /*5010*/  ISETP.GT.U32.AND P6, PT, R9.reuse, R230, PT ;  /* 0x000000e60900720c */ /* 0x040fe40003fc4070 */
[----:B------:R-:W-:Y:S01]  /*5020*/  ISETP.GT.U32.AND P3, PT, R9, R236, PT ;  /* 0x000000ec0900720c */ /* 0x000fe20003f64070 */
[----:B------:R-:W-:Y:S01]  /*5030*/  @!P5 IMAD.IADD R234, R234, 0x1, -R9 ;  /* 0x00000001eaead824 */ /* 0x000fe200078e0a09 */
[----:B------:R-:W-:Y:S01]  /*5040*/  ISETP.GE.AND P5, PT, R12, RZ, PT ;  /* 0x000000ff0c00720c */ /* 0x000fe20003fa6270 */
[----:B------:R-:W-:Y:S01]  /*5050*/  IMAD.MOV R12, RZ, RZ, -R11 ;  /* 0x000000ffff0c7224 */ /* 0x000fe200078e0a0b */
[----:B------:R-:W-:Y:S01]  /*5060*/  IABS R242, R14 ;  /* 0x0000000e00f27213 */ /* 0x000fe20000000000 */
[----:B------:R-:W-:-:S02]  /*5070*/  @!P1 IMAD.IADD R238, R238, 0x1, -R9 ;  /* 0x00000001eeee9824 */ /* 0x000fc400078e0a09 */
[----:B------:R-:W-:Y:S01]  /*5080*/  IMAD R240, R9, R12, R240 ;  /* 0x0000000c09f07224 */ /* 0x000fe200078e02f0 */
[----:B------:R-:W-:Y:S01]  /*5090*/  LOP3.LUT R12, R3, 0x46, RZ, 0xfc, !PT ;  /* 0x00000046030c7812 */ /* 0x000fe200078efcff */
[----:B------:R-:W-:Y:S01]  /*50a0*/  @!P0 IMAD.MOV R232, RZ, RZ, -R232 ;  /* 0x000000ffffe88224 */ /* 0x000fe200078e0ae8 */
[C---:B------:R-:W-:Y:S01]  /*50b0*/  ISETP.GT.U32.AND P1, PT, R9.reuse, R238, PT ;  /* 0x000000ee0900720c */ /* 0x040fe20003f24070 */
[----:B------:R-:W-:Y:S01]  /*50c0*/  IMAD.HI.U32 R11, R0, R242, RZ ;  /* 0x000000f2000b7227 */ /* 0x000fe200078e00ff */
[----:B------:R-:W-:Y:S02]  /*50d0*/  ISETP.GT.U32.AND P0, PT, R9, R240, PT ;  /* 0x000000f00900720c */ /* 0x000fe40003f04070 */
[----:B------:R-:W-:Y:S01]  /*50e0*/  IABS R246, R12 ;  /* 0x0000000c00f67213 */ /* 0x000fe20000000000 */
[----:B------:R-:W-:Y:S02]  /*50f0*/  IMAD.MOV R11, RZ, RZ, -R11 ;  /* 0x000000ffff0b7224 */ /* 0x000fe400078e0a0b */
[--C-:B------:R-:W-:Y:S01]  /*5100*/  @!P6 IMAD.IADD R230, R230, 0x1, -R9.reuse ;  /* 0x00000001e6e6e824 */ /* 0x100fe200078e0a09 */
[----:B------:R-:W-:Y:S01]  /*5110*/  ISETP.GE.AND P6, PT, R15, RZ, PT ;  /* 0x000000ff0f00720c */ /* 0x000fe20003fc6270 */
[--C-:B------:R-:W-:Y:S01]  /*5120*/  @!P3 IMAD.IADD R236, R236, 0x1, -R9.reuse ;  /* 0x00000001ececb824 */ /* 0x100fe200078e0a09 */
[----:B------:R-:W-:Y:S01]  /*5130*/  ISETP.GE.AND P3, PT, R13, RZ, PT ;  /* 0x000000ff0d00720c */ /* 0x000fe20003f66270 */
[----:B------:R-:W-:Y:S01]  /*5140*/  IMAD R242, R9, R11, R242 ;  /* 0x0000000b09f27224 */ /* 0x000fe200078e02f2 */
[----:B------:R-:W-:Y:S01]  /*5150*/  LOP3.LUT R13, R3, 0x48, RZ, 0xfc, !PT ;  /* 0x00000048030d7812 */ /* 0x000fe200078efcff */
[----:B------:R-:W-:Y:S01]  /*5160*/  @!P4 IMAD.MOV R230, RZ, RZ, -R230 ;  /* 0x000000ffffe6c224 */ /* 0x000fe200078e0ae6 */
[C---:B------:R-:W-:Y:S01]  /*5170*/  ISETP.GT.U32.AND P4, PT, R9.reuse, R236, PT ;  /* 0x000000ec0900720c */ /* 0x040fe20003f84070 */
[--C-:B------:R-:W-:Y:S01]  /*5180*/  @!P0 IMAD.IADD R240, R240, 0x1, -R9.reuse ;  /* 0x00000001f0f08824 */ /* 0x100fe200078e0a09 */
[----:B------:R-:W-:Y:S01]  /*5190*/  IABS R244, R13 ;  /* 0x0000000d00f47213 */ /* 0x000fe20000000000 */
[----:B------:R-:W-:Y:S01]  /*51a0*/  @!P1 IMAD.IADD R238, R238, 0x1, -R9 ;  /* 0x00000001eeee9824 */ /* 0x000fe200078e0a09 */
[C---:B------:R-:W-:Y:S01]  /*51b0*/  ISETP.GT.U32.AND P1, PT, R9.reuse, R242, PT ;  /* 0x000000f20900720c */ /* 0x040fe20003f24070 */
[----:B------:R-:W-:Y:S01]  /*51c0*/  @!P2 IMAD.MOV R234, RZ, RZ, -R234 ;  /* 0x000000ffffeaa224 */ /* 0x000fe200078e0aea */
[----:B------:R-:W-:Y:S01]  /*51d0*/  ISETP.GT.U32.AND P0, PT, R9, R240, PT ;  /* 0x000000f00900720c */ /* 0x000fe20003f04070 */
[----:B------:R-:W-:Y:S01]  /*51e0*/  IMAD.HI.U32 R11, R0, R244, RZ ;  /* 0x000000f4000b7227 */ /* 0x000fe200078e00ff */
[----:B------:R-:W-:-:S02]  /*51f0*/  ISETP.GE.AND P2, PT, R14, RZ, PT ;  /* 0x000000ff0e00720c */ /* 0x000fc40003f46270 */
[----:B------:R-:W-:Y:S01]  /*5200*/  LOP3.LUT R14, R3, 0x40, RZ, 0xfc, !PT ;  /* 0x00000040030e7812 */ /* 0x000fe200078efcff */
[----:B------:R-:W-:Y:S01]  /*5210*/  IMAD.MOV R11, RZ, RZ, -R11 ;  /* 0x000000ffff0b7224 */ /* 0x000fe200078e0a0b */
[----:B------:R-:W-:Y:S01]  /*5220*/  IABS R15, R18 ;  /* 0x00000012000f7213 */ /* 0x000fe20000000000 */
[--C-:B------:R-:W-:Y:S01]  /*5230*/  @!P4 IMAD.IADD R236, R236, 0x1, -R9.reuse ;  /* 0x00000001ececc824 */ /* 0x100fe200078e0a09 */
[----:B------:R-:W-:Y:S01]  /*5240*/  ISETP.GE.AND P4, PT, R13, RZ, PT ;  /* 0x000000ff0d00720c */ /* 0x000fe20003f86270 */
        /* <DEDUP_REMOVED lines=9> */
[----:B------:R-:W-:Y:S01]  /*52e0*/  ISETP.GT.U32.AND P3, PT, R9, R244, PT ;  /* 0x000000f40900720c */ /* 0x000fe20003f64070 */
[----:B------:R-:W-:Y:S01]  /*52f0*/  IMAD.HI.U32 R11, R0, R246, RZ ;  /* 0x000000f6000b7227 */ /* 0x000fe200078e00ff */
[----:B------:R-:W-:-:S03]  /*5300*/  ISETP.GE.AND P6, PT, R12, RZ, PT ;  /* 0x000000ff0c00720c */ /* 0x000fc60003fc6270 */
[----:B------:R-:W-:-:S04]  /*5310*/  IMAD.HI.U32 R12, R0, R248, RZ ;  /* 0x000000f8000c7227 */ /* 0x000fc800078e00ff */
[----:B------:R-:W-:Y:S02]  /*5320*/  IMAD.MOV R11, RZ, RZ, -R11 ;  /* 0x000000ffff0b7224 */ /* 0x000fe400078e0a0b */
[----:B------:R-:W-:Y:S02]  /*5330*/  IMAD.MOV R12, RZ, RZ, -R12 ;  /* 0x000000ffff0c7224 */ /* 0x000fe400078e0a0c */
[----:B------:R-:W-:Y:S01]  /*5340*/  @!P5 IMAD.MOV R238, RZ, RZ, -R238 ;  /* 0x000000ffffeed224 */ /* 0x000fe200078e0aee */
[----:B------:R-:W-:Y:S01]  /*5350*/  ISETP.GE.AND P5, PT, R13, RZ, PT ;  /* 0x000000ff0d00720c */ /* 0x000fe20003fa6270 */
[----:B------:R-:W-:Y:S01]  /*5360*/  IMAD R246, R9, R11, R246 ;  /* 0x0000000b09f67224 */ /* 0x000fe200078e02f6 */
[----:B------:R-:W-:Y:S01]  /*5370*/  LOP3.LUT R13, R3, 0x42, RZ, 0xfc, !PT ;  /* 0x00000042030d7812 */ /* 0x000fe200078efcff */
[C---:B------:R-:W-:Y:S02]  /*5380*/  IMAD R248, R9.reuse, R12, R248 ;  /* 0x0000000c09f87224 */ /* 0x040fe400078e02f8 */
[--C-:B------:R-:W-:Y:S01]  /*5390*/  @!P1 IMAD.IADD R242, R242, 0x1, -R9.reuse ;  /* 0x00000001f2f29824 */ /* 0x100fe200078e0a09 */
[----:B------:R-:W-:Y:S01]  /*53a0*/  IABS R250, R13 ;  /* 0x0000000d00fa7213 */ /* 0x000fe20000000000 */
[----:B------:R-:W-:Y:S01]  /*53b0*/  @!P3 IMAD.IADD R244, R244, 0x1, -R9 ;  /* 0x00000001f4f4b824 */ /* 0x000fe200078e0a09 */
[C---:B------:R-:W-:Y:S01]  /*53c0*/  ISETP.GT.U32.AND P1, PT, R9.reuse, R246, PT ;  /* 0x000000f60900720c */ /* 0x040fe20003f24070 */
[----:B------:R-:W-:Y:S01]  /*53d0*/  @!P2 IMAD.MOV R242, RZ, RZ, -R242 ;  /* 0x000000fffff2a224 */ /* 0x000fe200078e0af2 */
[C---:B------:R-:W-:Y:S01]  /*53e0*/  ISETP.GT.U32.AND P2, PT, R9.reuse, R248, PT ;  /* 0x000000f80900720c */ /* 0x040fe20003f44070 */
[----:B------:R-:W-:Y:S01]  /*53f0*/  IMAD.HI.U32 R11, R0, R250, RZ ;  /* 0x000000fa000b7227 */ /* 0x000fe200078e00ff */
[----:B------:R-:W-:-:S02]  /*5400*/  ISETP.GT.U32.AND P3, PT, R9, R244, PT ;  /* 0x000000f40900720c */ /* 0x000fc40003f64070 */
[----:B------:R-:W-:Y:S01]  /*5410*/  ISETP.GE.AND P0, PT, R13, RZ, PT ;  /* 0x000000ff0d00720c */ /* 0x000fe20003f06270 */
[----:B------:R-:W-:Y:S01]  /*5420*/  IMAD.MOV R11, RZ, RZ, -R11 ;  /* 0x000000ffff0b7224 */ /* 0x000fe200078e0a0b */
[----:B------:R-:W-:-:S03]  /*5430*/  IABS R13, R16 ;  /* 0x00000010000d7213 */ /* 0x000fc60000000000 */
[C---:B------:R-:W-:Y:S02]  /*5440*/  IMAD R250, R9.reuse, R11, R250 ;  /* 0x0000000b09fa7224 */ /* 0x040fe400078e02fa */
[--C-:B------:R-:W-:Y:S02]  /*5450*/  @!P1 IMAD.IADD R246, R246, 0x1, -R9.reuse ;  /* 0x00000001f6f69824 */ /* 0x100fe400078e0a09 */
[--C-:B------:R-:W-:Y:S02]  /*5460*/  @!P2 IMAD.IADD R248, R248, 0x1, -R9.reuse ;  /* 0x00000001f8f8a824 */ /* 0x100fe400078e0a09 */
[----:B------:R-:W-:Y:S01]  /*5470*/  IMAD.HI.U32 R11, R0, R252, RZ ;  /* 0x000000fc000b7227 */ /* 0x000fe200078e00ff */
[C---:B------:R-:W-:Y:S02]  /*5480*/  ISETP.GT.U32.AND P1, PT, R9.reuse, R246, PT ;  /* 0x000000f60900720c */ /* 0x040fe40003f24070 */
[C---:B------:R-:W-:Y:S01]  /*5490*/  ISETP.GT.U32.AND P2, PT, R9.reuse, R248, PT ;  /* 0x000000f80900720c */ /* 0x040fe20003f44070 */
[----:B------:R-:W-:Y:S01]  /*54a0*/  @!P3 IMAD.IADD R244, R244, 0x1, -R9 ;  /* 0x00000001f4f4b824 */ /* 0x000fe200078e0a09 */
[----:B------:R-:W-:Y:S01]  /*54b0*/  ISETP.GT.U32.AND P3, PT, R9, R250, PT ;  /* 0x000000fa0900720c */ /* 0x000fe20003f64070 */
[----:B------:R-:W-:-:S02]  /*54c0*/  IMAD.MOV R12, RZ, RZ, -R11 ;  /* 0x000000ffff0c7224 */ /* 0x000fc400078e0a0b */
[----:B------:R-:W-:-:S04]  /*54d0*/  IMAD.HI.U32 R11, R0, R13, RZ ;  /* 0x0000000d000b7227 */ /* 0x000fc800078e00ff */
[C---:B------:R-:W-:Y:S02]  /*54e0*/  IMAD R252, R9.reuse, R12, R252 ;  /* 0x0000000c09fc7224 */ /* 0x040fe400078e02fc */
[----:B------:R-:W-:Y:S02]  /*54f0*/  IMAD.MOV R12, RZ, RZ, -R11 ;  /* 0x000000ffff0c7224 */ /* 0x000fe400078e0a0b */
[----:B------:R-:W-:Y:S01]  /*5500*/  @!P1 IMAD.IADD R246, R246, 0x1, -R9 ;  /* 0x00000001f6f69824 */ /* 0x000fe200078e0a09 */
[C---:B------:R-:W-:Y:S01]  /*5510*/  ISETP.GT.U32.AND P1, PT, R9.reuse, R252, PT ;  /* 0x000000fc0900720c */ /* 0x040fe20003f24070 */
[C---:B------:R-:W-:Y:S02]  /*5520*/  IMAD R13, R9.reuse, R12, R13 ;  /* 0x0000000c090d7224 */ /* 0x040fe400078e020d */
[--C-:B------:R-:W-:Y:S02]  /*5530*/  @!P3 IMAD.IADD R250, R250, 0x1, -R9.reuse ;  /* 0x00000001fafab824 */ /* 0x100fe400078e0a09 */
[----:B------:R-:W-:Y:S01]  /*5540*/  @!P2 IMAD.IADD R248, R248, 0x1, -R9 ;  /* 0x00000001f8f8a824 */ /* 0x000fe200078e0a09 */
[C---:B------:R-:W-:Y:S01]  /*5550*/  ISETP.GT.U32.AND P2, PT, R9.reuse, R13, PT ;  /* 0x0000000d0900720c */ /* 0x040fe20003f44070 */
[----:B------:R-:W-:Y:S01]  /*5560*/  IMAD.HI.U32 R11, R0, R43, RZ ;  /* 0x0000002b000b7227 */ /* 0x000fe200078e00ff */
[----:B------:R-:W-:-:S03]  /*5570*/  ISETP.GT.U32.AND P3, PT, R9, R250, PT ;  /* 0x000000fa0900720c */ /* 0x000fc60003f64070 */
[----:B------:R-:W-:Y:S01]  /*5580*/  @!P4 IMAD.MOV R244, RZ, RZ, -R244 ;  /* 0x000000fffff4c224 */ /* 0x000fe200078e0af4 */
[----:B------:R-:W-:Y:S01]  /*5590*/  ISETP.GE.AND P4, PT, R14, RZ, PT ;  /* 0x000000ff0e00720c */ /* 0x000fe20003f86270 */
[----:B------:R-:W-:Y:S02]  /*55a0*/  IMAD.MOV R14, RZ, RZ, -R11 ;  /* 0x000000ffff0e7224 */ /* 0x000fe400078e0a0b */
[----:B------:R-:W-:Y:S01]  /*55b0*/  @!P1 IMAD.IADD R252, R252, 0x1, -R9 ;  /* 0x00000001fcfc9824 */ /* 0x000fe200078e0a09 */
[----:B------:R-:W-:Y:S01]  /*55c0*/  ISETP.GE.AND P1, PT, R16, RZ, PT ;  /* 0x000000ff1000720c */ /* 0x000fe20003f26270 */
[----:B------:R-:W-:Y:S01]  /*55d0*/  IMAD R43, R9, R14, R43 ;  /* 0x0000000e092b7224 */ /* 0x000fe200078e022b */
[----:B------:R-:W-:Y:S01]  /*55e0*/  LOP3.LUT R14, R3, 0x38, RZ, 0xfc, !PT ;  /* 0x00000038030e7812 */ /* 0x000fe200078efcff */
[----:B------:R-:W-:Y:S01]  /*55f0*/  @!P2 IMAD.IADD R13, R13, 0x1, -R9 ;  /* 0x000000010d0da824 */ /* 0x000fe200078e0a09 */
[----:B------:R-:W-:Y:S01]  /*5600*/  LOP3.LUT R16, R3, 0x36, RZ, 0xfc, !PT ;  /* 0x0000003603107812 */ /* 0x000fe200078efcff */
[----:B------:R-:W-:Y:S01]  /*5610*/  IMAD.HI.U32 R12, R0, R15, RZ ;  /* 0x0000000f000c7227 */ /* 0x000fe200078e00ff */
[----:B------:R-:W-:-:S02]  /*5620*/  IABS R41, R14 ;  /* 0x0000000e00297213 */ /* 0x000fc40000000000 */
[C---:B------:R-:W-:Y:S01]  /*5630*/  ISETP.GT.U32.AND P2, PT, R9.reuse, R13, PT ;  /* 0x0000000d0900720c */ /* 0x040fe20003f44070 */
[----:B------:R-:W-:Y:S01]  /*5640*/  @!P6 IMAD.MOV R246, RZ, RZ, -R246 ;  /* 0x000000fffff6e224 */ /* 0x000fe200078e0af6 */
[C---:B------:R-:W-:Y:S01]  /*5650*/  ISETP.GT.U32.AND P6, PT, R9.reuse, R252, PT ;  /* 0x000000fc0900720c */ /* 0x040fe20003fc4070 */
[----:B------:R-:W-:Y:S01]  /*5660*/  @!P3 IMAD.IADD R250, R250, 0x1, -R9 ;  /* 0x00000001fafab824 */ /* 0x000fe200078e0a09 */
[----:B------:R-:W-:Y:S01]  /*5670*/  ISETP.GT.U32.AND P3, PT, R9, R43, PT ;  /* 0x0000002b0900720c */ /* 0x000fe20003f64070 */
[----:B------:R-:W-:Y:S02]  /*5680*/  IMAD.MOV R12, RZ, RZ, -R12 ;  /* 0x000000ffff0c7224 */ /* 0x000fe400078e0a0c */
[----:B------:R-:W-:-:S04]  /*5690*/  IMAD.HI.U32 R11, R0, R41, RZ ;  /* 0x00000029000b7227 */ /* 0x000fc800078e00ff */
[C---:B------:R-:W-:Y:S02]  /*56a0*/  IMAD R15, R9.reuse, R12, R15 ;  /* 0x0000000c090f7224 */ /* 0x040fe400078e020f */
[----:B------:R-:W-:Y:S02]  /*56b0*/  @!P0 IMAD.MOV R250, RZ, RZ, -R250 ;  /* 0x000000fffffa8224 */ /* 0x000fe400078e0afa */
[----:B------:R-:W-:Y:S01]  /*56c0*/  IMAD.MOV R12, RZ, RZ, -R11 ;  /* 0x000000ffff0c7224 */ /* 0x000fe200078e0a0b */
[----:B------:R-:W-:Y:S01]  /*56d0*/  ISETP.GT.U32.AND P0, PT, R9, R15, PT ;  /* 0x0000000f0900720c */ /* 0x000fe20003f04070 */
[----:B------:R-:W-:Y:S01]  /*56e0*/  @!P5 IMAD.MOV R248, RZ, RZ, -R248 ;  /* 0x000000fffff8d224 */ /* 0x000fe200078e0af8 */
[----:B------:R-:W-:Y:S01]  /*56f0*/  ISETP.GE.AND P5, PT, R17, RZ, PT ;  /* 0x000000ff1100720c */ /* 0x000fe20003fa6270 */
[--C-:B------:R-:W-:Y:S01]  /*5700*/  @!P6 IMAD.IADD R252, R252, 0x1, -R9.reuse ;  /* 0x00000001fcfce824 */ /* 0x100fe200078e0a09 */
[----:B------:R-:W-:Y:S01]  /*5710*/  IABS R17, R16 ;  /* 0x0000001000117213 */ /* 0x000fe20000000000 */
[--C-:B------:R-:W-:Y:S01]  /*5720*/  @!P3 IMAD.IADD R43, R43, 0x1, -R9.reuse ;  /* 0x000000012b2bb824 */ /* 0x100fe200078e0a09 */
[----:B------:R-:W-:Y:S01]  /*5730*/  ISETP.GE.AND P3, PT, R16, RZ, PT ;  /* 0x000000ff1000720c */ /* 0x000fe20003f66270 */
[----:B------:R-:W-:Y:S01]  /*5740*/  @!P2 IMAD.IADD R13, R13, 0x1, -R9 ;  /* 0x000000010d0da824 */ /* 0x000fe200078e0a09 */
[----:B------:R-:W-:Y:S01]  /*5750*/  ISETP.GE.AND P2, PT, R14, RZ, PT ;  /* 0x000000ff0e00720c */ /* 0x000fe20003f46270 */
[----:B------:R-:W-:Y:S01]  /*5760*/  IMAD R41, R9, R12, R41 ;  /* 0x0000000c09297224 */ /* 0x000fe200078e0229 */
[----:B------:R-:W-:Y:S01]  /*5770*/  LOP3.LUT R14, R3, 0x34, RZ, 0xfc, !PT ;  /* 0x00000034030e7812 */ /* 0x000fe200078efcff */
[----:B------:R-:W-:Y:S01]  /*5780*/  @!P4 IMAD.MOV R252, RZ, RZ, -R252 ;  /* 0x000000fffffcc224 */ /* 0x000fe200078e0afc */
[C---:B------:R-:W-:Y:S01]  /*5790*/  ISETP.GT.U32.AND P4, PT, R9.reuse, R43, PT ;  /* 0x0000002b0900720c */ /* 0x040fe20003f84070 */
[----:B------:R-:W-:Y:S01]  /*57a0*/  @!P1 IMAD.MOV R13, RZ, RZ, -R13 ;  /* 0x000000ffff0d9224 */ /* 0x000fe200078e0a0d */
[----:B------:R-:W-:Y:S01]  /*57b0*/  ISETP.GT.U32.AND P1, PT, R9, R41, PT ;  /* 0x000000290900720c */ /* 0x000fe20003f24070 */
[----:B------:R-:W-:Y:S01]  /*57c0*/  IMAD.HI.U32 R11, R0, R17, RZ ;  /* 0x00000011000b7227 */ /* 0x000fe200078e00ff */
[----:B------:R-:W-:-:S02]  /*57d0*/  LOP3.LUT R16, R3, 0x32, RZ, 0xfc, !PT ;  /* 0x0000003203107812 */ /* 0x000fc400078efcff */
[----:B------:R-:W-:Y:S01]  /*57e0*/  IABS R19, R14 ;  /* 0x0000000e00137213 */ /* 0x000fe20000000000 */
[----:B------:R-:W-:Y:S01]  /*57f0*/  IMAD.MOV R12, RZ, RZ, -R11 ;  /* 0x000000ffff0c7224 */ /* 0x000fe200078e0a0b */
[----:B------:R-:W-:Y:S01]  /*5800*/  ISETP.GE.AND P6, PT, R18, RZ, PT ;  /* 0x000000ff1200720c */ /* 0x000fe20003fc6270 */
[----:B------:R-:W-:Y:S01]  /*5810*/  @!P0 IMAD.IADD R15, R15, 0x1, -R9 ;  /* 0x000000010f0f8824 */ /* 0x000fe200078e0a09 */
[----:B------:R-:W-:Y:S01]  /*5820*/  IABS R21, R16 ;  /* 0x0000001000157213 */ /* 0x000fe20000000000 */
[----:B------:R-:W-:Y:S01]  /*5830*/  IMAD R17, R9, R12, R17 ;  /* 0x0000000c09117224 */ /* 0x000fe200078e0211 */
[----:B------:R-:W-:Y:S01]  /*5840*/  LOP3.LUT R18, R3, 0x30, RZ, 0xfc, !PT ;  /* 0x0000003003127812 */ /* 0x000fe200078efcff */
[--C-:B------:R-:W-:Y:S01]  /*5850*/  @!P4 IMAD.IADD R43, R43, 0x1, -R9.reuse ;  /* 0x000000012b2bc824 */ /* 0x100fe200078e0a09 */
[----:B------:R-:W-:Y:S01]  /*5860*/  ISETP.GT.U32.AND P0, PT, R9, R15, PT ;  /* 0x0000000f0900720c */ /* 0x000fe20003f04070 */
[----:B------:R-:W-:Y:S01]  /*5870*/  @!P1 IMAD.IADD R41, R41, 0x1, -R9 ;  /* 0x0000000129299824 */ /* 0x000fe200078e0a09 */
[----:B------:R-:W-:Y:S01]  /*5880*/  ISETP.GT.U32.AND P4, PT, R9, R17, PT ;  /* 0x000000110900720c */ /* 0x000fe20003f84070 */
[----:B------:R-:W-:Y:S01]  /*5890*/  IMAD.HI.U32 R11, R0, R19, RZ ;  /* 0x00000013000b7227 */ /* 0x000fe200078e00ff */
[----:B------:R-:W-:-:S02]  /*58a0*/  ISETP.GE.AND P1, PT, R16, RZ, PT ;  /* 0x000000ff1000720c */ /* 0x000fc40003f26270 */
[----:B------:R-:W-:Y:S01]  /*58b0*/  IABS R35, R18 ;  /* 0x0000001200237213 */ /* 0x000fe20000000000 */
[----:B------:R-:W-:Y:S01]  /*58c0*/  @!P5 IMAD.MOV R43, RZ, RZ, -R43 ;  /* 0x000000ffff2bd224 */ /* 0x000fe200078e0a2b */
[----:B------:R-:W-:Y:S01]  /*58d0*/  ISETP.GT.U32.AND P5, PT, R9, R41, PT ;  /* 0x000000290900720c */ /* 0x000fe20003fa4070 */
[----:B------:R-:W-:-:S04]  /*58e0*/  IMAD.HI.U32 R12, R0, R21, RZ ;  /* 0x00000015000c7227 */ /* 0x000fc800078e00ff */
[----:B------:R-:W-:Y:S02]  /*58f0*/  IMAD.MOV R16, RZ, RZ, -R11 ;  /* 0x000000ffff107224 */ /* 0x000fe400078e0a0b */
[----:B------:R-:W-:Y:S01]  /*5900*/  @!P0 IMAD.IADD R15, R15, 0x1, -R9 ;  /* 0x000000010f0f8824 */ /* 0x000fe200078e0a09 */
[----:B------:R-:W-:Y:S01]  /*5910*/  ISETP.GE.AND P0, PT, R14, RZ, PT ;  /* 0x000000ff0e00720c */ /* 0x000fe20003f06270 */
[----:B------:R-:W-:Y:S02]  /*5920*/  IMAD.MOV R12, RZ, RZ, -R12 ;  /* 0x000000ffff0c7224 */ /* 0x000fe400078e0a0c */
[----:B------:R-:W-:Y:S01]  /*5930*/  IMAD R19, R9, R16, R19 ;  /* 0x0000001009137224 */ /* 0x000fe200078e0213 */
[----:B------:R-:W-:Y:S01]  /*5940*/  LOP3.LUT R16, R3, 0x2e, RZ, 0xfc, !PT ;  /* 0x0000002e03107812 */ /* 0x000fe200078efcff */
[----:B------:R-:W-:Y:S02]  /*5950*/  @!P4 IMAD.IADD R17, R17, 0x1, -R9 ;  /* 0x000000011111c824 */ /* 0x000fe400078e0a09 */
[C---:B------:R-:W-:Y:S01]  /*5960*/  IMAD R21, R9.reuse, R12, R21 ;  /* 0x0000000c09157224 */ /* 0x040fe200078e0215 */
[----:B------:R-:W-:Y:S01]  /*5970*/  IABS R34, R16 ;  /* 0x0000001000227213 */ /* 0x000fe20000000000 */
[----:B------:R-:W-:Y:S01]  /*5980*/  @!P6 IMAD.MOV R15, RZ, RZ, -R15 ;  /* 0x000000ffff0fe224 */ /* 0x000fe200078e0a0f */
[----:B------:R-:W-:Y:S01]  /*5990*/  ISETP.GT.U32.AND P6, PT, R9, R19, PT ;  /* 0x000000130900720c */ /* 0x000fe20003fc4070 */
[----:B------:R-:W-:Y:S01]  /*59a0*/  @!P5 IMAD.IADD R41, R41, 0x1, -R9 ;  /* 0x000000012929d824 */ /* 0x000fe200078e0a09 */
[C---:B------:R-:W-:Y:S01]  /*59b0*/  ISETP.GT.U32.AND P4, PT, R9.reuse, R17, PT ;  /* 0x000000110900720c */ /* 0x040fe20003f84070 */
[----:B------:R-:W-:Y:S01]  /*59c0*/  IMAD.HI.U32 R14, R0, R35, RZ ;  /* 0x00000023000e7227 */ /* 0x000fe200078e00ff */
[----:B------:R-:W-:-:S03]  /*59d0*/  ISETP.GT.U32.AND P5, PT, R9, R21, PT ;  /* 0x000000150900720c */ /* 0x000fc60003fa4070 */
[----:B------:R-:W-:Y:S02]  /*59e0*/  IMAD.MOV R14, RZ, RZ, -R14 ;  /* 0x000000ffff0e7224 */ /* 0x000fe400078e0a0e */
[----:B------:R-:W-:-:S04]  /*59f0*/  IMAD.HI.U32 R11, R0, R34, RZ ;  /* 0x00000022000b7227 */ /* 0x000fc800078e00ff */
[----:B------:R-:W-:Y:S01]  /*5a00*/  IMAD R35, R9, R14, R35 ;  /* 0x0000000e09237224 */ /* 0x000fe200078e0223 */
[----:B------:R-:W-:Y:S01]  /*5a10*/  LOP3.LUT R14, R3, 0x2c, RZ, 0xfc, !PT ;  /* 0x0000002c030e7812 */ /* 0x000fe200078efcff */
[--C-:B------:R-:W-:Y:S01]  /*5a20*/  @!P6 IMAD.IADD R19, R19, 0x1, -R9.reuse ;  /* 0x000000011313e824 */ /* 0x100fe200078e0a09 */
[----:B------:R-:W-:Y:S01]  /*5a30*/  ISETP.GE.AND P6, PT, R18, RZ, PT ;  /* 0x000000ff1200720c */ /* 0x000fe20003fc6270 */
[--C-:B------:R-:W-:Y:S01]  /*5a40*/  @!P4 IMAD.IADD R17, R17, 0x1, -R9.reuse ;  /* 0x000000011111c824 */ /* 0x100fe200078e0a09 */
[----:B------:R-:W-:Y:S01]  /*5a50*/  ISETP.GT.U32.AND P4, PT, R9, R35, PT ;  /* 0x000000230900720c */ /* 0x000fe20003f84070 */
[----:B------:R-:W-:Y:S01]  /*5a60*/  @!P5 IMAD.IADD R21, R21, 0x1, -R9 ;  /* 0x000000011515d824 */ /* 0x000fe200078e0a09 */
[----:B------:R-:W-:Y:S01]  /*5a70*/  ISETP.GT.U32.AND P5, PT, R9, R19, PT ;  /* 0x000000130900720c */ /* 0x000fe20003fa4070 */
[----:B------:R-:W-:Y:S01]  /*5a80*/  IMAD.MOV R11, RZ, RZ, -R11 ;  /* 0x000000ffff0b7224 */ /* 0x000fe200078e0a0b */
[----:B------:R-:W-:Y:S01]  /*5a90*/  IABS R164, R14 ;  /* 0x0000000e00a47213 */ /* 0x000fe20000000000 */
[----:B------:R-:W-:Y:S01]  /*5aa0*/  @!P2 IMAD.MOV R41, RZ, RZ, -R41 ;  /* 0x000000ffff29a224 */ /* 0x000fe200078e0a29 */
[----:B------:R-:W-:Y:S01]  /*5ab0*/  LOP3.LUT R18, R3, 0x28, RZ, 0xfc, !PT ;  /* 0x0000002803127812 */ /* 0x000fe200078efcff */
[----:B------:R-:W-:-:S02]  /*5ac0*/  IMAD R34, R9, R11, R34 ;  /* 0x0000000b09227224 */ /* 0x000fc400078e0222 */
[----:B------:R-:W-:Y:S01]  /*5ad0*/  IMAD.HI.U32 R11, R0, R162, RZ ;  /* 0x000000a2000b7227 */ /* 0x000fe200078e00ff */
[----:B------:R-:W-:-:S03]  /*5ae0*/  IABS R160, R18 ;  /* 0x0000001200a07213 */ /* 0x000fc60000000000 */
[--C-:B------:R-:W-:Y:S01]  /*5af0*/  @!P4 IMAD.IADD R35, R35, 0x1, -R9.reuse ;  /* 0x000000012323c824 */ /* 0x100fe200078e0a09 */
[----:B------:R-:W-:Y:S01]  /*5b00*/  ISETP.GT.U32.AND P4, PT, R9, R21, PT ;  /* 0x000000150900720c */ /* 0x000fe20003f84070 */
[----:B------:R-:W-:Y:S01]  /*5b10*/  @!P5 IMAD.IADD R19, R19, 0x1, -R9 ;  /* 0x000000011313d824 */ /* 0x000fe200078e0a09 */
[C---:B------:R-:W-:Y:S01]  /*5b20*/  ISETP.GT.U32.AND P5, PT, R9.reuse, R34, PT ;  /* 0x000000220900720c */ /* 0x040fe20003fa4070 */
[----:B------:R-:W-:Y:S01]  /*5b30*/  IMAD.HI.U32 R12, R0, R164, RZ ;  /* 0x000000a4000c7227 */ /* 0x000fe200078e00ff */
[----:B------:R-:W-:-:S03]  /*5b40*/  ISETP.GT.U32.AND P2, PT, R9, R35, PT ;  /* 0x000000230900720c */ /* 0x000fc60003f44070 */
[----:B------:R-:W-:Y:S02]  /*5b50*/  IMAD.MOV R11, RZ, RZ, -R11 ;  /* 0x000000ffff0b7224 */ /* 0x000fe400078e0a0b */
[----:B------:R-:W-:Y:S02]  /*5b60*/  IMAD.MOV R12, RZ, RZ, -R12 ;  /* 0x000000ffff0c7224 */ /* 0x000fe400078e0a0c */
[----:B------:R-:W-:Y:S02]  /*5b70*/  IMAD R162, R9, R11, R162 ;  /* 0x0000000b09a27224 */ /* 0x000fe400078e02a2 */
[----:B------:R-:W-:-:S04]  /*5b80*/  IMAD.HI.U32 R11, R0, R160, RZ ;  /* 0x000000a0000b7227 */ /* 0x000fc800078e00ff */
[----:B------:R-:W-:Y:S02]  /*5b90*/  IMAD R164, R9, R12, R164 ;  /* 0x0000000c09a47224 */ /* 0x000fe400078e02a4 */
[----:B------:R-:W-:Y:S02]  /*5ba0*/  IMAD.MOV R11, RZ, RZ, -R11 ;  /* 0x000000ffff0b7224 */ /* 0x000fe400078e0a0b */
[--C-:B------:R-:W-:Y:S01]  /*5bb0*/  @!P4 IMAD.IADD R21, R21, 0x1, -R9.reuse ;  /* 0x000000011515c824 */ /* 0x100fe200078e0a09 */
[C---:B------:R-:W-:Y:S01]  /*5bc0*/  ISETP.GT.U32.AND P4, PT, R9.reuse, R164, PT ;  /* 0x000000a40900720c */ /* 0x040fe20003f84070 */
[----:B------:R-:W-:Y:S01]  /*5bd0*/  @!P5 IMAD.IADD R34, R34, 0x1, -R9 ;  /* 0x000000012222d824 */ /* 0x000fe200078e0a09 */
[C---:B------:R-:W-:Y:S01]  /*5be0*/  ISETP.GT.U32.AND P5, PT, R9.reuse, R162, PT ;  /* 0x000000a20900720c */ /* 0x040fe20003fa4070 */
[C---:B------:R-:W-:Y:S02]  /*5bf0*/  IMAD R160, R9.reuse, R11, R160 ;  /* 0x0000000b09a07224 */ /* 0x040fe400078e02a0 */
[----:B------:R-:W-:Y:S01]  /*5c00*/  @!P3 IMAD.MOV R17, RZ, RZ, -R17 ;  /* 0x000000ffff11b224 */ /* 0x000fe200078e0a11 */
[C---:B------:R-:W-:Y:S01]  /*5c10*/  ISETP.GT.U32.AND P3, PT, R9.reuse, R34, PT ;  /* 0x000000220900720c */ /* 0x040fe20003f64070 */
[----:B------:R-:W-:Y:S01]  /*5c20*/  @!P1 IMAD.MOV R21, RZ, RZ, -R21 ;  /* 0x000000ffff159224 */ /* 0x000fe200078e0a15 */
[----:B------:R-:W-:Y:S01]  /*5c30*/  ISETP.GT.U32.AND P1, PT, R9, R160, PT ;  /* 0x000000a00900720c */ /* 0x000fe20003f24070 */
[----:B------:R-:W-:Y:S01]  /*5c40*/  @!P2 IMAD.IADD R35, R35, 0x1, -R9 ;  /* 0x000000012323a824 */ /* 0x000fe200078e0a09 */
[----:B------:R-:W-:Y:S01]  /*5c50*/  ISETP.GE.AND P2, PT, R16, RZ, PT ;  /* 0x000000ff1000720c */ /* 0x000fe20003f46270 */
[----:B------:R-:W-:Y:S01]  /*5c60*/  IMAD.HI.U32 R12, R0, R158, RZ ;  /* 0x0000009e000c7227 */ /* 0x000fe200078e00ff */
[----:B------:R-:W-:-:S03]  /*5c70*/  LOP3.LUT R16, R3, 0x24, RZ, 0xfc, !PT ;  /* 0x0000002403107812 */ /* 0x000fc600078efcff */
[--C-:B------:R-:W-:Y:S01]  /*5c80*/  @!P4 IMAD.IADD R164, R164, 0x1, -R9.reuse ;  /* 0x00000001a4a4c824 */ /* 0x100fe200078e0a09 */
[----:B------:R-:W-:Y:S01]  /*5c90*/  ISETP.GE.AND P4, PT, R14, RZ, PT ;  /* 0x000000ff0e00720c */ /* 0x000fe20003f86270 */
[----:B------:R-:W-:Y:S01]  /*5ca0*/  IMAD.MOV R12, RZ, RZ, -R12 ;  /* 0x000000ffff0c7224 */ /* 0x000fe200078e0a0c */
[----:B------:R-:W-:Y:S01]  /*5cb0*/  LOP3.LUT R14, R3, 0x22, RZ, 0xfc, !PT ;  /* 0x00000022030e7812 */ /* 0x000fe200078efcff */
[--C-:B------:R-:W-:Y:S01]  /*5cc0*/  @!P3 IMAD.IADD R34, R34, 0x1, -R9.reuse ;  /* 0x000000012222b824 */ /* 0x100fe200078e0a09 */
[----:B------:R-:W-:Y:S01]  /*5cd0*/  IABS R156, R16 ;  /* 0x00000010009c7213 */ /* 0x000fe20000000000 */
[----:B------:R-:W-:Y:S01]  /*5ce0*/  @!P1 IMAD.IADD R160, R160, 0x1, -R9 ;  /* 0x00000001a0a09824 */ /* 0x000fe200078e0a09 */
[----:B------:R-:W-:Y:S01]  /*5cf0*/  IABS R152, R14 ;  /* 0x0000000e00987213 */ /* 0x000fe20000000000 */
[C---:B------:R-:W-:Y:S01]  /*5d00*/  IMAD R158, R9.reuse, R12, R158 ;  /* 0x0000000c099e7224 */ /* 0x040fe200078e029e */
[----:B------:R-:W-:Y:S01]  /*5d10*/  ISETP.GE.AND P1, PT, R16, RZ, PT ;  /* 0x000000ff1000720c */ /* 0x000fe20003f26270 */
[----:B------:R-:W-:Y:S01]  /*5d20*/  @!P2 IMAD.MOV R34, RZ, RZ, -R34 ;  /* 0x000000ffff22a224 */ /* 0x000fe200078e0a22 */
[C---:B------:R-:W-:Y:S01]  /*5d30*/  ISETP.GT.U32.AND P2, PT, R9.reuse, R160, PT ;  /* 0x000000a00900720c */ /* 0x040fe20003f44070 */
[----:B------:R-:W-:Y:S01]  /*5d40*/  IMAD.HI.U32 R12, R0, R152, RZ ;  /* 0x00000098000c7227 */ /* 0x000fe200078e00ff */
[----:B------:R-:W-:-:S02]  /*5d50*/  ISETP.GT.U32.AND P3, PT, R9, R158, PT ;  /* 0x0000009e0900720c */ /* 0x000fc40003f64070 */
[----:B------:R-:W-:Y:S01]  /*5d60*/  LOP3.LUT R16, R3, 0x1e, RZ, 0xfc, !PT ;  /* 0x0000001e03107812 */ /* 0x000fe200078efcff */
[----:B------:R-:W-:Y:S02]  /*5d70*/  IMAD.MOV R12, RZ, RZ, -R12 ;  /* 0x000000ffff0c7224 */ /* 0x000fe400078e0a0c */
[--C-:B------:R-:W-:Y:S01]  /*5d80*/  @!P5 IMAD.IADD R162, R162, 0x1, -R9.reuse ;  /* 0x00000001a2a2d824 */ /* 0x100fe200078e0a09 */
[C---:B------:R-:W-:Y:S01]  /*5d90*/  ISETP.GT.U32.AND P5, PT, R9.reuse, R164, PT ;  /* 0x000000a40900720c */ /* 0x040fe20003fa4070 */
[----:B------:R-:W-:Y:S01]  /*5da0*/  IMAD R152, R9, R12, R152 ;  /* 0x0000000c09987224 */ /* 0x000fe200078e0298 */
[----:B------:R-:W-:Y:S01]  /*5db0*/  LOP3.LUT R12, R3, 0x20, RZ, 0xfc, !PT ;  /* 0x00000020030c7812 */ /* 0x000fe200078efcff */
[----:B------:R-:W-:Y:S01]  /*5dc0*/  IMAD.HI.U32 R11, R0, R156, RZ ;  /* 0x0000009c000b7227 */ /* 0x000fe200078e00ff */
[----:B------:R-:W-:Y:S02]  /*5dd0*/  IABS R150, R16 ;  /* 0x0000001000967213 */ /* 0x000fe40000000000 */
[----:B------:R-:W-:Y:S01]  /*5de0*/  IABS R154, R12 ;  /* 0x0000000c009a7213 */ /* 0x000fe20000000000 */
[----:B------:R-:W-:Y:S01]  /*5df0*/  @!P2 IMAD.IADD R160, R160, 0x1, -R9 ;  /* 0x00000001a0a0a824 */ /* 0x000fe200078e0a09 */
[C---:B------:R-:W-:Y:S01]  /*5e00*/  ISETP.GT.U32.AND P2, PT, R9.reuse, R152, PT ;  /* 0x000000980900720c */ /* 0x040fe20003f44070 */
[----:B------:R-:W-:Y:S01]  /*5e10*/  @!P0 IMAD.MOV R19, RZ, RZ, -R19 ;  /* 0x000000ffff138224 */ /* 0x000fe200078e0a13 */
[----:B------:R-:W-:Y:S01]  /*5e20*/  ISETP.GT.U32.AND P0, PT, R9, R162, PT ;  /* 0x000000a20900720c */ /* 0x000fe20003f04070 */
[----:B------:R-:W-:-:S02]  /*5e30*/  @!P3 IMAD.IADD R158, R158, 0x1, -R9 ;  /* 0x000000019e9eb824 */ /* 0x000fc400078e0a09 */
[----:B------:R-:W-:Y:S02]  /*5e40*/  IMAD.MOV R11, RZ, RZ, -R11 ;  /* 0x000000ffff0b7224 */ /* 0x000fe400078e0a0b */
[----:B------:R-:W-:Y:S01]  /*5e50*/  @!P6 IMAD.MOV R35, RZ, RZ, -R35 ;  /* 0x000000ffff23e224 */ /* 0x000fe200078e0a23 */
[----:B------:R-:W-:Y:S01]  /*5e60*/  ISETP.GE.AND P6, PT, R20, RZ, PT ;  /* 0x000000ff1400720c */ /* 0x000fe20003fc6270 */
[--C-:B------:R-:W-:Y:S01]  /*5e70*/  @!P5 IMAD.IADD R164, R164, 0x1, -R9.reuse ;  /* 0x00000001a4a4d824 */ /* 0x100fe200078e0a09 */
[C---:B------:R-:W-:Y:S01]  /*5e80*/  ISETP.GT.U32.AND P3, PT, R9.reuse, R158, PT ;  /* 0x0000009e0900720c */ /* 0x040fe20003f64070 */
[C---:B------:R-:W-:Y:S01]  /*5e90*/  IMAD R156, R9.reuse, R11, R156 ;  /* 0x0000000b099c7224 */ /* 0x040fe200078e029c */
[----:B------:R-:W-:Y:S01]  /*5ea0*/  ISETP.GE.AND P5, PT, R18, RZ, PT ;  /* 0x000000ff1200720c */ /* 0x000fe20003fa6270 */
[----:B------:R-:W-:Y:S01]  /*5eb0*/  @!P4 IMAD.MOV R164, RZ, RZ, -R164 ;  /* 0x000000ffffa4c224 */ /* 0x000fe200078e0aa4 */
[----:B------:R-:W-:Y:S01]  /*5ec0*/  IABS R20, R29 ;  /* 0x0000001d00147213 */ /* 0x000fe20000000000 */
[--C-:B------:R-:W-:Y:S01]  /*5ed0*/  @!P2 IMAD.IADD R152, R152, 0x1, -R9.reuse ;  /* 0x000000019898a824 */ /* 0x100fe200078e0a09 */
[C---:B------:R-:W-:Y:S01]  /*5ee0*/  ISETP.GT.U32.AND P4, PT, R9.reuse, R156, PT ;  /* 0x0000009c0900720c */ /* 0x040fe20003f84070 */
[----:B------:R-:W-:Y:S01]  /*5ef0*/  @!P0 IMAD.IADD R162, R162, 0x1, -R9 ;  /* 0x00000001a2a28824 */ /* 0x000fe200078e0a09 */
[----:B------:R-:W-:Y:S01]  /*5f00*/  ISETP.GE.AND P0, PT, R22, RZ, PT ;  /* 0x000000ff1600720c */ /* 0x000fe20003f06270 */
[----:B------:R-:W-:Y:S01]  /*5f10*/  IMAD.HI.U32 R11, R0, R154, RZ ;  /* 0x0000009a000b7227 */ /* 0x000fe200078e00ff */
[----:B------:R-:W-:-:S02]  /*5f20*/  ISETP.GT.U32.AND P2, PT, R9, R152, PT ;  /* 0x000000980900720c */ /* 0x000fc40003f44070 */
[----:B------:R-:W-:Y:S01]  /*5f30*/  IABS R22, R33 ;  /* 0x0000002100167213 */ /* 0x000fe20000000000 */
[----:B------:R-:W-:Y:S01]  /*5f40*/  @!P6 IMAD.MOV R162, RZ, RZ, -R162 ;  /* 0x000000ffffa2e224 */ /* 0x000fe200078e0aa2 */
[----:B------:R-:W-:Y:S01]  /*5f50*/  ISETP.GE.AND P6, PT, R14, RZ, PT ;  /* 0x000000ff0e00720c */ /* 0x000fe20003fc6270 */
[----:B------:R-:W-:Y:S01]  /*5f60*/  @!P3 IMAD.IADD R158, R158, 0x1, -R9 ;  /* 0x000000019e9eb824 */ /* 0x000fe200078e0a09 */
[----:B------:R-:W-:Y:S01]  /*5f70*/  ISETP.GE.AND P3, PT, R12, RZ, PT ;  /* 0x000000ff0c00720c */ /* 0x000fe20003f66270 */
[----:B------:R-:W-:-:S04]  /*5f80*/  IMAD.HI.U32 R12, R0, R150, RZ ;  /* 0x00000096000c7227 */ /* 0x000fc800078e00ff */
[----:B------:R-:W-:Y:S02]  /*5f90*/  IMAD.MOV R11, RZ, RZ, -R11 ;  /* 0x000000ffff0b7224 */ /* 0x000fe400078e0a0b */
[--C-:B------:R-:W-:Y:S01]  /*5fa0*/  @!P4 IMAD.IADD R156, R156, 0x1, -R9.reuse ;  /* 0x000000019c9cc824 */ /* 0x100fe200078e0a09 */
[----:B------:R-:W-:Y:S01]  /*5fb0*/  ISETP.GE.AND P4, PT, R16, RZ, PT ;  /* 0x000000ff1000720c */ /* 0x000fe20003f86270 */
[----:B------:R-:W-:Y:S02]  /*5fc0*/  IMAD.MOV R12, RZ, RZ, -R12 ;  /* 0x000000ffff0c7224 */ /* 0x000fe400078e0a0c */
[----:B------:R-:W-:Y:S01]  /*5fd0*/  IMAD R154, R9, R11, R154 ;  /* 0x0000000b099a7224 */ /* 0x000fe200078e029a */
[----:B------:R-:W-:Y:S01]  /*5fe0*/  LOP3.LUT R11, R3, 0x1c, RZ, 0xfc, !PT ;  /* 0x0000001c030b7812 */ /* 0x000fe200078efcff */
[----:B------:R-:W-:Y:S01]  /*5ff0*/  @!P5 IMAD.MOV R160, RZ, RZ, -R160 ;  /* 0x000000ffffa0d224 */ /* 0x000fe200078e0aa0 */
[C---:B------:R-:W-:Y:S01]  /*6000*/  ISETP.GT.U32.AND P5, PT, R9.reuse, R156, PT ;  /* 0x0000009c0900720c */ /* 0x040fe20003fa4070 */
[C---:B------:R-:W-:Y:S01]  /*6010*/  IMAD R150, R9.reuse, R12, R150 ;  /* 0x0000000c09967224 */ /* 0x040fe200078e0296 */
[----:B------:R-:W-:Y:S01]  /*6020*/  IABS R146, R11 ;  /* 0x0000000b00927213 */ /* 0x000fe20000000000 */
[----:B------:R-:W-:Y:S01]  /*6030*/  @!P2 IMAD.IADD R152, R152, 0x1, -R9 ;  /* 0x000000019898a824 */ /* 0x000fe200078e0a09 */
[----:B------:R-:W-:Y:S01]  /*6040*/  ISETP.GT.U32.AND P2, PT, R9, R154, PT ;  /* 0x0000009a0900720c */ /* 0x000fe20003f44070 */
[----:B------:R-:W-:Y:S01]  /*6050*/  @!P0 IMAD.MOV R158, RZ, RZ, -R158 ;  /* 0x000000ffff9e8224 */ /* 0x000fe200078e0a9e */
[----:B------:R-:W-:Y:S01]  /*6060*/  ISETP.GE.AND P0, PT, R11, RZ, PT ;  /* 0x000000ff0b00720c */ /* 0x000fe20003f06270 */
[----:B------:R-:W-:Y:S01]  /*6070*/  @!P6 IMAD.MOV R152, RZ, RZ, -R152 ;  /* 0x000000ffff98e224 */ /* 0x000fe200078e0a98 */
[----:B------:R-:W-:Y:S01]  /*6080*/  ISETP.GT.U32.AND P6, PT, R9, R150, PT ;  /* 0x000000960900720c */ /* 0x000fe20003fc4070 */
[----:B------:R-:W-:Y:S01]  /*6090*/  IMAD.HI.U32 R14, R0, R144, RZ ;  /* 0x00000090000e7227 */ /* 0x000fe200078e00ff */
[----:B------:R-:W-:-:S02]  /*60a0*/  LOP3.LUT R11, R3, 0x1a, RZ, 0xfc, !PT ;  /* 0x0000001a030b7812 */ /* 0x000fc400078efcff */
[----:B------:R-:W-:Y:S01]  /*60b0*/  LOP3.LUT R12, R3, 0x18, RZ, 0xfc, !PT ;  /* 0x00000018030c7812 */ /* 0x000fe200078efcff */
[----:B------:R-:W-:Y:S01]  /*60c0*/  @!P5 IMAD.IADD R156, R156, 0x1, -R9 ;  /* 0x000000019c9cd824 */ /* 0x000fe200078e0a09 */
[----:B------:R-:W-:Y:S01]  /*60d0*/  ISETP.GE.AND P5, PT, R11, RZ, PT ;  /* 0x000000ff0b00720c */ /* 0x000fe20003fa6270 */
[----:B------:R-:W-:Y:S01]  /*60e0*/  IMAD.MOV R14, RZ, RZ, -R14 ;  /* 0x000000ffff0e7224 */ /* 0x000fe200078e0a0e */
[----:B------:R-:W-:Y:S01]  /*60f0*/  IABS R16, R11 ;  /* 0x0000000b00107213 */ /* 0x000fe20000000000 */
[----:B------:R-:W-:Y:S01]  /*6100*/  IMAD.HI.U32 R11, R0, R146, RZ ;  /* 0x00000092000b7227 */ /* 0x000fe200078e00ff */
[----:B------:R-:W-:-:S03]  /*6110*/  IABS R148, R12 ;  /* 0x0000000c00947213 */ /* 0x000fc60000000000 */
[--C-:B------:R-:W-:Y:S02]  /*6120*/  @!P2 IMAD.IADD R154, R154, 0x1, -R9.reuse ;  /* 0x000000019a9aa824 */ /* 0x100fe400078e0a09 */
[----:B------:R-:W-:Y:S02]  /*6130*/  @!P6 IMAD.IADD R150, R150, 0x1, -R9 ;  /* 0x000000019696e824 */ /* 0x000fe400078e0a09 */
[----:B------:R-:W-:Y:S01]  /*6140*/  IMAD.MOV R11, RZ, RZ, -R11 ;  /* 0x000000ffff0b7224 */ /* 0x000fe200078e0a0b */
[C---:B------:R-:W-:Y:S01]  /*6150*/  ISETP.GT.U32.AND P2, PT, R9.reuse, R154, PT ;  /* 0x0000009a0900720c */ /* 0x040fe20003f44070 */
[----:B------:R-:W-:Y:S01]  /*6160*/  @!P1 IMAD.MOV R156, RZ, RZ, -R156 ;  /* 0x000000ffff9c9224 */ /* 0x000fe200078e0a9c */
[C---:B------:R-:W-:Y:S01]  /*6170*/  ISETP.GT.U32.AND P6, PT, R9.reuse, R150, PT ;  /* 0x000000960900720c */ /* 0x040fe20003fc4070 */
[----:B------:R-:W-:Y:S01]  /*6180*/  IMAD R146, R9, R11, R146 ;  /* 0x0000000b09927224 */ /* 0x000fe200078e0292 */
[----:B------:R-:W-:Y:S01]  /*6190*/  ISETP.GE.AND P1, PT, R12, RZ, PT ;  /* 0x000000ff0c00720c */ /* 0x000fe20003f26270 */
[----:B------:R-:W-:-:S04]  /*61a0*/  IMAD.HI.U32 R11, R0, R16, RZ ;  /* 0x00000010000b7227 */ /* 0x000fc800078e00ff */
[----:B------:R-:W-:-:S04]  /*61b0*/  IMAD.HI.U32 R12, R0, R148, RZ ;  /* 0x00000094000c7227 */ /* 0x000fc800078e00ff */
[----:B------:R-:W-:Y:S02]  /*61c0*/  IMAD.MOV R11, RZ, RZ, -R11 ;  /* 0x000000ffff0b7224 */ /* 0x000fe400078e0a0b */
[----:B------:R-:W-:Y:S02]  /*61d0*/  IMAD.MOV R18, RZ, RZ, -R12 ;  /* 0x000000ffff127224 */ /* 0x000fe400078e0a0c */
[C---:B------:R-:W-:Y:S02]  /*61e0*/  IMAD R12, R9.reuse, R11, R16 ;  /* 0x0000000b090c7224 */ /* 0x040fe400078e0210 */
[--C-:B------:R-:W-:Y:S01]  /*61f0*/  @!P2 IMAD.IADD R154, R154, 0x1, -R9.reuse ;  /* 0x000000019a9aa824 */ /* 0x100fe200078e0a09 */
[C---:B------:R-:W-:Y:S01]  /*6200*/  ISETP.GT.U32.AND P2, PT, R9.reuse, R146, PT ;  /* 0x000000920900720c */ /* 0x040fe20003f44070 */
[----:B------:R-:W-:Y:S01]  /*6210*/  @!P6 IMAD.IADD R150, R150, 0x1, -R9 ;  /* 0x000000019696e824 */ /* 0x000fe200078e0a09 */
[C---:B------:R-:W-:Y:S01]  /*6220*/  ISETP.GT.U32.AND P6, PT, R9.reuse, R12, PT ;  /* 0x0000000c0900720c */ /* 0x040fe20003fc4070 */
[----:B------:R-:W-:Y:S01]  /*6230*/  IMAD.MOV.U32 R16, RZ, RZ, R20 ;  /* 0x000000ffff107224 */ /* 0x000fe200078e0014 */
[----:B------:R-:W-:Y:S01]  /*6240*/  IABS R20, R31 ;  /* 0x0000001f00147213 */ /* 0x000fe20000000000 */
[----:B------:R-:W-:-:S02]  /*6250*/  IMAD R148, R9, R18, R148 ;  /* 0x0000001209947224 */ /* 0x000fc400078e0294 */
[----:B------:R-:W-:-:S04]  /*6260*/  IMAD.HI.U32 R11, R0, R16, RZ ;  /* 0x00000010000b7227 */ /* 0x000fc800078e00ff */
[C---:B------:R-:W-:Y:S02]  /*6270*/  IMAD R144, R9.reuse, R14, R144 ;  /* 0x0000000e09907224 */ /* 0x040fe400078e0290 */
[--C-:B------:R-:W-:Y:S02]  /*6280*/  @!P2 IMAD.IADD R146, R146, 0x1, -R9.reuse ;  /* 0x000000019292a824 */ /* 0x100fe400078e0a09 */
[----:B------:R-:W-:Y:S02]  /*6290*/  @!P6 IMAD.IADD R12, R12, 0x1, -R9 ;  /* 0x000000010c0ce824 */ /* 0x000fe400078e0a09 */
[----:B------:R-:W-:Y:S01]  /*62a0*/  IMAD.MOV R11, RZ, RZ, -R11 ;  /* 0x000000ffff0b7224 */ /* 0x000fe200078e0a0b */
[C---:B------:R-:W-:Y:S01]  /*62b0*/  ISETP.GT.U32.AND P2, PT, R9.reuse, R146, PT ;  /* 0x000000920900720c */ /* 0x040fe20003f44070 */
[----:B------:R-:W-:Y:S01]  /*62c0*/  IMAD.HI.U32 R18, R0, R24, RZ ;  /* 0x0000001800127227 */ /* 0x000fe200078e00ff */
[----:B------:R-:W-:-:S03]  /*62d0*/  ISETP.GT.U32.AND P6, PT, R9, R12, PT ;  /* 0x0000000c0900720c */ /* 0x000fc60003fc4070 */
[----:B------:R-:W-:Y:S02]  /*62e0*/  IMAD R14, R9, R11, R16 ;  /* 0x0000000b090e7224 */ /* 0x000fe400078e0210 */
[----:B------:R-:W-:-:S04]  /*62f0*/  IMAD.HI.U32 R11, R0, R20, RZ ;  /* 0x00000014000b7227 */ /* 0x000fc800078e00ff */
[----:B------:R-:W-:-:S04]  /*6300*/  IMAD.HI.U32 R16, R0, R22, RZ ;  /* 0x0000001600107227 */ /* 0x000fc800078e00ff */
[--C-:B------:R-:W-:Y:S01]  /*6310*/  @!P2 IMAD.IADD R146, R146, 0x1, -R9.reuse ;  /* 0x000000019292a824 */ /* 0x100fe200078e0a09 */
[C---:B------:R-:W-:Y:S01]  /*6320*/  ISETP.GT.U32.AND P2, PT, R9.reuse, R148, PT ;  /* 0x000000940900720c */ /* 0x040fe20003f44070 */
[----:B------:R-:W-:Y:S01]  /*6330*/  @!P6 IMAD.IADD R12, R12, 0x1, -R9 ;  /* 0x000000010c0ce824 */ /* 0x000fe200078e0a09 */
[C---:B------:R-:W-:Y:S01]  /*6340*/  ISETP.GT.U32.AND P6, PT, R9.reuse, R144, PT ;  /* 0x000000900900720c */ /* 0x040fe20003fc4070 */
[----:B------:R-:W-:Y:S02]  /*6350*/  IMAD.MOV R11, RZ, RZ, -R11 ;  /* 0x000000ffff0b7224 */ /* 0x000fe400078e0a0b */
[----:B------:R-:W-:Y:S02]  /*6360*/  IMAD.MOV R23, RZ, RZ, -R16 ;  /* 0x000000ffff177224 */ /* 0x000fe400078e0a10 */
[----:B------:R-:W-:Y:S02]  /*6370*/  IMAD R16, R9, R11, R20 ;  /* 0x0000000b09107224 */ /* 0x000fe400078e0214 */
[----:B------:R-:W-:-:S02]  /*6380*/  IMAD.MOV R25, RZ, RZ, -R18 ;  /* 0x000000ffff197224 */ /* 0x000fc400078e0a12 */
[C---:B------:R-:W-:Y:S01]  /*6390*/  IMAD R18, R9.reuse, R23, R22 ;  /* 0x0000001709127224 */ /* 0x040fe200078e0216 */
[----:B------:R-:W-:Y:S01]  /*63a0*/  IABS R23, R47 ;  /* 0x0000002f00177213 */ /* 0x000fe20000000000 */
[--C-:B------:R-:W-:Y:S01]  /*63b0*/  @!P2 IMAD.IADD R148, R148, 0x1, -R9.reuse ;  /* 0x000000019494a824 */ /* 0x100fe200078e0a09 */
[C---:B------:R-:W-:Y:S01]  /*63c0*/  ISETP.GT.U32.AND P2, PT, R9.reuse, R14, PT ;  /* 0x0000000e0900720c */ /* 0x040fe20003f44070 */
[----:B------:R-:W-:Y:S01]  /*63d0*/  @!P6 IMAD.IADD R144, R144, 0x1, -R9 ;  /* 0x000000019090e824 */ /* 0x000fe200078e0a09 */
[C---:B------:R-:W-:Y:S01]  /*63e0*/  ISETP.GT.U32.AND P6, PT, R9.reuse, R16, PT ;  /* 0x000000100900720c */ /* 0x040fe20003fc4070 */
[----:B------:R-:W-:Y:S01]  /*63f0*/  IMAD R20, R9, R25, R24 ;  /* 0x0000001909147224 */ /* 0x000fe200078e0218 */
[----:B------:R-:W-:Y:S01]  /*6400*/  IABS R24, R45 ;  /* 0x0000002d00187213 */ /* 0x000fe20000000000 */
[----:B------:R-:W-:Y:S01]  /*6410*/  IMAD.HI.U32 R11, R0, R26, RZ ;  /* 0x0000001a000b7227 */ /* 0x000fe200078e00ff */
[----:B------:R-:W-:-:S03]  /*6420*/  LOP3.LUT R25, R3, 0x2, RZ, 0xfc, !PT ;  /* 0x0000000203197812 */ /* 0x000fc600078efcff */
[----:B------:R-:W-:Y:S01]  /*6430*/  IMAD.MOV R11, RZ, RZ, -R11 ;  /* 0x000000ffff0b7224 */ /* 0x000fe200078e0a0b */
[----:B------:R-:W-:Y:S01]  /*6440*/  IABS R32, R25 ;  /* 0x0000001900207213 */ /* 0x000fe20000000000 */
[----:B------:R-:W-:Y:S01]  /*6450*/  @!P4 IMAD.MOV R150, RZ, RZ, -R150 ;  /* 0x000000ffff96c224 */ /* 0x000fe200078e0a96 */
[C---:B------:R-:W-:Y:S01]  /*6460*/  ISETP.GT.U32.AND P4, PT, R9.reuse, R144, PT ;  /* 0x000000900900720c */ /* 0x040fe20003f84070 */
[--C-:B------:R-:W-:Y:S01]  /*6470*/  @!P2 IMAD.IADD R14, R14, 0x1, -R9.reuse ;  /* 0x000000010e0ea824 */ /* 0x100fe200078e0a09 */
[C---:B------:R-:W-:Y:S01]  /*6480*/  ISETP.GT.U32.AND P2, PT, R9.reuse, R18, PT ;  /* 0x000000120900720c */ /* 0x040fe20003f44070 */
[----:B------:R-:W-:Y:S01]  /*6490*/  @!P6 IMAD.IADD R16, R16, 0x1, -R9 ;  /* 0x000000011010e824 */ /* 0x000fe200078e0a09 */
[----:B------:R-:W-:Y:S01]  /*64a0*/  ISETP.GT.U32.AND P6, PT, R9, R20, PT ;  /* 0x000000140900720c */ /* 0x000fe20003fc4070 */
[----:B------:R-:W-:-:S04]  /*64b0*/  IMAD.HI.U32 R3, R0, R24, RZ ;  /* 0x0000001800037227 */ /* 0x000fc800078e00ff */
[C---:B------:R-:W-:Y:S02]  /*64c0*/  IMAD R22, R9.reuse, R11, R26 ;  /* 0x0000000b09167224 */ /* 0x040fe400078e021a */
[----:B------:R-:W-:Y:S02]  /*64d0*/  IMAD.MOV.U32 R26, RZ, RZ, R23 ;  /* 0x000000ffff1a7224 */ /* 0x000fe400078e0017 */
[----:B------:R-:W-:Y:S01]  /*64e0*/  @!P0 IMAD.MOV R146, RZ, RZ, -R146 ;  /* 0x000000ffff928224 */ /* 0x000fe200078e0a92 */
[----:B------:R-:W-:Y:S01]  /*64f0*/  ISETP.GT.U32.AND P0, PT, R9, R16, PT ;  /* 0x000000100900720c */ /* 0x000fe20003f04070 */
[----:B------:R-:W-:-:S04]  /*6500*/  IMAD.HI.U32 R23, R0, R28, RZ ;  /* 0x0000001c00177227 */ /* 0x000fc800078e00ff */
[----:B------:R-:W-:Y:S02]  /*6510*/  IMAD.MOV R3, RZ, RZ, -R3 ;  /* 0x000000ffff037224 */ /* 0x000fe400078e0a03 */
[----:B------:R-:W-:Y:S01]  /*6520*/  @!P3 IMAD.MOV R154, RZ, RZ, -R154 ;  /* 0x000000ffff9ab224 */ /* 0x000fe200078e0a9a */
[----:B------:R-:W-:Y:S01]  /*6530*/  ISETP.GT.U32.AND P3, PT, R9, R14, PT ;  /* 0x0000000e0900720c */ /* 0x000fe20003f64070 */
[----:B------:R-:W-:-:S04]  /*6540*/  IMAD.HI.U32 R11, R0, R26, RZ ;  /* 0x0000001a000b7227 */ /* 0x000fc800078e00ff */
[----:B------:R-:W-:Y:S01]  /*6550*/  @!P2 IMAD.IADD R18, R18, 0x1, -R9 ;  /* 0x000000011212a824 */ /* 0x000fe200078e0a09 */
[C---:B------:R-:W-:Y:S01]  /*6560*/  ISETP.GT.U32.AND P2, PT, R9.reuse, R148, PT ;  /* 0x000000940900720c */ /* 0x040fe20003f44070 */
[----:B------:R-:W-:Y:S02]  /*6570*/  IMAD.MOV R23, RZ, RZ, -R23 ;  /* 0x000000ffff177224 */ /* 0x000fe400078e0a17 */
[C---:B------:R-:W-:Y:S02]  /*6580*/  IMAD R24, R9.reuse, R3, R24 ;  /* 0x0000000309187224 */ /* 0x040fe400078e0218 */
[----:B------:R-:W-:Y:S02]  /*6590*/  @!P6 IMAD.IADD R20, R20, 0x1, -R9 ;  /* 0x000000011414e824 */ /* 0x000fe400078e0a09 */
[----:B------:R-:W-:Y:S02]  /*65a0*/  IMAD.MOV R11, RZ, RZ, -R11 ;  /* 0x000000ffff0b7224 */ /* 0x000fe400078e0a0b */
[C---:B------:R-:W-:Y:S01]  /*65b0*/  IMAD R28, R9.reuse, R23, R28 ;  /* 0x00000017091c7224 */ /* 0x040fe200078e021c */
[C---:B------:R-:W-:Y:S01]  /*65c0*/  ISETP.GT.U32.AND P6, PT, R9.reuse, R20, PT ;  /* 0x000000140900720c */ /* 0x040fe20003fc4070 */
[----:B------:R-:W-:Y:S01]  /*65d0*/  @!P4 IMAD.IADD R144, R144, 0x1, -R9 ;  /* 0x000000019090c824 */ /* 0x000fe200078e0a09 */
[----:B------:R-:W-:Y:S01]  /*65e0*/  ISETP.GT.U32.AND P4, PT, R9, R24, PT ;  /* 0x000000180900720c */ /* 0x000fe20003f84070 */
[----:B------:R-:W-:-:S04]  /*65f0*/  IMAD.HI.U32 R3, R0, R30, RZ ;  /* 0x0000001e00037227 */ /* 0x000fc800078e00ff */
[----:B------:R-:W-:Y:S01]  /*6600*/  IMAD R26, R9, R11, R26 ;  /* 0x0000000b091a7224 */ /* 0x000fe200078e021a */
[----:B------:R-:W-:Y:S01]  /*6610*/  SHF.R.S32.HI R11, RZ, 0x6, R2 ;  /* 0x00000006ff0b7819 */ /* 0x000fe20000011402 */
[----:B------:R-:W-:-:S04]  /*6620*/  IMAD.HI.U32 R0, R0, R32, RZ ;  /* 0x0000002000007227 */ /* 0x000fc800078e00ff */
[--C-:B------:R-:W-:Y:S01]  /*6630*/  @!P0 IMAD.IADD R16, R16, 0x1, -R9.reuse ;  /* 0x0000000110108824 */ /* 0x100fe200078e0a09 */
[C---:B------:R-:W-:Y:S01]  /*6640*/  ISETP.GT.U32.AND P0, PT, R9.reuse, R28, PT ;  /* 0x0000001c0900720c */ /* 0x040fe20003f04070 */
[----:B------:R-:W-:Y:S01]  /*6650*/  @!P3 IMAD.IADD R14, R14, 0x1, -R9 ;  /* 0x000000010e0eb824 */ /* 0x000fe200078e0a09 */
[C---:B------:R-:W-:Y:S01]  /*6660*/  ISETP.GT.U32.AND P3, PT, R9.reuse, R26, PT ;  /* 0x0000001a0900720c */ /* 0x040fe20003f64070 */
[----:B------:R-:W-:Y:S02]  /*6670*/  IMAD.MOV R0, RZ, RZ, -R0 ;  /* 0x000000ffff007224 */ /* 0x000fe400078e0a00 */
[----:B------:R-:W-:Y:S02]  /*6680*/  IMAD.MOV R3, RZ, RZ, -R3 ;  /* 0x000000ffff037224 */ /* 0x000fe400078e0a03 */
[----:B------:R-:W-:Y:S01]  /*6690*/  @!P5 IMAD.MOV R12, RZ, RZ, -R12 ;  /* 0x000000ffff0cd224 */ /* 0x000fe200078e0a0c */
[C---:B------:R-:W-:Y:S01]  /*66a0*/  ISETP.GT.U32.AND P5, PT, R9.reuse, R18, PT ;  /* 0x000000120900720c */ /* 0x040fe20003fa4070 */
[----:B------:R-:W-:Y:S01]  /*66b0*/  @!P2 IMAD.IADD R148, R148, 0x1, -R9 ;  /* 0x000000019494a824 */ /* 0x000fe200078e0a09 */
[C---:B------:R-:W-:Y:S01]  /*66c0*/  ISETP.GT.U32.AND P2, PT, R9.reuse, R22, PT ;  /* 0x000000160900720c */ /* 0x040fe20003f44070 */
[----:B------:R-:W-:-:S02]  /*66d0*/  IMAD R32, R9, R0, R32 ;  /* 0x0000000009207224 */ /* 0x000fc400078e0220 */
[C---:B------:R-:W-:Y:S01]  /*66e0*/  IMAD R30, R9.reuse, R3, R30 ;  /* 0x00000003091e7224 */ /* 0x040fe200078e021e */
[----:B------:R-:W-:Y:S01]  /*66f0*/  LOP3.LUT R3, R2, 0x40, RZ, 0xc0, !PT ;  /* 0x0000004002037812 */ /* 0x000fe200078ec0ff */
[--C-:B------:R-:W-:Y:S01]  /*6700*/  @!P4 IMAD.IADD R24, R24, 0x1, -R9.reuse ;  /* 0x000000011818c824 */ /* 0x100fe200078e0a09 */
[C---:B------:R-:W-:Y:S01]  /*6710*/  ISETP.GT.U32.AND P4, PT, R9.reuse, R32, PT ;  /* 0x000000200900720c */ /* 0x040fe20003f84070 */
[--C-:B------:R-:W-:Y:S01]  /*6720*/  @!P6 IMAD.IADD R20, R20, 0x1, -R9.reuse ;  /* 0x000000011414e824 */ /* 0x100fe200078e0a09 */
[----:B------:R-:W-:Y:S01]  /*6730*/  ISETP.GT.U32.AND P6, PT, R9, R30, PT ;  /* 0x0000001e0900720c */ /* 0x000fe20003fc4070 */
[--C-:B------:R-:W-:Y:S01]  /*6740*/  @!P0 IMAD.IADD R28, R28, 0x1, -R9.reuse ;  /* 0x000000011c1c8824 */ /* 0x100fe200078e0a09 */
[----:B------:R-:W-:Y:S01]  /*6750*/  ISETP.GE.AND P0, PT, R33, RZ, PT ;  /* 0x000000ff2100720c */ /* 0x000fe20003f06270 */
[--C-:B------:R-:W-:Y:S01]  /*6760*/  @!P3 IMAD.IADD R26, R26, 0x1, -R9.reuse ;  /* 0x000000011a1ab824 */ /* 0x100fe200078e0a09 */
[----:B------:R-:W-:Y:S01]  /*6770*/  ISETP.GE.AND P3, PT, R31, RZ, PT ;  /* 0x000000ff1f00720c */ /* 0x000fe20003f66270 */
[--C-:B------:R-:W-:Y:S01]  /*6780*/  @!P5 IMAD.IADD R18, R18, 0x1, -R9.reuse ;  /* 0x000000011212d824 */ /* 0x100fe200078e0a09 */
[----:B------:R-:W-:Y:S01]  /*6790*/  ISETP.GE.AND P5, PT, R27, RZ, PT ;  /* 0x000000ff1b00720c */ /* 0x000fe20003fa6270 */
[--C-:B------:R-:W-:Y:S01]  /*67a0*/  @!P2 IMAD.IADD R22, R22, 0x1, -R9.reuse ;  /* 0x000000011616a824 */ /* 0x100fe200078e0a09 */
[----:B------:R-:W-:Y:S01]  /*67b0*/  ISETP.GE.AND P2, PT, R29, RZ, PT ;  /* 0x000000ff1d00720c */ /* 0x000fe20003f46270 */
[----:B------:R-:W-:Y:S01]  /*67c0*/  @!P1 IMAD.MOV R148, RZ, RZ, -R148 ;  /* 0x000000ffff949224 */ /* 0x000fe200078e0a94 */
[----:B------:R-:W-:Y:S01]  /*67d0*/  SGXT R2, R11, 0x1 ;  /* 0x000000010b02781a */ /* 0x000fe20000000200 */
[--C-:B------:R-:W-:Y:S01]  /*67e0*/  @!P4 IMAD.IADD R32, R32, 0x1, -R9.reuse ;  /* 0x000000012020c824 */ /* 0x100fe200078e0a09 */
[----:B------:R-:W-:Y:S01]  /*67f0*/  ISETP.GT.U32.AND P1, PT, R9, R22, PT ;  /* 0x000000160900720c */ /* 0x000fe20003f24070 */
[--C-:B------:R-:W-:Y:S01]  /*6800*/  @!P6 IMAD.IADD R30, R30, 0x1, -R9.reuse ;  /* 0x000000011e1ee824 */ /* 0x100fe200078e0a09 */
[----:B------:R-:W-:Y:S01]  /*6810*/  ISETP.GE.AND P6, PT, R37, RZ, PT ;  /* 0x000000ff2500720c */ /* 0x000fe20003fc6270 */
[----:B------:R-:W-:Y:S01]  /*6820*/  @!P0 IMAD.MOV R18, RZ, RZ, -R18 ;  /* 0x000000ffff128224 */ /* 0x000fe200078e0a12 */
[C---:B------:R-:W-:Y:S01]  /*6830*/  ISETP.GT.U32.AND P0, PT, R9.reuse, R32, PT ;  /* 0x000000200900720c */ /* 0x040fe20003f04070 */
[----:B------:R-:W-:Y:S01]  /*6840*/  @!P3 IMAD.MOV R16, RZ, RZ, -R16 ;  /* 0x000000ffff10b224 */ /* 0x000fe200078e0a10 */
[C---:B------:R-:W-:Y:S01]  /*6850*/  ISETP.GT.U32.AND P3, PT, R9.reuse, R28, PT ;  /* 0x0000001c0900720c */ /* 0x040fe20003f64070 */
[----:B------:R-:W-:Y:S01]  /*6860*/  @!P5 IMAD.MOV R144, RZ, RZ, -R144 ;  /* 0x000000ffff90d224 */ /* 0x000fe200078e0a90 */
[C---:B------:R-:W-:Y:S01]  /*6870*/  ISETP.GT.U32.AND P4, PT, R9.reuse, R24, PT ;  /* 0x000000180900720c */ /* 0x040fe20003f84070 */
[----:B------:R-:W-:Y:S01]  /*6880*/  @!P2 IMAD.MOV R14, RZ, RZ, -R14 ;  /* 0x000000ffff0ea224 */ /* 0x000fe200078e0a0e */
[----:B------:R-:W-:Y:S01]  /*6890*/  ISETP.GT.U32.AND P2, PT, R9, R26, PT ;  /* 0x0000001a0900720c */ /* 0x000fe20003f44070 */
[----:B------:R-:W-:Y:S01]  /*68a0*/  IMAD.SHL.U32 R0, R53, 0x2, RZ ;  /* 0x0000000235007824 */ /* 0x000fe200078e00ff */
[----:B------:R-:W-:Y:S01]  /*68b0*/  ISETP.GT.U32.AND P5, PT, R9, R30, PT ;  /* 0x0000001e0900720c */ /* 0x000fe20003fa4070 */
[--C-:B------:R-:W-:Y:S01]  /*68c0*/  @!P1 IMAD.IADD R22, R22, 0x1, -R9.reuse ;  /* 0x0000000116169824 */ /* 0x100fe200078e0a09 */
[----:B------:R-:W-:Y:S01]  /*68d0*/  ISETP.GE.AND P1, PT, R45, RZ, PT ;  /* 0x000000ff2d00720c */ /* 0x000fe20003f26270 */
[----:B------:R-:W-:Y:S01]  /*68e0*/  @!P6 IMAD.MOV R20, RZ, RZ, -R20 ;  /* 0x000000ffff14e224 */ /* 0x000fe200078e0a14 */
[----:B------:R-:W-:Y:S01]  /*68f0*/  ISETP.GE.AND P6, PT, R39, RZ, PT ;  /* 0x000000ff2700720c */ /* 0x000fe20003fc6270 */
[--C-:B------:R-:W-:Y:S01]  /*6900*/  @!P0 IMAD.IADD R32, R32, 0x1, -R9.reuse ;  /* 0x0000000120208824 */ /* 0x100fe200078e0a09 */
[----:B------:R-:W-:Y:S01]  /*6910*/  ISETP.NE.AND P0, PT, R7, RZ, PT ;  /* 0x000000ff0700720c */ /* 0x000fe20003f05270 */
[--C-:B------:R-:W-:Y:S01]  /*6920*/  @!P3 IMAD.IADD R28, R28, 0x1, -R9.reuse ;  /* 0x000000011c1cb824 */ /* 0x100fe200078e0a09 */
[----:B------:R-:W-:Y:S01]  /*6930*/  LOP3.LUT R7, RZ, R7, RZ, 0x33, !PT ;  /* 0x00000007ff077212 */ /* 0x000fe200078e33ff */
[--C-:B------:R-:W-:Y:S01]  /*6940*/  @!P4 IMAD.IADD R24, R24, 0x1, -R9.reuse ;  /* 0x000000011818c824 */ /* 0x100fe200078e0a09 */
[----:B------:R-:W-:Y:S01]  /*6950*/  ISETP.GE.AND P3, PT, R51, RZ, PT ;  /* 0x000000ff3300720c */ /* 0x000fe20003f66270 */
[--C-:B------:R-:W-:Y:S01]  /*6960*/  @!P2 IMAD.IADD R26, R26, 0x1, -R9.reuse ;  /* 0x000000011a1aa824 */ /* 0x100fe200078e0a09 */
[----:B------:R-:W-:Y:S01]  /*6970*/  LOP3.LUT R2, R0, 0x90, R2, 0x78, !PT ;  /* 0x0000009000027812 */ /* 0x000fe200078e7802 */
[----:B------:R-:W-:Y:S01]  /*6980*/  @!P5 IMAD.IADD R30, R30, 0x1, -R9 ;  /* 0x000000011e1ed824 */ /* 0x000fe200078e0a09 */
[----:B------:R-:W-:Y:S01]  /*6990*/  SEL R143, R7, R36, !P0 ;  /* 0x00000024078f7207 */ /* 0x000fe20004000000 */
[----:B------:R-:W-:Y:S01]  /*69a0*/  IMAD R3, R3, 0x80, R0 ;  /* 0x0000008003037824 */ /* 0x000fe200078e0200 */
[----:B------:R-:W-:Y:S01]  /*69b0*/  ISETP.GE.AND P4, PT, R47, RZ, PT ;  /* 0x000000ff2f00720c */ /* 0x000fe20003f86270 */
[----:B------:R-:W-:Y:S01]  /*69c0*/  IMAD R9, R8, UR5, RZ ;  /* 0x0000000508097c24 */ /* 0x000fe2000f8e02ff */
[----:B------:R-:W-:Y:S01]  /*69d0*/  SEL R142, R7, R142, !P0 ;  /* 0x0000008e078e7207 */ /* 0x000fe20004000000 */
[----:B------:R-:W-:Y:S01]  /*69e0*/  IMAD R0, R53, UR60, RZ ;  /* 0x0000003c35007c24 */ /* 0x000fe2000f8e02ff */
[----:B------:R-:W-:Y:S01]  /*69f0*/  ISETP.GE.AND P2, PT, R49, RZ, PT ;  /* 0x000000ff3100720c */ /* 0x000fe20003f46270 */
[----:B------:R-:W-:Y:S01]  /*6a00*/  IMAD R37, R6, UR5, RZ ;  /* 0x0000000506257c24 */ /* 0x000fe2000f8e02ff */
[----:B------:R-:W-:Y:S01]  /*6a10*/  ISETP.GE.AND P5, PT, R25, RZ, PT ;  /* 0x000000ff1900720c */ /* 0x000fe20003fa6270 */
[----:B------:R-:W-:Y:S01]  /*6a20*/  ULDC UR5, c[0x0][0x240] ;  /* 0x0000900000057ab9 */ /* 0x000fe20000000800 */
[----:B------:R-:W-:Y:S01]  /*6a30*/  @!P1 IMAD.MOV R24, RZ, RZ, -R24 ;  /* 0x000000ffff189224 */ /* 0x000fe200078e0a18 */
[----:B------:R-:W-:Y:S01]  /*6a40*/  SEL R141, R7, R38, !P0 ;  /* 0x00000026078d7207 */ /* 0x000fe20004000000 */
[----:B------:R-:W-:Y:S01]  /*6a50*/  @!P6 IMAD.MOV R22, RZ, RZ, -R22 ;  /* 0x000000ffff16e224 */ /* 0x000fe200078e0a16 */
[----:B------:R-:W-:Y:S01]  /*6a60*/  LEA R8, P1, R9, UR8, 0x1 ;  /* 0x0000000809087c11 */ /* 0x000fe2000f8208ff */
[----:B------:R-:W-:Y:S01]  /*6a70*/  IMAD R143, R143, UR5, RZ ;  /* 0x000000058f8f7c24 */ /* 0x000fe2000f8e02ff */
[----:B------:R-:W-:Y:S01]  /*6a80*/  LEA R11, P6, R0, UR10, 0x1 ;  /* 0x0000000a000b7c11 */ /* 0x000fe2000f8c08ff */
[----:B------:R-:W-:Y:S01]  /*6a90*/  IMAD R142, R142, UR5, RZ ;  /* 0x000000058e8e7c24 */ /* 0x000fe2000f8e02ff */
[C---:B------:R-:W-:Y:S01]  /*6aa0*/  SEL R140, R7.reuse, R140, !P0 ;  /* 0x0000008c078c7207 */ /* 0x040fe20004000000 */
[----:B------:R-:W-:Y:S01]  /*6ab0*/  @!P3 IMAD.MOV R30, RZ, RZ, -R30 ;  /* 0x000000ffff1eb224 */ /* 0x000fe200078e0a1e */
[----:B------:R-:W-:Y:S01]  /*6ac0*/  SEL R139, R7, R40, !P0 ;  /* 0x00000028078b7207 */ /* 0x000fe20004000000 */
[----:B------:R-:W-:Y:S01]  /*6ad0*/  IMAD R141, R141, UR5, RZ ;  /* 0x000000058d8d7c24 */ /* 0x000fe2000f8e02ff */
[C---:B------:R-:W-:Y:S01]  /*6ae0*/  SEL R137, R7.reuse, R42, !P0 ;  /* 0x0000002a07897207 */ /* 0x040fe20004000000 */
[----:B------:R-:W-:Y:S01]  /*6af0*/  IMAD R140, R140, UR5, RZ ;  /* 0x000000058c8c7c24 */ /* 0x000fe2000f8e02ff */
[----:B------:R-:W-:Y:S01]  /*6b00*/  SEL R42, R7, R15, !P0 ;  /* 0x0000000f072a7207 */ /* 0x000fe20004000000 */
[----:B------:R-:W-:Y:S01]  /*6b10*/  IMAD R139, R139, UR5, RZ ;  /* 0x000000058b8b7c24 */ /* 0x000fe2000f8e02ff */
[----:B------:R-:W-:Y:S01]  /*6b20*/  SEL R15, R7, R12, !P0 ;  /* 0x0000000c070f7207 */ /* 0x000fe20004000000 */
[----:B------:R-:W-:Y:S01]  /*6b30*/  @!P4 IMAD.MOV R26, RZ, RZ, -R26 ;  /* 0x000000ffff1ac224 */ /* 0x000fe200078e0a1a */
[----:B------:R-:W-:Y:S01]  /*6b40*/  LEA.HI.X.SX32 R9, R9, UR9, 0x1, P1 ;  /* 0x0000000909097c11 */ /* 0x000fe200088f0eff */
[----:B------:R-:W-:Y:S01]  /*6b50*/  @!P2 IMAD.MOV R28, RZ, RZ, -R28 ;  /* 0x000000ffff1ca224 */ /* 0x000fe200078e0a1c */
[----:B------:R-:W-:Y:S01]  /*6b60*/  SEL R12, R7, R144, !P0 ;  /* 0x00000090070c7207 */ /* 0x000fe20004000000 */
[----:B------:R-:W-:Y:S01]  /*6b70*/  @!P5 IMAD.MOV R32, RZ, RZ, -R32 ;  /* 0x000000ffff20d224 */ /* 0x000fe200078e0a20 */
[-C--:B------:R-:W-:Y:S01]  /*6b80*/  LEA R145, P1, R143, R11.reuse, 0x1 ;  /* 0x0000000b8f917211 */ /* 0x080fe200078208ff */
[----:B------:R-:W-:Y:S01]  /*6b90*/  IMAD R137, R137, UR5, RZ ;  /* 0x0000000589897c24 */ /* 0x000fe2000f8e02ff */
[C---:B------:R-:W-:Y:S01]  /*6ba0*/  SEL R138, R7.reuse, R138, !P0 ;  /* 0x0000008a078a7207 */ /* 0x040fe20004000000 */
[----:B------:R-:W-:Y:S01]  /*6bb0*/  IMAD R42, R42, UR5, RZ ;  /* 0x000000052a2a7c24 */ /* 0x000fe2000f8e02ff */
[----:B------:R-:W-:Y:S01]  /*6bc0*/  LEA R144, P3, R142, R11, 0x1 ;  /* 0x0000000b8e907211 */ /* 0x000fe200078608ff */
[----:B------:R0:W-:Y:S01]  /*6bd0*/  STL [R1+0xec8], R145 ;  /* 0x000ec89101007387 */ /* 0x0001e20000100800 */
[C---:B------:R-:W-:Y:S01]  /*6be0*/  SEL R40, R7.reuse, R17, !P0 ;  /* 0x0000001107287207 */ /* 0x040fe20004000000 */
[----:B------:R-:W-:Y:S01]  /*6bf0*/  IMAD R138, R138, UR5, RZ ;  /* 0x000000058a8a7c24 */ /* 0x000fe2000f8e02ff */
[C---:B------:R-:W-:Y:S01]  /*6c00*/  SEL R136, R7.reuse, R136, !P0 ;  /* 0x0000008807887207 */ /* 0x040fe20004000000 */
[----:B------:R2:W-:Y:S01]  /*6c10*/  STL [R1+0x6e0], R144 ;  /* 0x0006e09001007387 */ /* 0x0005e20000100800 */
[----:B------:R-:W-:Y:S01]  /*6c20*/  SEL R17, R7, R146, !P0 ;  /* 0x0000009207117207 */ /* 0x000fe20004000000 */
[----:B------:R-:W-:Y:S01]  /*6c30*/  IMAD R40, R40, UR5, RZ ;  /* 0x0000000528287c24 */ /* 0x000fe2000f8e02ff */
[-C--:B------:R-:W-:Y:S01]  /*6c40*/  LEA R146, P4, R141, R11.reuse, 0x1 ;  /* 0x0000000b8d927211 */ /* 0x080fe200078808ff */
[----:B------:R-:W-:Y:S01]  /*6c50*/  IMAD R136, R136, UR5, RZ ;  /* 0x0000000588887c24 */ /* 0x000fe2000f8e02ff */
[----:B------:R-:W-:Y:S01]  /*6c60*/  LEA.HI.X.SX32 R0, R0, UR11, 0x1, P6 ;  /* 0x0000000b00007c11 */ /* 0x000fe2000b0f0eff */
[----:B------:R-:W-:Y:S01]  /*6c70*/  IMAD R17, R17, UR5, RZ ;  /* 0x0000000511117c24 */ /* 0x000fe2000f8e02ff */
[-C--:B0-----:R-:W-:Y:S01]  /*6c80*/  LEA R145, P5, R140, R11.reuse, 0x1 ;  /* 0x0000000b8c917211 */ /* 0x081fe200078a08ff */
[----:B------:R0:W-:Y:S01]  /*6c90*/  STL [R1+0x6e8], R146 ;  /* 0x0006e89201007387 */ /* 0x0001e20000100800 */
[----:B------:R-:W-:Y:S01]  /*6ca0*/  SEL R135, R7, R44, !P0 ;  /* 0x0000002c07877207 */ /* 0x000fe20004000000 */
[----:B------:R-:W-:Y:S01]  /*6cb0*/  IMAD R15, R15, UR5, RZ ;  /* 0x000000050f0f7c24 */ /* 0x000fe2000f8e02ff */
[----:B--2---:R-:W-:Y:S01]  /*6cc0*/  LEA R144, P6, R139, R11, 0x1 ;  /* 0x0000000b8b907211 */ /* 0x004fe200078c08ff */
[----:B------:R2:W-:Y:S01]  /*6cd0*/  STL [R1+0x6f0], R145 ;  /* 0x0006f09101007387 */ /* 0x0005e20000100800 */
[----:B------:R-:W-:Y:S01]  /*6ce0*/  SEL R133, R7, R46, !P0 ;  /* 0x0000002e07857207 */ /* 0x000fe20004000000 */
[----:B------:R-:W-:Y:S01]  /*6cf0*/  IMAD R135, R135, UR5, RZ ;  /* 0x0000000587877c24 */ /* 0x000fe2000f8e02ff */
[C---:B------:R-:W-:Y:S01]  /*6d00*/  SEL R131, R7.reuse, R48, !P0 ;  /* 0x0000003007837207 */ /* 0x040fe20004000000 */
[----:B------:R3:W-:Y:S01]  /*6d10*/  STL [R1+0x6f8], R144 ;  /* 0x0006f89001007387 */ /* 0x0007e20000100800 */
[----:B------:R-:W-:Y:S01]  /*6d20*/  SEL R129, R7, R50, !P0 ;  /* 0x0000003207817207 */ /* 0x000fe20004000000 */
[----:B------:R-:W-:Y:S01]  /*6d30*/  IMAD R133, R133, UR5, RZ ;  /* 0x0000000585857c24 */ /* 0x000fe2000f8e02ff */
        /* <DEDUP_REMOVED lines=44> */
[----:B------:R-:W-:Y:S01]  /*7000*/  LEA R6, P2, R37, UR8, 0x1 ;  /* 0x0000000825067c11 */ /* 0x000fe2000f8408ff */
[----:B------:R-:W-:Y:S01]  /*7010*/  IMAD R38, R38, UR5, RZ ;  /* 0x0000000526267c24 */ /* 0x000fe2000f8e02ff */
[C---:B------:R-:W-:Y:S01]  /*7020*/  SEL R134, R7.reuse, R134, !P0 ;  /* 0x0000008607867207 */ /* 0x040fe20004000000 */
        /* <DEDUP_REMOVED lines=49> */
[----:B------:R-:W-:Y:S01]  /*7340*/  SEL R85, R7, R172, !P0 ;  /* 0x000000ac07557207 */ /* 0x000fe20004000000 */
        /* <DEDUP_REMOVED lines=127> */
[-C--:B0-----:R-:W-:Y:S01]  /*7b40*/  LEA R146, P0, R138, R11.reuse, 0x1 ;  /* 0x0000000b8a927211 */ /* 0x081fe200078008ff */
[----:B------:R-:W-:Y:S01]  /*7b50*/  IMAD R30, R30, UR5, RZ ;  /* 0x000000051e1e7c24 */ /* 0x000fe2000f8e02ff */
[-C--:B--2---:R-:W-:Y:S01]  /*7b60*/  LEA.HI.X.SX32 R145, R143, R0.reuse, 0x1, P1 ;  /* 0x000000008f917211 */ /* 0x084fe200008f0eff */
[----:B------:R-:W-:Y:S01]  /*7b70*/  IMAD R32, R32, UR5, RZ ;  /* 0x0000000520207c24 */ /* 0x000fe2000f8e02ff */
[----:B------:R-:W-:Y:S01]  /*7b80*/  LEA.HI.X.SX32 R7, R37, UR9, 0x1, P2 ;  /* 0x0000000925077c11 */ /* 0x000fe200090f0eff */
[----:B------:R0:W-:Y:S01]  /*7b90*/  STL [R1+0x700], R146 ;  /* 0x0007009201007387 */ /* 0x0001e20000100800 */
[-C--:B---3--:R-:W-:Y:S01]  /*7ba0*/  LEA R144, P1, R137, R11.reuse, 0x1 ;  /* 0x0000000b89907211 */ /* 0x088fe200078208ff */
[----:B-1----:R-:W-:Y:S01]  /*7bb0*/  IMAD R37, R102, 0x3f, RZ ;  /* 0x0000003f66257824 */ /* 0x002fe200078e02ff */
[-C--:B------:R-:W-:Y:S01]  /*7bc0*/  LEA R143, P2, R136, R11.reuse, 0x1 ;  /* 0x0000000b888f7211 */ /* 0x080fe200078408ff */
[----:B------:R-:W-:Y:S01]  /*7bd0*/  STL [R1+0xec4], R145 ;  /* 0x000ec49101007387 */ /* 0x000fe20000100800 */
[-C--:B------:R-:W-:Y:S01]  /*7be0*/  LEA.HI.X.SX32 R142, R142, R0.reuse, 0x1, P3 ;  /* 0x000000008e8e7211 */ /* 0x080fe200018f0eff */
[----:B------:R-:W-:Y:S01]  /*7bf0*/  IMAD R39, R102, 0x3e, RZ ;  /* 0x0000003e66277824 */ /* 0x000fe200078e02ff */
[-C--:B------:R-:W-:Y:S01]  /*7c00*/  LEA.HI.X.SX32 R139, R139, R0.reuse, 0x1, P6 ;  /* 0x000000008b8b7211 */ /* 0x080fe200030f0eff */
[----:B------:R1:W-:Y:S01]  /*7c10*/  STL [R1+0x708], R144 ;  /* 0x0007089001007387 */ /* 0x0003e20000100800 */
[-C--:B------:R-:W-:Y:S01]  /*7c20*/  LEA.HI.X.SX32 R136, R136, R0.reuse, 0x1, P2 ;  /* 0x0000000088887211 */ /* 0x080fe200010f0eff */
[----:B------:R-:W-:Y:S01]  /*7c30*/  UIADD3 UR5, UR4, 0x8000, URZ ;  /* 0x0000800004057890 */ /* 0x000fe2000fffe03f */
[----:B0-----:R-:W-:Y:S01]  /*7c40*/  CS2R R146, SRZ ;  /* 0x0000000000927805 */ /* 0x001fe2000001ff00 */
[----:B------:R0:W-:Y:S01]  /*7c50*/  STL [R1+0x710], R143 ;  /* 0x0007108f01007387 */ /* 0x0001e20000100800 */
[----:B------:R-:W-:Y:S01]  /*7c60*/  UIADD3 UR11, UP0, UR20, 0x80, URZ ;  /* 0x00000080140b7890 */ /* 0x000fe2000ff1e03f */
[----:B------:R-:W-:Y:S01]  /*7c70*/  CS2R R148, SRZ ;  /* 0x0000000000947805 */ /* 0x000fe2000001ff00 */
[----:B------:R-:W-:Y:S01]  /*7c80*/  USHF.R.U32.HI UR5, URZ, 0x4, UR5 ;  /* 0x000000043f057899 */ /* 0x000fe20008011605 */
[----:B------:R2:W-:Y:S01]  /*7c90*/  STL [R1+0x6dc], R142 ;  /* 0x0006dc8e01007387 */ /* 0x0005e20000100800 */
[----:B------:R-:W-:Y:S01]  /*7ca0*/  UMOV UR8, URZ ;  /* 0x0000003f00087c82 */ /* 0x000fe20008000000 */
[-C--:B-1----:R-:W-:Y:S01]  /*7cb0*/  LEA R144, P3, R135, R11.reuse, 0x1 ;  /* 0x0000000b87907211 */ /* 0x082fe200078608ff */
[----:B------:R-:W-:Y:S01]  /*7cc0*/  USGXT.U32 UR22, UR5, 0xe ;  /* 0x0000000e0516789a */ /* 0x000fe20008000000 */
[----:B------:R-:W-:Y:S01]  /*7cd0*/  CS2R R150, SRZ ;  /* 0x0000000000967805 */ /* 0x000fe2000001ff00 */
[----:B------:R-:W-:Y:S01]  /*7ce0*/  USHF.L.U32 UR60, UR60, 0x6, URZ ;  /* 0x000000063c3c7899 */ /* 0x000fe2000800063f */
[-C--:B0-----:R-:W-:Y:S01]  /*7cf0*/  LEA.HI.X.SX32 R143, R141, R0.reuse, 0x1, P4 ;  /* 0x000000008d8f7211 */ /* 0x081fe200020f0eff */
[----:B------:R0:W-:Y:S01]  /*7d00*/  STL [R1+0x718], R144 ;  /* 0x0007189001007387 */ /* 0x0001e20000100800 */
[----:B------:R-:W-:Y:S01]  /*7d10*/  LEA.HI.X.SX32 R141, R140, R0, 0x1, P5 ;  /* 0x000000008c8d7211 */ /* 0x000fe200028f0eff */
[----:B------:R-:W-:Y:S01]  /*7d20*/  UIADD3.X UR12, UR8, 0x40000040, URZ, UP0, !UPT ;  /* 0x40000040080c7890 */ /* 0x000fe200087fe43f */
[-C--:B--2---:R-:W-:Y:S01]  /*7d30*/  LEA R142, P4, R134, R11.reuse, 0x1 ;  /* 0x0000000b868e7211 */ /* 0x084fe200078808ff */
[----:B------:R-:W-:Y:S01]  /*7d40*/  STL [R1+0x6e4], R143 ;  /* 0x0006e48f01007387 */ /* 0x000fe20000100800 */
[----:B------:R-:W-:Y:S01]  /*7d50*/  LEA R140, P5, R133, R11, 0x1 ;  /* 0x0000000b858c7211 */ /* 0x000fe200078a08ff */
[----:B------:R-:W-:-:S02]  /*7d60*/  UIADD3 UR14, UP0, UR22, 0x2, URZ ;  /* 0x00000002160e7890 */ /* 0x000fc4000ff1e03f */
[----:B------:R-:W-:Y:S01]  /*7d70*/  STL [R1+0x720], R142 ;  /* 0x0007208e01007387 */ /* 0x000fe20000100800 */
[-C--:B------:R-:W-:Y:S01]  /*7d80*/  LEA.HI.X.SX32 R133, R133, R0.reuse, 0x1, P5 ;  /* 0x0000000085857211 */ /* 0x080fe200028f0eff */
[----:B------:R-:W-:Y:S01]  /*7d90*/  UMOV UR9, URZ ;  /* 0x0000003f00097c82 */ /* 0x000fe20008000000 */
[----:B------:R-:W-:Y:S01]  /*7da0*/  USHF.R.S32.HI UR10, URZ, 0x1f, UR60 ;  /* 0x0000001f3f0a7899 */ /* 0x000fe2000801143c */
[----:B------:R1:W-:Y:S01]  /*7db0*/  STL [R1+0x6ec], R141 ;  /* 0x0006ec8d01007387 */ /* 0x0003e20000100800 */
[----:B------:R-:W-:Y:S01]  /*7dc0*/  UIADD3.X UR15, UR9, 0x40000040, URZ, UP0, !UPT ;  /* 0x40000040090f7890 */ /* 0x000fe200087fe43f */
[----:B0-----:R-:W-:Y:S01]  /*7dd0*/  CS2R R144, SRZ ;  /* 0x0000000000907805 */ /* 0x001fe2000001ff00 */
[----:B------:R-:W-:Y:S01]  /*7de0*/  USHF.L.U32 UR5, UR60, 0x1, URZ ;  /* 0x000000013c057899 */ /* 0x000fe2000800063f */
[----:B------:R0:W-:Y:S01]  /*7df0*/  STL [R1+0x728], R140 ;  /* 0x0007288c01007387 */ /* 0x0001e20000100800 */
[----:B------:R-:W-:Y:S01]  /*7e00*/  UMOV UR8, UR11 ;  /* 0x0000000b00087c82 */ /* 0x000fe20008000000 */
[----:B------:R-:W-:Y:S01]  /*7e10*/  UMOV UR9, UR12 ;  /* 0x0000000c00097c82 */ /* 0x000fe20008000000 */
[----:B------:R-:W-:Y:S01]  /*7e20*/  USHF.L.U64.HI UR60, UR60, 0x1, UR10 ;  /* 0x000000013c3c7899 */ /* 0x000fe2000801020a */
[----:B------:R2:W-:Y:S01]  /*7e30*/  STL [R1+0x6f4], R139 ;  /* 0x0006f48b01007387 */ /* 0x0005e20000100800 */
[----:B------:R-:W-:Y:S01]  /*7e40*/  UIADD3.64 UR10, UR8, 0x180, URZ ;  /* 0x00000180080a7897 */ /* 0x000fe2000fffe03f */
[-C--:B-1----:R-:W-:Y:S01]  /*7e50*/  LEA R141, P6, R132, R11.reuse, 0x1 ;  /* 0x0000000b848d7211 */ /* 0x082fe200078c08ff */
[----:B------:R-:W-:Y:S01]  /*7e60*/  UIADD3.64 UR10, UR8, 0x280, URZ ;  /* 0x00000280080a7897 */ /* 0x000fe2000fffe03f */
[----:B------:R-:W-:Y:S01]  /*7e70*/  CS2R R142, SRZ ;  /* 0x00000000008e7805 */ /* 0x000fe2000001ff00 */
[----:B------:R-:W-:Y:S01]  /*7e80*/  UIADD3.64 UR18, UR8, 0x200, URZ ;  /* 0x0000020008127897 */ /* 0x000fe2000fffe03f */
[-C--:B0-----:R-:W-:Y:S01]  /*7e90*/  LEA.HI.X.SX32 R140, R138, R0.reuse, 0x1, P0 ;  /* 0x000000008a8c7211 */ /* 0x081fe200000f0eff */
[----:B------:R-:W-:Y:S01]  /*7ea0*/  STL [R1+0x730], R141 ;  /* 0x0007308d01007387 */ /* 0x000fe20000100800 */
[-C--:B------:R-:W-:Y:S01]  /*7eb0*/  LEA.HI.X.SX32 R138, R137, R0.reuse, 0x1, P1 ;  /* 0x00000000898a7211 */ /* 0x080fe200008f0eff */
[----:B------:R-:W-:Y:S01]  /*7ec0*/  UIADD3.64 UR12, UR8, 0x80, URZ ;  /* 0x00000080080c7897 */ /* 0x000fe2000fffe03f */
[-C--:B--2---:R-:W-:Y:S01]  /*7ed0*/  LEA R139, P0, R131, R11.reuse, 0x1 ;  /* 0x0000000b838b7211 */ /* 0x084fe200078008ff */
[----:B------:R0:W-:Y:S01]  /*7ee0*/  STL [R1+0x6fc], R140 ;  /* 0x0006fc8c01007387 */ /* 0x0001e20000100800 */
[C---:B------:R-:W-:Y:S01]  /*7ef0*/  LEA R137, P1, R130.reuse, R11, 0x1 ;  /* 0x0000000b82897211 */ /* 0x040fe200078208ff */
[----:B------:R-:W-:Y:S01]  /*7f00*/  UMOV UR10, UR14 ;  /* 0x0000000e000a7c82 */ /* 0x000fe20008000000 */
[----:B------:R-:W-:Y:S01]  /*7f10*/  UMOV UR11, UR15 ;  /* 0x0000000f000b7c82 */ /* 0x000fe20008000000 */
[----:B------:R-:W-:Y:S01]  /*7f20*/  STL [R1+0x738], R139 ;  /* 0x0007388b01007387 */ /* 0x000fe20000100800 */
[----:B------:R-:W-:Y:S01]  /*7f30*/  LEA.HI.X.SX32 R130, R130, R0, 0x1, P1 ;  /* 0x0000000082827211 */ /* 0x000fe200008f0eff */
[----:B------:R-:W-:-:S02]  /*7f40*/  UIADD3.64 UR16, UR8, 0x100, URZ ;  /* 0x0000010008107897 */ /* 0x000fc4000fffe03f */
[----:B------:R1:W-:Y:S01]  /*7f50*/  STL [R1+0x704], R138 ;  /* 0x0007048a01007387 */ /* 0x0003e20000100800 */
[----:B------:R-:W-:Y:S01]  /*7f60*/  UIADD3.64 UR24, UR8, 0x300, URZ ;  /* 0x0000030008187897 */ /* 0x000fe2000fffe03f */
[----:B0-----:R-:W-:Y:S01]  /*7f70*/  CS2R R140, SRZ ;  /* 0x00000000008c7805 */ /* 0x001fe2000001ff00 */
[----:B------:R-:W-:Y:S01]  /*7f80*/  UIADD3.64 UR28, UR8, 0x380, URZ ;  /* 0x00000380081c7897 */ /* 0x000fe2000fffe03f */
[----:B------:R0:W-:Y:S01]  /*7f90*/  STL [R1+0x740], R137 ;  /* 0x0007408901007387 */ /* 0x0001e20000100800 */
[----:B------:R-:W-:Y:S02]  /*7fa0*/  UIADD3.64 UR32, UR8, 0x400, URZ ;  /* 0x0000040008207897 */ /* 0x000fe4000fffe03f */
[----:B------:R-:W-:Y:S01]  /*7fb0*/  UIADD3.64 UR36, UR8, 0x480, URZ ;  /* 0x0000048008247897 */ /* 0x000fe2000fffe03f */
[----:B------:R2:W-:Y:S01]  /*7fc0*/  STL [R1+0x70c], R136 ;  /* 0x00070c8801007387 */ /* 0x0005e20000100800 */
[----:B------:R-:W-:Y:S01]  /*7fd0*/  UIADD3.64 UR40, UR8, 0x500, URZ ;  /* 0x0000050008287897 */ /* 0x000fe2000fffe03f */
[----:B-1----:R-:W-:Y:S01]  /*7fe0*/  LEA R138, P2, R129, R11, 0x1 ;  /* 0x0000000b818a7211 */ /* 0x002fe200078408ff */
[----:B------:R-:W-:-:S02]  /*7ff0*/  UIADD3.64 UR44, UR8, 0x580, URZ ;  /* 0x00000580082c7897 */ /* 0x000fc4000fffe03f */
[----:B------:R-:W-:Y:S01]  /*8000*/  UIADD3.64 UR48, UR8, 0x600, URZ ;  /* 0x0000060008307897 */ /* 0x000fe2000fffe03f */
[-C--:B0-----:R-:W-:Y:S01]  /*8010*/  LEA.HI.X.SX32 R137, R135, R0.reuse, 0x1, P3 ;  /* 0x0000000087897211 */ /* 0x081fe200018f0eff */
[----:B------:R0:W-:Y:S01]  /*8020*/  STL [R1+0x748], R138 ;  /* 0x0007488a01007387 */ /* 0x0001e20000100800 */
[-C--:B------:R-:W-:Y:S01]  /*8030*/  LEA.HI.X.SX32 R135, R134, R0.reuse, 0x1, P4 ;  /* 0x0000000086877211 */ /* 0x080fe200020f0eff */
[----:B------:R-:W-:Y:S01]  /*8040*/  UIADD3.64 UR52, UR8, 0x680, URZ ;  /* 0x0000068008347897 */ /* 0x000fe2000fffe03f */
[-C--:B--2---:R-:W-:Y:S01]  /*8050*/  LEA R136, P3, R128, R11.reuse, 0x1 ;  /* 0x0000000b80887211 */ /* 0x084fe200078608ff */
[----:B------:R-:W-:Y:S01]  /*8060*/  STL [R1+0x714], R137 ;  /* 0x0007148901007387 */ /* 0x000fe20000100800 */
[C---:B------:R-:W-:Y:S01]  /*8070*/  LEA R134, P4, R127.reuse, R11, 0x1 ;  /* 0x0000000b7f867211 */ /* 0x040fe200078808ff */
[----:B------:R-:W-:Y:S02]  /*8080*/  UIADD3.64 UR56, UR8, 0x700, URZ ;  /* 0x0000070008387897 */ /* 0x000fe4000fffe03f */
[----:B------:R1:W-:Y:S01]  /*8090*/  STL [R1+0x750], R136 ;  /* 0x0007508801007387 */ /* 0x0003e20000100800 */
[----:B------:R-:W-:-:S02]  /*80a0*/  LEA.HI.X.SX32 R127, R127, R0, 0x1, P4 ;  /* 0x000000007f7f7211 */ /* 0x000fc400020f0eff */
[----:B0-----:R-:W-:Y:S01]  /*80b0*/  CS2R R138, SRZ ;  /* 0x00000000008a7805 */ /* 0x001fe2000001ff00 */
[----:B------:R-:W-:Y:S01]  /*80c0*/  UIADD3.64 UR14, UR10, 0x2, URZ ;  /* 0x000000020a0e7897 */ /* 0x000fe2000fffe03f */
[----:B------:R0:W-:Y:S01]  /*80d0*/  STL [R1+0x71c], R135 ;  /* 0x00071c8701007387 */ /* 0x0001e20000100800 */
[----:B------:R-:W-:-:S03]  /*80e0*/  UIADD3.64 UR18, UR10, 0x4, URZ ;  /* 0x000000040a127897 */ /* 0x000fc6000fffe03f */
[----:B------:R2:W-:Y:S01]  /*80f0*/  STL [R1+0x758], R134 ;  /* 0x0007588601007387 */ /* 0x0005e20000100800 */
[----:B-1----:R-:W-:-:S03]  /*8100*/  CS2R R136, SRZ ;  /* 0x0000000000887805 */ /* 0x002fc6000001ff00 */
[----:B------:R1:W-:Y:S01]  /*8110*/  STL [R1+0x724], R133 ;  /* 0x0007248501007387 */ /* 0x0003e20000100800 */
[----:B0-----:R-:W-:Y:S02]  /*8120*/  LEA R135, P5, R126, R11, 0x1 ;  /* 0x0000000b7e877211 */ /* 0x001fe400078a08ff */
[----:B--2---:R-:W-:-:S03]  /*8130*/  LEA.HI.X.SX32 R134, R132, R0, 0x1, P6 ;  /* 0x0000000084867211 */ /* 0x004fc600030f0eff */
[----:B------:R-:W-:Y:S01]  /*8140*/  STL [R1+0x760], R135 ;  /* 0x0007608701007387 */ /* 0x000fe20000100800 */
[----:B------:R-:W-:Y:S02]  /*8150*/  LEA.HI.X.SX32 R132, R131, R0, 0x1, P0 ;  /* 0x0000000083847211 */ /* 0x000fe400000f0eff */
[-C--:B-1----:R-:W-:Y:S01]  /*8160*/  LEA R133, P6, R125, R11.reuse, 0x1 ;  /* 0x0000000b7d857211 */ /* 0x082fe200078c08ff */
[----:B------:R0:W-:Y:S01]  /*8170*/  STL [R1+0x72c], R134 ;  /* 0x00072c8601007387 */ /* 0x0001e20000100800 */
[----:B------:R-:W-:-:S03]  /*8180*/  LEA R131, P0, R124, R11, 0x1 ;  /* 0x0000000b7c837211 */ /* 0x000fc600078008ff */
[----:B------:R-:W-:Y:S01]  /*8190*/  STL [R1+0x768], R133 ;  /* 0x0007688501007387 */ /* 0x000fe20000100800 */
[----:B------:R-:W-:-:S03]  /*81a0*/  LEA.HI.X.SX32 R124, R124, R0, 0x1, P0 ;  /* 0x000000007c7c7211 */ /* 0x000fc600000f0eff */
[----:B------:R1:W-:Y:S01]  /*81b0*/  STL [R1+0x734], R132 ;  /* 0x0007348401007387 */ /* 0x0003e20000100800 */
[----:B0-----:R-:W-:-:S03]  /*81c0*/  CS2R R134, SRZ ;  /* 0x0000000000867805 */ /* 0x001fc6000001ff00 */
[----:B------:R0:W-:Y:S04]  /*81d0*/  STL [R1+0x770], R131 ;  /* 0x0007708301007387 */ /* 0x0001e80000100800 */
[----:B------:R2:W-:Y:S01]  /*81e0*/  STL [R1+0x73c], R130 ;  /* 0x00073c8201007387 */ /* 0x0005e20000100800 */
[----:B-1----:R-:W-:Y:S02]  /*81f0*/  LEA R132, P1, R123, R11, 0x1 ;  /* 0x0000000b7b847211 */ /* 0x002fe400078208ff */
[----:B0-----:R-:W-:-:S03]  /*8200*/  LEA.HI.X.SX32 R131, R129, R0, 0x1, P2 ;  /* 0x0000000081837211 */ /* 0x001fc600010f0eff */
[----:B------:R0:W-:Y:S01]  /*8210*/  STL [R1+0x778], R132 ;  /* 0x0007788401007387 */ /* 0x0001e20000100800 */
[----:B------:R-:W-:Y:S02]  /*8220*/  LEA.HI.X.SX32 R129, R128, R0, 0x1, P3 ;  /* 0x0000000080817211 */ /* 0x000fe400018f0eff */
[-C--:B--2---:R-:W-:Y:S01]  /*8230*/  LEA R130, P2, R122, R11.reuse, 0x1 ;  /* 0x0000000b7a827211 */ /* 0x084fe200078408ff */
[----:B------:R-:W-:Y:S01]  /*8240*/  STL [R1+0x744], R131 ;  /* 0x0007448301007387 */ /* 0x000fe20000100800 */
[----:B------:R-:W-:-:S03]  /*8250*/  LEA R128, P3, R121, R11, 0x1 ;  /* 0x0000000b79807211 */ /* 0x000fc600078608ff */
[----:B------:R1:W-:Y:S01]  /*8260*/  STL [R1+0x780], R130 ;  /* 0x0007808201007387 */ /* 0x0003e20000100800 */
[----:B------:R-:W-:Y:S02]  /*8270*/  LEA.HI.X.SX32 R121, R121, R0, 0x1, P3 ;  /* 0x0000000079797211 */ /* 0x000fe400018f0eff */
[----:B0-----:R-:W-:Y:S01]  /*8280*/  CS2R R132, SRZ ;  /* 0x0000000000847805 */ /* 0x001fe2000001ff00 */
[----:B------:R0:W-:Y:S04]  /*8290*/  STL [R1+0x74c], R129 ;  /* 0x00074c8101007387 */ /* 0x0001e80000100800 */
        /* <DEDUP_REMOVED lines=401> */
[----:B------:R-:W-:Y:S01]  /*9bb0*/  STL [R1+0xa50], R36 ;  /* 0x000a502401007387 */ /* 0x000fe20000100800 */
[----:B------:R-:W-:Y:S02]  /*9bc0*/  LEA.HI.X.SX32 R21, R21, R0, 0x1, P2 ;  /* 0x0000000015157211 */ /* 0x000fe400010f0eff */
[----:B0-----:R-:W-:Y:S01]  /*9bd0*/  CS2R R40, SRZ ;  /* 0x0000000000287805 */ /* 0x001fe2000001ff00 */
[----:B------:R0:W-:Y:S04]  /*9be0*/  STL [R1+0xa1c], R35 ;  /* 0x000a1c2301007387 */ /* 0x0001e80000100800 */
[----:B------:R1:W-:Y:S04]  /*9bf0*/  STL [R1+0xa58], R34 ;  /* 0x000a582201007387 */ /* 0x0003e80000100800 */
[----:B------:R2:W-:Y:S01]  /*9c00*/  STL [R1+0xa24], R33 ;  /* 0x000a242101007387 */ /* 0x0005e20000100800 */
[----:B0-----:R-:W-:-:S02]  /*9c10*/  LEA R35, P3, R19, R11, 0x1 ;  /* 0x0000000b13237211 */ /* 0x001fc400078608ff */
[----:B-1----:R-:W-:-:S03]  /*9c20*/  LEA.HI.X.SX32 R34, R31, R0, 0x1, P4 ;  /* 0x000000001f227211 */ /* 0x002fc600020f0eff */
[----:B------:R-:W-:Y:S01]  /*9c30*/  STL [R1+0xa60], R35 ;  /* 0x000a602301007387 */ /* 0x000fe20000100800 */
[----:B------:R-:W-:Y:S02]  /*9c40*/  LEA.HI.X.SX32 R31, R29, R0, 0x1, P5 ;  /* 0x000000001d1f7211 */ /* 0x000fe400028f0eff */
[-C--:B--2---:R-:W-:Y:S01]  /*9c50*/  LEA R33, P4, R17, R11.reuse, 0x1 ;  /* 0x0000000b11217211 */ /* 0x084fe200078808ff */
        /* <DEDUP_REMOVED lines=10> */
[----:B------:R-:W-:Y:S01]  /*9d00*/  STL [R1+0xa78], R31 ;  /* 0x000a781f01007387 */ /* 0x000fe20000100800 */
[----:B------:R-:W-:Y:S02]  /*9d10*/  LEA.HI.X.SX32 R25, R23, R0, 0x1, P1 ;  /* 0x0000000017197211 */ /* 0x000fe400008f0eff */
[-C--:B--2---:R-:W-:Y:S01]  /*9d20*/  LEA R27, P0, R12, R11.reuse, 0x1 ;  /* 0x0000000b0c1b7211 */ /* 0x084fe200078008ff */
[----:B------:R-:W-:Y:S01]  /*9d30*/  STL [R1+0xa44], R29 ;  /* 0x000a441d01007387 */ /* 0x000fe20000100800 */
[----:B------:R-:W-:-:S03]  /*9d40*/  LEA R23, P1, R14, R11, 0x1 ;  /* 0x0000000b0e177211 */ /* 0x000fc600078208ff */
[----:B------:R-:W-:Y:S01]  /*9d50*/  STL [R1+0xa80], R27 ;  /* 0x000a801b01007387 */ /* 0x000fe20000100800 */
[----:B------:R-:W-:-:S03]  /*9d60*/  LEA.HI.X.SX32 R14, R14, R0, 0x1, P1 ;  /* 0x000000000e0e7211 */ /* 0x000fc600008f0eff */
[----:B------:R0:W-:Y:S04]  /*9d70*/  STL [R1+0xa4c], R25 ;  /* 0x000a4c1901007387 */ /* 0x0001e80000100800 */
[----:B------:R1:W-:Y:S04]  /*9d80*/  STL [R1+0xa88], R23 ;  /* 0x000a881701007387 */ /* 0x0003e80000100800 */
[----:B------:R2:W-:Y:S01]  /*9d90*/  STL [R1+0xa54], R21 ;  /* 0x000a541501007387 */ /* 0x0005e20000100800 */
[----:B0-----:R-:W-:Y:S02]  /*9da0*/  LEA R25, P2, R16, R11, 0x1 ;  /* 0x0000000b10197211 */ /* 0x001fe400078408ff */
[----:B-1----:R-:W-:-:S03]  /*9db0*/  LEA.HI.X.SX32 R23, R19, R0, 0x1, P3 ;  /* 0x0000000013177211 */ /* 0x002fc600018f0eff */
[----:B------:R-:W-:Y:S01]  /*9dc0*/  STL [R1+0xa90], R25 ;  /* 0x000a901901007387 */ /* 0x000fe20000100800 */
[----:B------:R-:W-:Y:S02]  /*9dd0*/  LEA.HI.X.SX32 R19, R17, R0, 0x1, P4 ;  /* 0x0000000011137211 */ /* 0x000fe400020f0eff */
[-C--:B--2---:R-:W-:Y:S01]  /*9de0*/  LEA R21, P3, R18, R11.reuse, 0x1 ;  /* 0x0000000b12157211 */ /* 0x084fe200078608ff */
[----:B------:R-:W-:Y:S01]  /*9df0*/  STL [R1+0xa5c], R23 ;  /* 0x000a5c1701007387 */ /* 0x000fe20000100800 */
[----:B------:R-:W-:-:S03]  /*9e00*/  LEA R17, P4, R20, R11, 0x1 ;  /* 0x0000000b14117211 */ /* 0x000fc600078808ff */
[----:B------:R-:W-:Y:S04]  /*9e10*/  STL [R1+0xa98], R21 ;  /* 0x000a981501007387 */ /* 0x000fe80000100800 */
        /* <DEDUP_REMOVED lines=16> */
[----:B------:R0:W-:Y:S01]  /*9f20*/  STL [R1+0xebc], R13 ;  /* 0x000ebc0d01007387 */ /* 0x0001e20000100800 */
[----:B------:R-:W-:Y:S01]  /*9f30*/  IMAD R16, R102, 0x3d, RZ ;  /* 0x0000003d66107824 */ /* 0x000fe200078e02ff */
[-C--:B--2---:R-:W-:Y:S02]  /*9f40*/  LEA R14, P2, R30, R11.reuse, 0x1 ;  /* 0x0000000b1e0e7211 */ /* 0x084fe400078408ff */
[----:B------:R1:W-:Y:S04]  /*9f50*/  STL [R1+0xa8c], R12 ;  /* 0x000a8c0c01007387 */ /* 0x0003e80000100800 */
[----:B------:R2:W-:Y:S01]  /*9f60*/  STL [R1+0xec0], R14 ;  /* 0x000ec00e01007387 */ /* 0x0005e20000100800 */
[----:B0-----:R-:W-:Y:S02]  /*9f70*/  LEA.HI.X.SX32 R13, R18, R0, 0x1, P3 ;  /* 0x00000000120d7211 */ /* 0x001fe400018f0eff */
[----:B-1----:R-:W-:-:S03]  /*9f80*/  LEA R12, P3, R32, R11, 0x1 ;  /* 0x0000000b200c7211 */ /* 0x002fc600078608ff */
[----:B------:R0:W-:Y:S01]  /*9f90*/  STL [R1+0xa94], R13 ;  /* 0x000a940d01007387 */ /* 0x0001e20000100800 */
[-C--:B------:R-:W-:Y:S02]  /*9fa0*/  LEA.HI.X.SX32 R11, R20, R0.reuse, 0x1, P4 ;  /* 0x00000000140b7211 */ /* 0x080fe400020f0eff */
[----:B--2---:R-:W-:Y:S01]  /*9fb0*/  LEA.HI.X.SX32 R14, R28, R0, 0x1, P1 ;  /* 0x000000001c0e7211 */ /* 0x004fe200008f0eff */
[----:B------:R1:W-:Y:S01]  /*9fc0*/  STL [R1+0xeac], R12 ;  /* 0x000eac0c01007387 */ /* 0x0003e20000100800 */
[----:B------:R-:W-:-:S03]  /*9fd0*/  CS2R R28, SRZ ;  /* 0x00000000001c7805 */ /* 0x000fc6000001ff00 */
[----:B------:R2:W-:Y:S01]  /*9fe0*/  STL [R1+0xa9c], R11 ;  /* 0x000a9c0b01007387 */ /* 0x0005e20000100800 */
[-C--:B0-----:R-:W-:Y:S02]  /*9ff0*/  LEA.HI.X.SX32 R13, R22, R0.reuse, 0x1, P5 ;  /* 0x00000000160d7211 */ /* 0x081fe400028f0eff */
[----:B-1----:R-:W-:-:S03]  /*a000*/  LEA.HI.X.SX32 R12, R24, R0, 0x1, P6 ;  /* 0x00000000180c7211 */ /* 0x002fc600030f0eff */
[----:B------:R-:W-:Y:S01]  /*a010*/  STL [R1+0xe98], R13 ;  /* 0x000e980d01007387 */ /* 0x000fe20000100800 */
[----:B------:R-:W-:Y:S02]  /*a020*/  CS2R R24, SRZ ;  /* 0x0000000000187805 */ /* 0x000fe4000001ff00 */
[----:B--2---:R-:W-:Y:S01]  /*a030*/  LEA.HI.X.SX32 R11, R26, R0, 0x1, P0 ;  /* 0x000000001a0b7211 */ /* 0x004fe200000f0eff */
[----:B------:R0:W-:Y:S01]  /*a040*/  STL [R1+0xe9c], R12 ;  /* 0x000e9c0c01007387 */ /* 0x0001e20000100800 */
[----:B------:R-:W-:-:S03]  /*a050*/  CS2R R26, SRZ ;  /* 0x00000000001a7805 */ /* 0x000fc6000001ff00 */
[----:B------:R1:W-:Y:S04]  /*a060*/  STL [R1+0xea0], R11 ;  /* 0x000ea00b01007387 */ /* 0x0003e80000100800 */
[----:B------:R2:W-:Y:S01]  /*a070*/  STL [R1+0xea4], R14 ;  /* 0x000ea40e01007387 */ /* 0x0005e20000100800 */
[----:B0-----:R-:W-:Y:S01]  /*a080*/  IMAD.WIDE R12, R37, 0x2, R6 ;  /* 0x00000002250c7825 */ /* 0x001fe200078e0206 */
[-C--:B-1----:R-:W-:Y:S02]  /*a090*/  LEA.HI.X.SX32 R11, R30, R0.reuse, 0x1, P2 ;  /* 0x000000001e0b7211 */ /* 0x082fe400010f0eff */
[----:B------:R-:W-:Y:S02]  /*a0a0*/  CS2R R30, SRZ ;  /* 0x00000000001e7805 */ /* 0x000fe4000001ff00 */
[----:B------:R-:W-:-:S02]  /*a0b0*/  LEA.HI.X.SX32 R0, R32, R0, 0x1, P3 ;  /* 0x0000000020007211 */ /* 0x000fc400018f0eff */
[----:B------:R-:W-:Y:S01]  /*a0c0*/  CS2R R32, SRZ ;  /* 0x0000000000207805 */ /* 0x000fe2000001ff00 */
[----:B--2---:R-:W-:Y:S01]  /*a0d0*/  IMAD.WIDE R14, R37, 0x2, R8 ;  /* 0x00000002250e7825 */ /* 0x004fe200078e0208 */
[----:B------:R-:W-:Y:S01]  /*a0e0*/  STL [R1+0xea8], R11 ;  /* 0x000ea80b01007387 */ /* 0x000fe20000100800 */
[----:B------:R-:W-:-:S03]  /*a0f0*/  CS2R R36, SRZ ;  /* 0x0000000000247805 */ /* 0x000fc6000001ff00 */
[----:B------:R-:W-:Y:S04]  /*a100*/  STL [R1+0xaac], R12 ;  /* 0x000aac0c01007387 */ /* 0x000fe80000100800 */
[----:B------:R0:W-:Y:S04]  /*a110*/  STL [R1+0xaa4], R0 ;  /* 0x000aa40001007387 */ /* 0x0001e80000100800 */
[----:B------:R1:W-:Y:S04]  /*a120*/  STL [R1+0xaa8], R13 ;  /* 0x000aa80d01007387 */ /* 0x0003e80000100800 */
[----:B------:R-:W-:Y:S01]  /*a130*/  STL [R1+0xab4], R14 ;  /* 0x000ab40e01007387 */ /* 0x000fe20000100800 */
[----:B0-----:R-:W-:-:S03]  /*a140*/  IMAD R0, R102, 0x3c, RZ ;  /* 0x0000003c66007824 */ /* 0x001fc600078e02ff */
[----:B------:R0:W-:Y:S01]  /*a150*/  STL [R1+0xab0], R15 ;  /* 0x000ab00f01007387 */ /* 0x0001e20000100800 */
[----:B-1----:R-:W-:-:S05]  /*a160*/  IMAD.WIDE R12, R39, 0x2, R6 ;  /* 0x00000002270c7825 */ /* 0x002fca00078e0206 */
[----:B------:R-:W-:Y:S01]  /*a170*/  STL [R1+0xabc], R12 ;  /* 0x000abc0c01007387 */ /* 0x000fe20000100800 */
[----:B0-----:R-:W-:-:S03]  /*a180*/  IMAD.WIDE R14, R39, 0x2, R8 ;  /* 0x00000002270e7825 */ /* 0x001fc600078e0208 */
[----:B------:R0:W-:Y:S01]  /*a190*/  STL [R1+0xab8], R13 ;  /* 0x000ab80d01007387 */ /* 0x0001e20000100800 */
[----:B------:R-:W-:-:S03]  /*a1a0*/  CS2R R38, SRZ ;  /* 0x0000000000267805 */ /* 0x000fc6000001ff00 */
[----:B------:R-:W-:Y:S04]  /*a1b0*/  STL [R1+0xac4], R14 ;  /* 0x000ac40e01007387 */ /* 0x000fe80000100800 */
[----:B------:R1:W-:Y:S01]  /*a1c0*/  STL [R1+0xac0], R15 ;  /* 0x000ac00f01007387 */ /* 0x0003e20000100800 */
[----:B0-----:R-:W-:-:S04]  /*a1d0*/  IMAD.WIDE R12, R16, 0x2, R6 ;  /* 0x00000002100c7825 */ /* 0x001fc800078e0206 */
[--C-:B------:R-:W-:Y:S01]  /*a1e0*/  IMAD.WIDE R16, R16, 0x2, R8.reuse ;  /* 0x0000000210107825 */ /* 0x100fe200078e0208 */
[----:B------:R-:W-:Y:S03]  /*a1f0*/  STL [R1+0xacc], R12 ;  /* 0x000acc0c01007387 */ /* 0x000fe60000100800 */
[C---:B-1----:R-:W-:Y:S01]  /*a200*/  IMAD.WIDE R14, R0.reuse, 0x2, R8 ;  /* 0x00000002000e7825 */ /* 0x042fe200078e0208 */
[----:B------:R0:W-:Y:S04]  /*a210*/  STL [R1+0xac8], R13 ;  /* 0x000ac80d01007387 */ /* 0x0001e80000100800 */
[----:B------:R1:W-:Y:S04]  /*a220*/  STL [R1+0xad4], R16 ;  /* 0x000ad41001007387 */ /* 0x0003e80000100800 */
[----:B------:R-:W-:Y:S01]  /*a230*/  STL [R1+0xad0], R17 ;  /* 0x000ad01101007387 */ /* 0x000fe20000100800 */
[----:B0-----:R-:W-:-:S04]  /*a240*/  IMAD.WIDE R12, R0, 0x2, R6 ;  /* 0x00000002000c7825 */ /* 0x001fc800078e0206 */
[C---:B------:R-:W-:Y:S01]  /*a250*/  IMAD R0, R102.reuse, 0x3a, RZ ;  /* 0x0000003a66007824 */ /* 0x040fe200078e02ff */
[----:B------:R-:W-:Y:S01]  /*a260*/  STL [R1+0xadc], R12 ;  /* 0x000adc0c01007387 */ /* 0x000fe20000100800 */
[----:B-1----:R-:W-:-:S03]  /*a270*/  IMAD R16, R102, 0x3b, RZ ;  /* 0x0000003b66107824 */ /* 0x002fc600078e02ff */
[----:B------:R0:W-:Y:S04]  /*a280*/  STL [R1+0xad8], R13 ;  /* 0x000ad80d01007387 */ /* 0x0001e80000100800 */
        /* <DEDUP_REMOVED lines=178> */
[C---:B------:R-:W-:Y:S01]  /*adb0*/  IMAD.SHL.U32 R0, R102.reuse, 0x20, RZ ;  /* 0x0000002066007824 */ /* 0x040fe200078e00ff */
        /* <DEDUP_REMOVED lines=220> */
[----:B------:R-:W-:Y:S04]  /*bb80*/  STL [R1+0xe74], R16 ;  /* 0x000e741001007387 */ /* 0x000fe80000100800 */
[----:B------:R1:W-:Y:S01]  /*bb90*/  STL [R1+0xe70], R17 ;  /* 0x000e701101007387 */ /* 0x0003e20000100800 */
[----:B0-----:R-:W-:-:S05]  /*bba0*/  IMAD.WIDE R12, R0, 0x2, R6 ;  /* 0x00000002000c7825 */ /* 0x001fca00078e0206 */
[----:B------:R-:W-:Y:S01]  /*bbb0*/  STL [R1+0xe7c], R12 ;  /* 0x000e7c0c01007387 */ /* 0x000fe20000100800 */
[----:B-1----:R-:W-:-:S03]  /*bbc0*/  IMAD.WIDE R16, R102, 0x2, R6 ;  /* 0x0000000266107825 */ /* 0x002fc600078e0206 */
[----:B------:R0:W-:Y:S04]  /*bbd0*/  STL [R1+0xe78], R13 ;  /* 0x000e780d01007387 */ /* 0x0001e80000100800 */
[----:B------:R1:W-:Y:S04]  /*bbe0*/  STL [R1+0xe84], R14 ;  /* 0x000e840e01007387 */ /* 0x0003e80000100800 */
[----:B------:R-:W-:Y:S01]  /*bbf0*/  STL [R1+0xe80], R15 ;  /* 0x000e800f01007387 */ /* 0x000fe20000100800 */
[----:B0-----:R-:W-:-:S03]  /*bc00*/  IMAD.WIDE R12, R102, 0x2, R8 ;  /* 0x00000002660c7825 */ /* 0x001fc600078e0208 */
[----:B------:R-:W-:Y:S04]  /*bc10*/  STL [R1+0xe8c], R16 ;  /* 0x000e8c1001007387 */ /* 0x000fe80000100800 */
[----:B------:R-:W-:Y:S01]  /*bc20*/  STL [R1+0xe88], R17 ;  /* 0x000e881101007387 */ /* 0x000fe20000100800 */
[C---:B-1----:R-:W-:Y:S02]  /*bc30*/  LOP3.LUT R14, R3.reuse, 0x20, RZ, 0x3c, !PT ;  /* 0x00000020030e7812 */ /* 0x042fe400078e3cff */
[----:B------:R-:W-:Y:S01]  /*bc40*/  LOP3.LUT R14, R3, 0x50, RZ, 0x3c, !PT ;  /* 0x00000050030e7812 */ /* 0x000fe200078e3cff */
[----:B------:R0:W-:Y:S01]  /*bc50*/  STL [R1+0xe94], R12 ;  /* 0x000e940c01007387 */ /* 0x0001e20000100800 */
[----:B------:R-:W-:-:S03]  /*bc60*/  LOP3.LUT R14, R2, 0x20, RZ, 0x3c, !PT ;  /* 0x00000020020e7812 */ /* 0x000fc600078e3cff */
[----:B------:R1:W-:Y:S04]  /*bc70*/  STL [R1+0xe90], R13 ;  /* 0x000e900d01007387 */ /* 0x0003e80000100800 */
[----:B------:R-:W-:Y:S04]  /*bc80*/  STL [R1+0x400], RZ ;  /* 0x000400ff01007387 */ /* 0x000fe80000100800 */
[----:B------:R-:W-:Y:S01]  /*bc90*/  STL [R1+0x404], RZ ;  /* 0x000404ff01007387 */ /* 0x000fe20000100800 */
[----:B0-----:R-:W-:Y:S01]  /*bca0*/  IMAD.SHL.U32 R12, R102, 0x40, RZ ;  /* 0x00000040660c7824 */ /* 0x001fe200078e00ff */
[----:B-1----:R-:W-:-:S02]  /*bcb0*/  SHF.R.S32.HI R13, RZ, 0x6, R103 ;  /* 0x00000006ff0d7819 */ /* 0x002fc40000011467 */
[----:B------:R-:W-:Y:S01]  /*bcc0*/  CS2R R102, SRZ ;  /* 0x0000000000667805 */ /* 0x000fe2000001ff00 */
[----:B------:R-:W-:Y:S01]  /*bcd0*/  STL [R1+0x408], RZ ;  /* 0x000408ff01007387 */ /* 0x000fe20000100800 */
[----:B------:R-:W-:-:S03]  /*bce0*/  SHF.R.S32.HI R11, RZ, 0x1f, R12 ;  /* 0x0000001fff0b7819 */ /* 0x000fc6000001140c */
[----:B------:R-:W-:Y:S01]  /*bcf0*/  STL [R1+0x40c], RZ ;  /* 0x00040cff01007387 */ /* 0x000fe20000100800 */
[C---:B------:R-:W-:Y:S01]  /*bd00*/  SHF.L.U64.HI R0, R12.reuse, 0x1, R11 ;  /* 0x000000010c007819 */ /* 0x040fe2000001020b */
[----:B------:R-:W-:Y:S02]  /*bd10*/  IMAD.SHL.U32 R12, R12, 0x2, RZ ;  /* 0x000000020c0c7824 */ /* 0x000fe400078e00ff */
[----:B------:R-:W-:Y:S01]  /*bd20*/  STL [R1+0x410], RZ ;  /* 0x000410ff01007387 */ /* 0x000fe20000100800 */
[C---:B------:R-:W-:Y:S02]  /*bd30*/  LOP3.LUT R11, R3.reuse, 0x10, RZ, 0x3c, !PT ;  /* 0x00000010030b7812 */ /* 0x040fe400078e3cff */
[C---:B------:R-:W-:Y:S01]  /*bd40*/  LOP3.LUT R11, R3.reuse, 0x40, RZ, 0x3c, !PT ;  /* 0x00000040030b7812 */ /* 0x040fe200078e3cff */
[----:B------:R-:W-:Y:S01]  /*bd50*/  STL [R1+0x414], RZ ;  /* 0x000414ff01007387 */ /* 0x000fe20000100800 */
[C---:B------:R-:W-:Y:S02]  /*bd60*/  LOP3.LUT R11, R3.reuse, 0x70, RZ, 0x3c, !PT ;  /* 0x00000070030b7812 */ /* 0x040fe400078e3cff */
[----:B------:R-:W-:Y:S01]  /*bd70*/  LOP3.LUT R11, R2, 0x60, RZ, 0x3c, !PT ;  /* 0x00000060020b7812 */ /* 0x000fe200078e3cff */
[----:B------:R-:W-:Y:S04]  /*bd80*/  STL [R1+0x418], RZ ;  /* 0x000418ff01007387 */ /* 0x000fe80000100800 */
        /* <DEDUP_REMOVED lines=249> */
[----:B------:R-:W-:Y:S04]  /*cd20*/  STL [R1], RZ ;  /* 0x000000ff01007387 */ /* 0x000fe80000100800 */
        /* <DEDUP_REMOVED lines=127> */
[----:B------:R0:W-:Y:S02]  /*d520*/  STL [R1+0xef0], R13 ;  /* 0x000ef00d01007387 */ /* 0x0001e40000100800 */
[----:B0-----:R-:W-:-:S02]  /*d530*/  LOP3.LUT R13, R3, 0x30, RZ, 0x3c, !PT ;  /* 0x00000030030d7812 */ /* 0x001fc400078e3cff */
[----:B------:R-:W-:Y:S02]  /*d540*/  LOP3.LUT R13, R3, 0x60, RZ, 0x3c, !PT ;  /* 0x00000060030d7812 */ /* 0x000fe400078e3cff */
[----:B------:R-:W-:-:S05]  /*d550*/  LOP3.LUT R13, R2, 0x40, RZ, 0x3c, !PT ;  /* 0x00000040020d7812 */ /* 0x000fca00078e3cff */
[----:B------:R0:W-:Y:S04]  /*d560*/  STL [R1+0xee8], R13 ;  /* 0x000ee80d01007387 */ /* 0x0001e80000100800 */
[----:B------:R0:W-:Y:S02]  /*d570*/  STL [R1+0xee4], R11 ;  /* 0x000ee40b01007387 */ /* 0x0001e40000100800 */
.L_x_1:
[----:B------:R-:W2:Y:S01]  /*d580*/  LDL R15, [R1+0xe90] ;  /* 0x000e9000010f7983 */ /* 0x000ea20000100800 */
[----:B0-----:R-:W0:Y:S03]  /*d590*/  LDC R11, c[0x0][0x230] ;  /* 0x00008c00ff0b7b82 */ /* 0x001e260000000800 */
[----:B------:R-:W2:Y:S04]  /*d5a0*/  LDL R14, [R1+0xe94] ;  /* 0x000e9400010e7983 */ /* 0x000ea80000100800 */
[----:B------:R-:W-:Y:S04]  /*d5b0*/  STL.64 [R1+0x1198], R150 ;  /* 0x0011989601007387 */ /* 0x000fe80000100a00 */
[----:B------:R-:W-:Y:S04]  /*d5c0*/  STL.64 [R1+0x1190], R148 ;  /* 0x0011909401007387 */ /* 0x000fe80000100a00 */
[----:B------:R-:W-:Y:S04]  /*d5d0*/  STL.64 [R1+0x1188], R146 ;  /* 0x0011889201007387 */ /* 0x000fe80000100a00 */
[----:B------:R1:W-:Y:S04]  /*d5e0*/  STL.64 [R1+0x1180], R144 ;  /* 0x0011809001007387 */ /* 0x0003e80000100a00 */
[----:B-1----:R-:W3:Y:S04]  /*d5f0*/  LDL R144, [R1+0xe68] ;  /* 0x000e680001907983 */ /* 0x002ee80000100800 */
[----:B------:R-:W4:Y:S04]  /*d600*/  LDL R145, [R1+0xe6c] ;  /* 0x000e6c0001917983 */ /* 0x000f280000100800 */
        /* <DEDUP_REMOVED lines=11> */
[----:B------:R-:W4:Y:S01]  /*d6c0*/  LDL R137, [R1+0xe8c] ;  /* 0x000e8c0001897983 */ /* 0x000f220000100800 */
[----:B0-----:R-:W-:Y:S01]  /*d6d0*/  IMAD R11, R251, -0x40, R11 ;  /* 0xffffffc0fb0b7824 */ /* 0x001fe200078e020b */
[----:B------:R-:W-:-:S02]  /*d6e0*/  PRMT R175, RZ, 0x7610, R175 ;  /* 0x00007610ffaf7816 */ /* 0x000fc400000000af */
[----:B------:R-:W-:Y:S01]  /*d6f0*/  STL.64 [R1+0x1158], R134 ;  /* 0x0011588601007387 */ /* 0x000fe20000100a00 */
[----:B------:R-:W-:Y:S02]  /*d700*/  PRMT R171, RZ, 0x7610, R171 ;  /* 0x00007610ffab7816 */ /* 0x000fe400000000ab */
[C---:B------:R-:W-:Y:S01]  /*d710*/  ISETP.GT.AND P1, PT, R11.reuse, 0x1, PT ;  /* 0x000000010b00780c */ /* 0x040fe20003f24270 */
[----:B------:R-:W-:Y:S01]  /*d720*/  STL.64 [R1+0x1150], R132 ;  /* 0x0011508401007387 */ /* 0x000fe20000100a00 */
[----:B------:R-:W-:Y:S02]  /*d730*/  ISETP.GT.AND P0, PT, R11, RZ, PT ;  /* 0x000000ff0b00720c */ /* 0x000fe40003f04270 */
[----:B------:R-:W-:Y:S01]  /*d740*/  PRMT R172, RZ, 0x7610, R172 ;  /* 0x00007610ffac7816 */ /* 0x000fe200000000ac */
[----:B------:R-:W-:Y:S01]  /*d750*/  STL.64 [R1+0x1148], R130 ;  /* 0x0011488201007387 */ /* 0x000fe20000100a00 */
[----:B------:R-:W-:Y:S02]  /*d760*/  PRMT R176, RZ, 0x7610, R176 ;  /* 0x00007610ffb07816 */ /* 0x000fe400000000b0 */
[----:B------:R-:W-:Y:S01]  /*d770*/  PRMT R167, RZ, 0x7610, R167 ;  /* 0x00007610ffa77816 */ /* 0x000fe200000000a7 */
[----:B------:R-:W-:Y:S01]  /*d780*/  STL.64 [R1+0x1140], R128 ;  /* 0x0011408001007387 */ /* 0x000fe20000100a00 */
[----:B------:R-:W-:-:S02]  /*d790*/  PRMT R168, RZ, 0x7610, R168 ;  /* 0x00007610ffa87816 */ /* 0x000fc400000000a8 */
[----:B------:R-:W-:Y:S01]  /*d7a0*/  PRMT R173, RZ, 0x7610, R173 ;  /* 0x00007610ffad7816 */ /* 0x000fe200000000ad */
[----:B------:R-:W-:Y:S01]  /*d7b0*/  STL.64 [R1+0x1138], R126 ;  /* 0x0011387e01007387 */ /* 0x000fe20000100a00 */
[----:B------:R-:W-:Y:S02]  /*d7c0*/  PRMT R174, RZ, 0x7610, R174 ;  /* 0x00007610ffae7816 */ /* 0x000fe400000000ae */
        /* <DEDUP_REMOVED lines=21> */
[----:B-----5:R-:W-:Y:S01]  /*d920*/  PRMT R237, RZ, 0x7610, R237 ;  /* 0x00007610ffed7816 */ /* 0x020fe200000000ed */
        /* <DEDUP_REMOVED lines=102> */
[----:B------:R0:W-:Y:S01]  /*df90*/  STL.64 [R1+0xfe8], R42 ;  /* 0x000fe82a01007387 */ /* 0x0001e20000100a00 */
[----:B------:R-:W-:Y:S02]  /*dfa0*/  PRMT R194, RZ, 0x7610, R194 ;  /* 0x00007610ffc27816 */ /* 0x000fe400000000c2 */
[----:B------:R-:W-:Y:S01]  /*dfb0*/  PRMT R193, RZ, 0x7610, R193 ;  /* 0x00007610ffc17816 */ /* 0x000fe200000000c1 */
[----:B------:R1:W-:Y:S01]  /*dfc0*/  STL.64 [R1+0xfe0], R40 ;  /* 0x000fe02801007387 */ /* 0x0003e20000100a00 */
        /* <DEDUP_REMOVED lines=24> */
[----:B------:R-:W-:Y:S02]  /*e150*/  MOV R151, UR49 ;  /* 0x0000003100977c02 */ /* 0x000fe40008000f00 */
[----:B------:R-:W-:Y:S01]  /*e160*/  MOV R150, UR48 ;  /* 0x0000003000967c02 */ /* 0x000fe20008000f00 */
[----:B------:R2:W-:Y:S01]  /*e170*/  STL [R1+0xf18], R10 ;  /* 0x000f180a01007387 */ /* 0x0005e20000100800 */
[----:B------:R-:W-:Y:S02]  /*e180*/  MOV R149, UR53 ;  /* 0x0000003500957c02 */ /* 0x000fe40008000f00 */
[----:B------:R-:W-:Y:S01]  /*e190*/  MOV R148, UR52 ;  /* 0x0000003400947c02 */ /* 0x000fe20008000f00 */
[----:B------:R-:W-:Y:S01]  /*e1a0*/  STL [R1+0xf14], R5 ;  /* 0x000f140501007387 */ /* 0x000fe20000100800 */
[----:B------:R-:W-:-:S02]  /*e1b0*/  MOV R147, UR57 ;  /* 0x0000003900937c02 */ /* 0x000fc40008000f00 */
[----:B------:R-:W-:Y:S01]  /*e1c0*/  MOV R146, UR56 ;  /* 0x0000003800927c02 */ /* 0x000fe20008000f00 */
[----:B------:R3:W-:Y:S04]  /*e1d0*/  STL [R1+0xf10], R4 ;  /* 0x000f100401007387 */ /* 0x0007e80000100800 */
[----:B0-----:R-:W4:Y:S04]  /*e1e0*/  LDL R43, [R1+0xe60] ;  /* 0x000e6000012b7983 */ /* 0x001f280000100800 */
[----:B-1----:R-:W4:Y:S04]  /*e1f0*/  LDL R40, [R1+0xe64] ;  /* 0x000e640001287983 */ /* 0x002f280000100800 */
[----:B--2---:R-:W2:Y:S04]  /*e200*/  LDL R24, [R1+0xe58] ;  /* 0x000e580001187983 */ /* 0x004ea80000100800 */
[----:B------:R-:W2:Y:S04]  /*e210*/  LDL R10, [R1+0xe5c] ;  /* 0x000e5c00010a7983 */ /* 0x000ea80000100800 */
[----:B------:R-:W2:Y:S04]  /*e220*/  LDL R37, [R1+0xe50] ;  /* 0x000e500001257983 */ /* 0x000ea80000100800 */
[----:B------:R-:W2:Y:S04]  /*e230*/  LDL R35, [R1+0xe54] ;  /* 0x000e540001237983 */ /* 0x000ea80000100800 */
[----:B------:R-:W2:Y:S04]  /*e240*/  LDL R32, [R1+0xe48] ;  /* 0x000e480001207983 */ /* 0x000ea80000100800 */
[----:B------:R-:W2:Y:S04]  /*e250*/  LDL R29, [R1+0xe4c] ;  /* 0x000e4c00011d7983 */ /* 0x000ea80000100800 */
[----:B------:R-:W2:Y:S04]  /*e260*/  LDL R48, [R1+0xe40] ;  /* 0x000e400001307983 */ /* 0x000ea80000100800 */
[----:B------:R-:W2:Y:S04]  /*e270*/  LDL R47, [R1+0xe44] ;  /* 0x000e4400012f7983 */ /* 0x000ea80000100800 */
[----:B------:R-:W2:Y:S01]  /*e280*/  LDL R26, [R1+0xe38] ;  /* 0x000e3800011a7983 */ /* 0x000ea20000100800 */
[----:B------:R-:W-:-:S03]  /*e290*/  ISETP.GT.AND P2, PT, R11, 0x2, PT ;  /* 0x000000020b00780c */ /* 0x000fc60003f44270 */
[----:B------:R3:W2:Y:S01]  /*e2a0*/  @P1 LDG.E.U16 R175, desc[UR6][R14.64] ;  /* 0x000000060eaf1981 */ /* 0x0006a2000c1e1500 */
[----:B------:R-:W-:-:S03]  /*e2b0*/  PRMT R27, RZ, 0x7610, R27 ;  /* 0x00007610ff1b7816 */ /* 0x000fc6000000001b */
[----:B------:R-:W2:Y:S04]  /*e2c0*/  @P0 LDG.E.U16 R171, desc[UR6][R8.64] ;  /* 0x0000000608ab0981 */ /* 0x000ea8000c1e1500 */
[----:B------:R-:W2:Y:S01]  /*e2d0*/  @P0 LDG.E.U16 R172, desc[UR6][R6.64] ;  /* 0x0000000606ac0981 */ /* 0x000ea2000c1e1500 */
[----:B---3--:R-:W-:Y:S01]  /*e2e0*/  @P1 IMAD.MOV.U32 R15, RZ, RZ, R136 ;  /* 0x000000ffff0f1224 */ /* 0x008fe200078e0088 */
[----:B------:R-:W-:Y:S02]  /*e2f0*/  PRMT R88, RZ, 0x7610, R88 ;  /* 0x00007610ff587816 */ /* 0x000fe40000000058 */
[----:B------:R-:W3:Y:S01]  /*e300*/  LDL R4, [R1+0xe3c] ;  /* 0x000e3c0001047983 */ /* 0x000ee20000100800 */
[----:B----4-:R-:W-:Y:S01]  /*e310*/  @P1 IMAD.MOV.U32 R14, RZ, RZ, R137 ;  /* 0x000000ffff0e1224 */ /* 0x010fe200078e0089 */
[----:B------:R-:W-:-:S02]  /*e320*/  ISETP.GT.AND P0, PT, R11, 0x3, PT ;  /* 0x000000030b00780c */ /* 0x000fc40003f04270 */
[----:B------:R-:W4:Y:S04]  /*e330*/  LDL R45, [R1+0xe30] ;  /* 0x000e3000012d7983 */ /* 0x000f280000100800 */
[----:B------:R0:W4:Y:S01]  /*e340*/  @P1 LDG.E.U16 R176, desc[UR6][R14.64] ;  /* 0x000000060eb01981 */ /* 0x000122000c1e1500 */
[----:B------:R-:W-:Y:S02]  /*e350*/  PRMT R85, RZ, 0x7610, R85 ;  /* 0x00007610ff557816 */ /* 0x000fe40000000055 */
[----:B------:R-:W-:Y:S01]  /*e360*/  PRMT R46, RZ, 0x7610, R46 ;  /* 0x00007610ff2e7816 */ /* 0x000fe2000000002e */
[----:B------:R-:W4:Y:S01]  /*e370*/  LDL R44, [R1+0xe34] ;  /* 0x000e3400012c7983 */ /* 0x000f220000100800 */
[----:B0-----:R-:W-:Y:S02]  /*e380*/  @P2 IMAD.MOV.U32 R14, RZ, RZ, R139 ;  /* 0x000000ffff0e2224 */ /* 0x001fe400078e008b */
[----:B------:R-:W-:-:S05]  /*e390*/  @P2 IMAD.MOV.U32 R15, RZ, RZ, R138 ;  /* 0x000000ffff0f2224 */ /* 0x000fca00078e008a */
[----:B------:R0:W4:Y:S01]  /*e3a0*/  @P2 LDG.E.U16 R27, desc[UR6][R14.64] ;  /* 0x000000060e1b2981 */ /* 0x000122000c1e1500 */
[----:B------:R-:W-:Y:S01]  /*e3b0*/  ISETP.GT.AND P1, PT, R11, 0x4, PT ;  /* 0x000000040b00780c */ /* 0x000fe20003f24270 */
[----:B0-----:R-:W-:Y:S02]  /*e3c0*/  @P2 IMAD.MOV.U32 R14, RZ, RZ, R141 ;  /* 0x000000ffff0e2224 */ /* 0x001fe400078e008d */
[----:B------:R-:W-:-:S05]  /*e3d0*/  @P2 IMAD.MOV.U32 R15, RZ, RZ, R140 ;  /* 0x000000ffff0f2224 */ /* 0x000fca00078e008c */
[----:B------:R0:W4:Y:S02]  /*e3e0*/  @P2 LDG.E.U16 R88, desc[UR6][R14.64] ;  /* 0x000000060e582981 */ /* 0x000124000c1e1500 */
[----:B0-----:R-:W-:Y:S02]  /*e3f0*/  @P0 IMAD.MOV.U32 R14, RZ, RZ, R143 ;  /* 0x000000ffff0e0224 */ /* 0x001fe400078e008f */
[----:B------:R-:W-:-:S05]  /*e400*/  @P0 IMAD.MOV.U32 R15, RZ, RZ, R142 ;  /* 0x000000ffff0f0224 */ /* 0x000fca00078e008e */
[----:B------:R0:W4:Y:S01]  /*e410*/  @P0 LDG.E.U16 R85, desc[UR6][R14.64] ;  /* 0x000000060e550981 */ /* 0x000122000c1e1500 */
[----:B------:R-:W-:Y:S02]  /*e420*/  ISETP.GT.AND P2, PT, R11, 0x5, PT ;  /* 0x000000050b00780c */ /* 0x000fe40003f44270 */
[----:B------:R-:W-:Y:S01]  /*e430*/  PRMT R81, RZ, 0x7610, R81 ;  /* 0x00007610ff517816 */ /* 0x000fe20000000051 */
[----:B0-----:R-:W-:Y:S02]  /*e440*/  @P0 IMAD.MOV.U32 R14, RZ, RZ, R145 ;  /* 0x000000ffff0e0224 */ /* 0x001fe400078e0091 */
[----:B------:R-:W-:-:S05]  /*e450*/  @P0 IMAD.MOV.U32 R15, RZ, RZ, R144 ;  /* 0x000000ffff0f0224 */ /* 0x000fca00078e0090 */
[----:B------:R0:W4:Y:S01]  /*e460*/  @P0 LDG.E.U16 R46, desc[UR6][R14.64] ;  /* 0x000000060e2e0981 */ /* 0x000122000c1e1500 */
[----:B------:R-:W-:Y:S02]  /*e470*/  PRMT R80, RZ, 0x7610, R80 ;  /* 0x00007610ff507816 */ /* 0x000fe40000000050 */
[----:B------:R-:W-:Y:S02]  /*e480*/  ISETP.GT.AND P0, PT, R11, 0x6, PT ;  /* 0x000000060b00780c */ /* 0x000fe40003f04270 */
[----:B------:R-:W-:Y:S02]  /*e490*/  PRMT R70, RZ, 0x7610, R70 ;  /* 0x00007610ff467816 */ /* 0x000fe40000000046 */
[----:B------:R-:W-:Y:S02]  /*e4a0*/  PRMT R69, RZ, 0x7610, R69 ;  /* 0x00007610ff457816 */ /* 0x000fe40000000045 */
[----:B------:R-:W-:Y:S01]  /*e4b0*/  PRMT R59, RZ, 0x7610, R59 ;  /* 0x00007610ff3b7816 */ /* 0x000fe2000000003b */
[----:B0-----:R-:W-:-:S02]  /*e4c0*/  @P1 IMAD.MOV.U32 R15, RZ, RZ, R43 ;  /* 0x000000ffff0f1224 */ /* 0x001fc400078e002b */
[----:B------:R-:W4:Y:S01]  /*e4d0*/  LDL R43, [R1+0xe20] ;  /* 0x000e2000012b7983 */ /* 0x000f220000100800 */
[----:B------:R-:W-:-:S03]  /*e4e0*/  @P1 IMAD.MOV.U32 R14, RZ, RZ, R40 ;  /* 0x000000ffff0e1224 */ /* 0x000fc600078e0028 */
[----:B------:R-:W4:Y:S04]  /*e4f0*/  LDL R40, [R1+0xe24] ;  /* 0x000e240001287983 */ /* 0x000f280000100800 */
[----:B------:R2:W4:Y:S02]  /*e500*/  @P1 LDG.E.U16 R81, desc[UR6][R14.64] ;  /* 0x000000060e511981 */ /* 0x000524000c1e1500 */
[----:B--2---:R-:W-:Y:S02]  /*e510*/  @P1 IMAD.MOV.U32 R14, RZ, RZ, R10 ;  /* 0x000000ffff0e1224 */ /* 0x004fe400078e000a */
[----:B------:R-:W-:Y:S01]  /*e520*/  @P1 IMAD.MOV.U32 R15, RZ, RZ, R24 ;  /* 0x000000ffff0f1224 */ /* 0x000fe200078e0018 */
[----:B------:R-:W2:Y:S04]  /*e530*/  LDL R10, [R1+0xe2c] ;  /* 0x000e2c00010a7983 */ /* 0x000ea80000100800 */
[----:B------:R-:W2:Y:S04]  /*e540*/  LDL R24, [R1+0xe28] ;  /* 0x000e280001187983 */ /* 0x000ea80000100800 */
[----:B------:R0:W2:Y:S02]  /*e550*/  @P1 LDG.E.U16 R80, desc[UR6][R14.64] ;  /* 0x000000060e501981 */ /* 0x0000a4000c1e1500 */
[----:B0-----:R-:W-:-:S02]  /*e560*/  @P2 IMAD.MOV.U32 R14, RZ, RZ, R35 ;  /* 0x000000ffff0e2224 */ /* 0x001fc400078e0023 */
[----:B------:R-:W-:Y:S01]  /*e570*/  @P2 IMAD.MOV.U32 R15, RZ, RZ, R37 ;  /* 0x000000ffff0f2224 */ /* 0x000fe200078e0025 */
[----:B------:R-:W2:Y:S04]  /*e580*/  LDL R35, [R1+0xe14] ;  /* 0x000e140001237983 */ /* 0x000ea80000100800 */
[----:B------:R0:W2:Y:S04]  /*e590*/  @P2 LDG.E.U16 R70, desc[UR6][R14.64] ;  /* 0x000000060e462981 */ /* 0x0000a8000c1e1500 */
[----:B------:R-:W2:Y:S01]  /*e5a0*/  LDL R37, [R1+0xe10] ;  /* 0x000e100001257983 */ /* 0x000ea20000100800 */
[----:B0-----:R-:W-:-:S02]  /*e5b0*/  @P2 IMAD.MOV.U32 R14, RZ, RZ, R29 ;  /* 0x000000ffff0e2224 */ /* 0x001fc400078e001d */
[----:B------:R-:W-:Y:S01]  /*e5c0*/  @P2 IMAD.MOV.U32 R15, RZ, RZ, R32 ;  /* 0x000000ffff0f2224 */ /* 0x000fe200078e0020 */
[----:B------:R-:W2:Y:S04]  /*e5d0*/  LDL R29, [R1+0xe1c] ;  /* 0x000e1c00011d7983 */ /* 0x000ea80000100800 */
[----:B------:R-:W2:Y:S04]  /*e5e0*/  LDL R32, [R1+0xe18] ;  /* 0x000e180001207983 */ /* 0x000ea80000100800 */
[----:B------:R0:W2:Y:S02]  /*e5f0*/  @P2 LDG.E.U16 R69, desc[UR6][R14.64] ;  /* 0x000000060e452981 */ /* 0x0000a4000c1e1500 */
[----:B0-----:R-:W-:-:S02]  /*e600*/  @P0 IMAD.MOV.U32 R14, RZ, RZ, R47 ;  /* 0x000000ffff0e0224 */ /* 0x001fc400078e002f */
[----:B------:R-:W-:Y:S01]  /*e610*/  @P0 IMAD.MOV.U32 R15, RZ, RZ, R48 ;  /* 0x000000ffff0f0224 */ /* 0x000fe200078e0030 */
[C---:B------:R-:W-:Y:S01]  /*e620*/  ISETP.GT.AND P1, PT, R11.reuse, 0x7, PT ;  /* 0x000000070b00780c */ /* 0x040fe20003f24270 */
[----:B------:R-:W2:Y:S04]  /*e630*/  LDL R48, [R1+0xe00] ;  /* 0x000e000001307983 */ /* 0x000ea80000100800 */
[----:B------:R0:W2:Y:S01]  /*e640*/  @P0 LDG.E.U16 R59, desc[UR6][R14.64] ;  /* 0x000000060e3b0981 */ /* 0x0000a2000c1e1500 */
[----:B------:R-:W-:Y:S02]  /*e650*/  PRMT R58, RZ, 0x7610, R58 ;  /* 0x00007610ff3a7816 */ /* 0x000fe4000000003a */
[----:B------:R-:W-:Y:S01]  /*e660*/  ISETP.GT.AND P2, PT, R11, 0x8, PT ;  /* 0x000000080b00780c */ /* 0x000fe20003f44270 */
[----:B------:R-:W2:Y:S01]  /*e670*/  LDL R47, [R1+0xe04] ;  /* 0x000e0400012f7983 */ /* 0x000ea20000100800 */
[----:B0-----:R-:W-:-:S03]  /*e680*/  @P0 IMAD.MOV.U32 R15, RZ, RZ, R26 ;  /* 0x000000ffff0f0224 */ /* 0x001fc600078e001a */
[----:B------:R-:W2:Y:S01]  /*e690*/  LDL R26, [R1+0xe08] ;  /* 0x000e0800011a7983 */ /* 0x000ea20000100800 */
[----:B---3--:R-:W-:-:S03]  /*e6a0*/  @P0 IMAD.MOV.U32 R14, RZ, RZ, R4 ;  /* 0x000000ffff0e0224 */ /* 0x008fc600078e0004 */
[----:B------:R-:W3:Y:S01]  /*e6b0*/  LDL R4, [R1+0xe0c] ;  /* 0x000e0c0001047983 */ /* 0x000ee20000100800 */
[----:B------:R-:W-:-:S03]  /*e6c0*/  PRMT R49, RZ, 0x7610, R49 ;  /* 0x00007610ff317816 */ /* 0x000fc60000000031 */
[----:B------:R4:W3:Y:S01]  /*e6d0*/  @P0 LDG.E.U16 R58, desc[UR6][R14.64] ;  /* 0x000000060e3a0981 */ /* 0x0008e2000c1e1500 */
[----:B------:R-:W-:Y:S01]  /*e6e0*/  PRMT R41, RZ, 0x7610, R41 ;  /* 0x00007610ff297816 */ /* 0x000fe20000000029 */
[----:B----4-:R-:W-:Y:S02]  /*e6f0*/  @P1 IMAD.MOV.U32 R14, RZ, RZ, R44 ;  /* 0x000000ffff0e1224 */ /* 0x010fe400078e002c */
[----:B------:R-:W-:Y:S01]  /*e700*/  @P1 IMAD.MOV.U32 R15, RZ, RZ, R45 ;  /* 0x000000ffff0f1224 */ /* 0x000fe200078e002d */
[----:B------:R-:W-:Y:S01]  /*e710*/  ISETP.GT.AND P0, PT, R11, 0x9, PT ;  /* 0x000000090b00780c */ /* 0x000fe20003f04270 */
[----:B------:R-:W4:Y:S04]  /*e720*/  LDL R45, [R1+0xdf0] ;  /* 0x000df000012d7983 */ /* 0x000f280000100800 */
[----:B------:R2:W4:Y:S04]  /*e730*/  @P1 LDG.E.U16 R49, desc[UR6][R14.64] ;  /* 0x000000060e311981 */ /* 0x000528000c1e1500 */
[----:B------:R-:W4:Y:S01]  /*e740*/  LDL R44, [R1+0xdf4] ;  /* 0x000df400012c7983 */ /* 0x000f220000100800 */
[----:B--2---:R-:W-:-:S03]  /*e750*/  @P1 IMAD.MOV.U32 R14, RZ, RZ, R10 ;  /* 0x000000ffff0e1224 */ /* 0x004fc600078e000a */
[----:B------:R-:W2:Y:S01]  /*e760*/  LDL R10, [R1+0xdfc] ;  /* 0x000dfc00010a7983 */ /* 0x000ea20000100800 */
[----:B------:R-:W-:-:S03]  /*e770*/  @P1 IMAD.MOV.U32 R15, RZ, RZ, R24 ;  /* 0x000000ffff0f1224 */ /* 0x000fc600078e0018 */
[----:B------:R-:W4:Y:S04]  /*e780*/  LDL R24, [R1+0xdf8] ;  /* 0x000df80001187983 */ /* 0x000f280000100800 */
[----:B------:R0:W4:Y:S02]  /*e790*/  @P1 LDG.E.U16 R41, desc[UR6][R14.64] ;  /* 0x000000060e291981 */ /* 0x000124000c1e1500 */
[----:B0-----:R-:W-:Y:S02]  /*e7a0*/  @P2 IMAD.MOV.U32 R14, RZ, RZ, R40 ;  /* 0x000000ffff0e2224 */ /* 0x001fe400078e0028 */
[----:B------:R-:W-:Y:S01]  /*e7b0*/  @P2 IMAD.MOV.U32 R15, RZ, RZ, R43 ;  /* 0x000000ffff0f2224 */ /* 0x000fe200078e002b */
[----:B------:R-:W4:Y:S04]  /*e7c0*/  LDL R40, [R1+0xde4] ;  /* 0x000de40001287983 */ /* 0x000f280000100800 */
[----:B------:R0:W4:Y:S04]  /*e7d0*/  @P2 LDG.E.U16 R167, desc[UR6][R14.64] ;  /* 0x000000060ea72981 */ /* 0x000128000c1e1500 */
[----:B------:R-:W4:Y:S01]  /*e7e0*/  LDL R43, [R1+0xde0] ;  /* 0x000de000012b7983 */ /* 0x000f220000100800 */
[----:B0-----:R-:W-:-:S03]  /*e7f0*/  @P2 IMAD.MOV.U32 R14, RZ, RZ, R29 ;  /* 0x000000ffff0e2224 */ /* 0x001fc600078e001d */
[----:B------:R-:W4:Y:S01]  /*e800*/  LDL R29, [R1+0xdec] ;  /* 0x000dec00011d7983 */ /* 0x000f220000100800 */
[----:B------:R-:W-:-:S03]  /*e810*/  @P2 IMAD.MOV.U32 R15, RZ, RZ, R32 ;  /* 0x000000ffff0f2224 */ /* 0x000fc600078e0020 */
[----:B------:R-:W4:Y:S04]  /*e820*/  LDL R32, [R1+0xde8] ;  /* 0x000de80001207983 */ /* 0x000f280000100800 */
[----:B------:R0:W4:Y:S02]  /*e830*/  @P2 LDG.E.U16 R168, desc[UR6][R14.64] ;  /* 0x000000060ea82981 */ /* 0x000124000c1e1500 */
[----:B0-----:R-:W-:Y:S02]  /*e840*/  @P0 IMAD.MOV.U32 R14, RZ, RZ, R35 ;  /* 0x000000ffff0e0224 */ /* 0x001fe400078e0023 */
[----:B------:R-:W-:Y:S01]  /*e850*/  @P0 IMAD.MOV.U32 R15, RZ, RZ, R37 ;  /* 0x000000ffff0f0224 */ /* 0x000fe200078e0025 */
[C---:B------:R-:W-:Y:S01]  /*e860*/  ISETP.GT.AND P1, PT, R11.reuse, 0xa, PT ;  /* 0x0000000a0b00780c */ /* 0x040fe20003f24270 */
[----:B------:R-:W4:Y:S04]  /*e870*/  LDL R37, [R1+0xdd0] ;  /* 0x000dd00001257983 */ /* 0x000f280000100800 */
[----:B------:R0:W4:Y:S01]  /*e880*/  @P0 LDG.E.U16 R173, desc[UR6][R14.64] ;  /* 0x000000060ead0981 */ /* 0x000122000c1e1500 */
[----:B------:R-:W-:-:S02]  /*e890*/  ISETP.GT.AND P2, PT, R11, 0xb, PT ;  /* 0x0000000b0b00780c */ /* 0x000fc40003f44270 */
[----:B------:R-:W-:Y:S01]  /*e8a0*/  PRMT R38, RZ, 0x7610, R38 ;  /* 0x00007610ff267816 */ /* 0x000fe20000000026 */
[----:B------:R-:W4:Y:S01]  /*e8b0*/  LDL R35, [R1+0xdd4] ;  /* 0x000dd40001237983 */ /* 0x000f220000100800 */
[----:B0-----:R-:W-:-:S03]  /*e8c0*/  @P0 IMAD.MOV.U32 R15, RZ, RZ, R26 ;  /* 0x000000ffff0f0224 */ /* 0x001fc600078e001a */
[----:B------:R-:W4:Y:S01]  /*e8d0*/  LDL R26, [R1+0xdd8] ;  /* 0x000dd800011a7983 */ /* 0x000f220000100800 */
[----:B---3--:R-:W-:-:S03]  /*e8e0*/  @P0 IMAD.MOV.U32 R14, RZ, RZ, R4 ;  /* 0x000000ffff0e0224 */ /* 0x008fc600078e0004 */
[----:B------:R-:W3:Y:S04]  /*e8f0*/  LDL R4, [R1+0xddc] ;  /* 0x000ddc0001047983 */ /* 0x000ee80000100800 */
[----:B------:R0:W3:Y:S01]  /*e900*/  @P0 LDG.E.U16 R174, desc[UR6][R14.64] ;  /* 0x000000060eae0981 */ /* 0x0000e2000c1e1500 */
[----:B------:R-:W-:Y:S01]  /*e910*/  PRMT R42, RZ, 0x7610, R42 ;  /* 0x00007610ff2a7816 */ /* 0x000fe2000000002a */
[----:B0-----:R-:W-:Y:S02]  /*e920*/  @P1 IMAD.MOV.U32 R14, RZ, RZ, R47 ;  /* 0x000000ffff0e1224 */ /* 0x001fe400078e002f */
[----:B------:R-:W-:Y:S01]  /*e930*/  @P1 IMAD.MOV.U32 R15, RZ, RZ, R48 ;  /* 0x000000ffff0f1224 */ /* 0x000fe200078e0030 */
[----:B------:R-:W-:Y:S01]  /*e940*/  ISETP.GT.AND P0, PT, R11, 0xc, PT ;  /* 0x0000000c0b00780c */ /* 0x000fe20003f04270 */
[----:B------:R-:W3:Y:S04]  /*e950*/  LDL R48, [R1+0xdc0] ;  /* 0x000dc00001307983 */ /* 0x000ee80000100800 */
[----:B------:R2:W3:Y:S01]  /*e960*/  @P1 LDG.E.U16 R38, desc[UR6][R14.64] ;  /* 0x000000060e261981 */ /* 0x0004e2000c1e1500 */
[----:B------:R-:W-:-:S03]  /*e970*/  PRMT R71, RZ, 0x7610, R71 ;  /* 0x00007610ff477816 */ /* 0x000fc60000000047 */
[----:B------:R-:W3:Y:S01]  /*e980*/  LDL R47, [R1+0xdc4] ;  /* 0x000dc400012f7983 */ /* 0x000ee20000100800 */
[----:B------:R-:W-:Y:S02]  /*e990*/  PRMT R5, RZ, 0x7610, R5 ;  /* 0x00007610ff057816 */ /* 0x000fe40000000005 */
[----:B------:R-:W-:Y:S01]  /*e9a0*/  PRMT R79, RZ, 0x7610, R79 ;  /* 0x00007610ff4f7816 */ /* 0x000fe2000000004f */
[----:B--2---:R-:W-:Y:S02]  /*e9b0*/  @P1 IMAD.MOV.U32 R14, RZ, RZ, R10 ;  /* 0x000000ffff0e1224 */ /* 0x004fe400078e000a */
[----:B------:R-:W2:Y:S01]  /*e9c0*/  LDL R10, [R1+0xdcc] ;  /* 0x000dcc00010a7983 */ /* 0x000ea20000100800 */
[----:B----4-:R-:W-:-:S03]  /*e9d0*/  @P1 IMAD.MOV.U32 R15, RZ, RZ, R24 ;  /* 0x000000ffff0f1224 */ /* 0x010fc600078e0018 */
        /* <DEDUP_REMOVED lines=14> */
[----:B------:R-:W-:Y:S01]  /*eac0*/  ISETP.GT.AND P1, PT, R11, 0xd, PT ;  /* 0x0000000d0b00780c */ /* 0x000fe20003f24270 */
[----:B------:R-:W4:Y:S04]  /*ead0*/  LDL R43, [R1+0xda0] ;  /* 0x000da000012b7983 */ /* 0x000f280000100800 */
[----:B------:R0:W4:Y:S01]  /*eae0*/  @P0 LDG.E.U16 R79, desc[UR6][R14.64] ;  /* 0x000000060e4f0981 */ /* 0x000122000c1e1500 */
[----:B------:R-:W-:-:S03]  /*eaf0*/  PRMT R78, RZ, 0x7610, R78 ;  /* 0x00007610ff4e7816 */ /* 0x000fc6000000004e */
[----:B------:R-:W4:Y:S01]  /*eb00*/  LDL R40, [R1+0xda4] ;  /* 0x000da40001287983 */ /* 0x000f220000100800 */
[----:B0-----:R-:W-:-:S03]  /*eb10*/  @P0 IMAD.MOV.U32 R15, RZ, RZ, R26 ;  /* 0x000000ffff0f0224 */ /* 0x001fc600078e001a */
[----:B------:R-:W4:Y:S01]  /*eb20*/  LDL R26, [R1+0xda8] ;  /* 0x000da800011a7983 */ /* 0x000f220000100800 */
[----:B---3--:R-:W-:-:S03]  /*eb30*/  @P0 IMAD.MOV.U32 R14, RZ, RZ, R4 ;  /* 0x000000ffff0e0224 */ /* 0x008fc600078e0004 */
[----:B------:R-:W3:Y:S01]  /*eb40*/  LDL R4, [R1+0xdac] ;  /* 0x000dac0001047983 */ /* 0x000ee20000100800 */
[C---:B------:R-:W-:Y:S02]  /*eb50*/  ISETP.GT.AND P2, PT, R11.reuse, 0xe, PT ;  /* 0x0000000e0b00780c */ /* 0x040fe40003f44270 */
[----:B------:R-:W-:Y:S01]  /*eb60*/  PRMT R68, RZ, 0x7610, R68 ;  /* 0x00007610ff447816 */ /* 0x000fe20000000044 */
[----:B------:R0:W3:Y:S01]  /*eb70*/  @P0 LDG.E.U16 R78, desc[UR6][R14.64] ;  /* 0x000000060e4e0981 */ /* 0x0000e2000c1e1500 */
[----:B------:R-:W-:Y:S01]  /*eb80*/  PRMT R67, RZ, 0x7610, R67 ;  /* 0x00007610ff437816 */ /* 0x000fe20000000043 */
[----:B0-----:R-:W-:Y:S02]  /*eb90*/  @P1 IMAD.MOV.U32 R14, RZ, RZ, R35 ;  /* 0x000000ffff0e1224 */ /* 0x001fe400078e0023 */
[----:B------:R-:W-:Y:S01]  /*eba0*/  @P1 IMAD.MOV.U32 R15, RZ, RZ, R37 ;  /* 0x000000ffff0f1224 */ /* 0x000fe200078e0025 */
[----:B------:R-:W3:Y:S04]  /*ebb0*/  LDL R35, [R1+0xd9c] ;  /* 0x000d9c0001237983 */ /* 0x000ee80000100800 */
[----:B------:R-:W3:Y:S04]  /*ebc0*/  LDL R37, [R1+0xd98] ;  /* 0x000d980001257983 */ /* 0x000ee80000100800 */
[----:B------:R2:W3:Y:S01]  /*ebd0*/  @P1 LDG.E.U16 R68, desc[UR6][R14.64] ;  /* 0x000000060e441981 */ /* 0x0004e2000c1e1500 */
[----:B------:R-:W-:-:S02]  /*ebe0*/  ISETP.GT.AND P0, PT, R11, 0xf, PT ;  /* 0x0000000f0b00780c */ /* 0x000fc40003f04270 */
[----:B------:R-:W-:Y:S02]  /*ebf0*/  PRMT R57, RZ, 0x7610, R57 ;  /* 0x00007610ff397816 */ /* 0x000fe40000000039 */
        /* <DEDUP_REMOVED lines=22> */
[----:B------:R-:W-:-:S02]  /*ed60*/  PRMT R36, RZ, 0x7610, R36 ;  /* 0x00007610ff247816 */ /* 0x000fc40000000024 */
[----:B------:R-:W-:Y:S01]  /*ed70*/  ISETP.GT.AND P2, PT, R11, 0x11, PT ;  /* 0x000000110b00780c */ /* 0x000fe20003f44270 */
[----:B------:R-:W4:Y:S01]  /*ed80*/  LDL R44, [R1+0xd74] ;  /* 0x000d7400012c7983 */ /* 0x000f220000100800 */
[----:B0-----:R-:W-:-:S03]  /*ed90*/  @P0 IMAD.MOV.U32 R15, RZ, RZ, R26 ;  /* 0x000000ffff0f0224 */ /* 0x001fc600078e001a */
[----:B------:R-:W4:Y:S01]  /*eda0*/  LDL R26, [R1+0xd78] ;  /* 0x000d7800011a7983 */ /* 0x000f220000100800 */
[----:B---3--:R-:W-:-:S03]  /*edb0*/  @P0 IMAD.MOV.U32 R14, RZ, RZ, R4 ;  /* 0x000000ffff0e0224 */ /* 0x008fc600078e0004 */
[----:B------:R-:W3:Y:S04]  /*edc0*/  LDL R4, [R1+0xd7c] ;  /* 0x000d7c0001047983 */ /* 0x000ee80000100800 */
[----:B------:R0:W3:Y:S02]  /*edd0*/  @P0 LDG.E.U16 R36, desc[UR6][R14.64] ;  /* 0x000000060e240981 */ /* 0x0000e4000c1e1500 */
[----:B0-----:R-:W-:Y:S02]  /*ede0*/  @P1 IMAD.MOV.U32 R14, RZ, RZ, R40 ;  /* 0x000000ffff0e1224 */ /* 0x001fe400078e0028 */
[----:B------:R-:W-:Y:S01]  /*edf0*/  @P1 IMAD.MOV.U32 R15, RZ, RZ, R43 ;  /* 0x000000ffff0f1224 */ /* 0x000fe200078e002b */
[----:B------:R-:W3:Y:S04]  /*ee00*/  LDL R40, [R1+0xd6c] ;  /* 0x000d6c0001287983 */ /* 0x000ee80000100800 */
[----:B------:R0:W3:Y:S04]  /*ee10*/  @P1 LDG.E.U16 R163, desc[UR6][R14.64] ;  /* 0x000000060ea31981 */ /* 0x0000e8000c1e1500 */
[----:B------:R-:W3:Y:S01]  /*ee20*/  LDL R43, [R1+0xd68] ;  /* 0x000d6800012b7983 */ /* 0x000ee20000100800 */
[----:B0-----:R-:W-:-:S02]  /*ee30*/  @P1 IMAD.MOV.U32 R14, RZ, RZ, R35 ;  /* 0x000000ffff0e1224 */ /* 0x001fc400078e0023 */
[----:B------:R-:W-:Y:S01]  /*ee40*/  @P1 IMAD.MOV.U32 R15, RZ, RZ, R37 ;  /* 0x000000ffff0f1224 */ /* 0x000fe200078e0025 */
[----:B------:R-:W-:Y:S01]  /*ee50*/  ISETP.GT.AND P0, PT, R11, 0x12, PT ;  /* 0x000000120b00780c */ /* 0x000fe20003f04270 */
[----:B------:R-:W3:Y:S04]  /*ee60*/  LDL R37, [R1+0xd58] ;  /* 0x000d580001257983 */ /* 0x000ee80000100800 */
[----:B------:R2:W3:Y:S04]  /*ee70*/  @P1 LDG.E.U16 R164, desc[UR6][R14.64] ;  /* 0x000000060ea41981 */ /* 0x0004e8000c1e1500 */
[----:B------:R-:W3:Y:S01]  /*ee80*/  LDL R35, [R1+0xd5c] ;  /* 0x000d5c0001237983 */ /* 0x000ee20000100800 */
[----:B------:R-:W-:Y:S01]  /*ee90*/  PRMT R86, RZ, 0x7610, R86 ;  /* 0x00007610ff567816 */ /* 0x000fe20000000056 */
[----:B--2---:R-:W-:-:S02]  /*eea0*/  @P2 IMAD.MOV.U32 R14, RZ, RZ, R10 ;  /* 0x000000ffff0e2224 */ /* 0x004fc400078e000a */
[----:B------:R-:W2:Y:S01]  /*eeb0*/  LDL R10, [R1+0xd64] ;  /* 0x000d6400010a7983 */ /* 0x000ea20000100800 */
[----:B----4-:R-:W-:-:S03]  /*eec0*/  @P2 IMAD.MOV.U32 R15, RZ, RZ, R24 ;  /* 0x000000ffff0f2224 */ /* 0x010fc600078e0018 */
[----:B------:R-:W4:Y:S04]  /*eed0*/  LDL R24, [R1+0xd60] ;  /* 0x000d600001187983 */ /* 0x000f280000100800 */
[----:B------:R0:W4:Y:S02]  /*eee0*/  @P2 LDG.E.U16 R169, desc[UR6][R14.64] ;  /* 0x000000060ea92981 */ /* 0x000124000c1e1500 */
[----:B0-----:R-:W-:Y:S02]  /*eef0*/  @P2 IMAD.MOV.U32 R14, RZ, RZ, R29 ;  /* 0x000000ffff0e2224 */ /* 0x001fe400078e001d */
        /* <DEDUP_REMOVED lines=15> */
[----:B------:R-:W3:Y:S01]  /*eff0*/  LDL R4, [R1+0xd4c] ;  /* 0x000d4c0001047983 */ /* 0x000ee20000100800 */
[----:B------:R-:W-:-:S03]  /*f000*/  PRMT R84, RZ, 0x7610, R84 ;  /* 0x00007610ff547816 */ /* 0x000fc60000000054 */
[----:B------:R0:W3:Y:S01]  /*f010*/  @P0 LDG.E.U16 R90, desc[UR6][R14.64] ;  /* 0x000000060e5a0981 */ /* 0x0000e2000c1e1500 */
[----:B------:R-:W-:Y:S01]  /*f020*/  PRMT R83, RZ, 0x7610, R83 ;  /* 0x00007610ff537816 */ /* 0x000fe20000000053 */
        /* <DEDUP_REMOVED lines=30> */
[----:B------:R-:W4:Y:S01]  /*f210*/  LDL R26, [R1+0xd1c] ;  /* 0x000d1c00011a7983 */ /* 0x000f220000100800 */
[C---:B------:R-:W-:Y:S01]  /*f220*/  ISETP.GT.AND P1, PT, R11.reuse, 0x16, PT ;  /* 0x000000160b00780c */ /* 0x040fe20003f24270 */
[----:B---3--:R-:W-:Y:S01]  /*f230*/  @P0 IMAD.MOV.U32 R14, RZ, RZ, R4 ;  /* 0x000000ffff0e0224 */ /* 0x008fe200078e0004 */
[----:B------:R-:W-:Y:S01]  /*f240*/  PRMT R65, RZ, 0x7610, R65 ;  /* 0x00007610ff417816 */ /* 0x000fe20000000041 */
[----:B------:R-:W3:Y:S01]  /*f250*/  LDL R4, [R1+0xd14] ;  /* 0x000d140001047983 */ /* 0x000ee20000100800 */
[----:B------:R-:W-:-:S02]  /*f260*/  ISETP.GT.AND P2, PT, R11, 0x17, PT ;  /* 0x000000170b00780c */ /* 0x000fc40003f44270 */
[----:B------:R-:W-:Y:S02]  /*f270*/  PRMT R55, RZ, 0x7610, R55 ;  /* 0x00007610ff377816 */ /* 0x000fe40000000037 */
[----:B------:R0:W3:Y:S01]  /*f280*/  @P0 LDG.E.U16 R65, desc[UR6][R14.64] ;  /* 0x000000060e410981 */ /* 0x0000e2000c1e1500 */
[----:B------:R-:W-:-:S04]  /*f290*/  PRMT R54, RZ, 0x7610, R54 ;  /* 0x00007610ff367816 */ /* 0x000fc80000000036 */
[----:B0-----:R-:W-:Y:S02]  /*f2a0*/  @P1 IMAD.MOV.U32 R14, RZ, RZ, R47 ;  /* 0x000000ffff0e1224 */ /* 0x001fe400078e002f */
[----:B------:R-:W-:Y:S01]  /*f2b0*/  @P1 IMAD.MOV.U32 R15, RZ, RZ, R48 ;  /* 0x000000ffff0f1224 */ /* 0x000fe200078e0030 */
[----:B------:R-:W-:Y:S01]  /*f2c0*/  PRMT R34, RZ, 0x7610, R34 ;  /* 0x00007610ff227816 */ /* 0x000fe20000000022 */
[----:B------:R-:W3:Y:S04]  /*f2d0*/  LDL R48, [R1+0xcc0] ;  /* 0x000cc00001307983 */ /* 0x000ee80000100800 */
[----:B------:R0:W3:Y:S01]  /*f2e0*/  @P1 LDG.E.U16 R55, desc[UR6][R14.64] ;  /* 0x000000060e371981 */ /* 0x0000e2000c1e1500 */
[----:B------:R-:W-:Y:S02]  /*f2f0*/  ISETP.GT.AND P0, PT, R11, 0x18, PT ;  /* 0x000000180b00780c */ /* 0x000fe40003f04270 */
[----:B------:R-:W-:Y:S01]  /*f300*/  PRMT R33, RZ, 0x7610, R33 ;  /* 0x00007610ff217816 */ /* 0x000fe20000000021 */
[----:B------:R-:W3:Y:S01]  /*f310*/  LDL R47, [R1+0xcc4] ;  /* 0x000cc400012f7983 */ /* 0x000ee20000100800 */
[----:B0-----:R-:W-:-:S02]  /*f320*/  @P1 IMAD.MOV.U32 R14, RZ, RZ, R44 ;  /* 0x000000ffff0e1224 */ /* 0x001fc400078e002c */
[----:B------:R-:W-:Y:S01]  /*f330*/  @P1 IMAD.MOV.U32 R15, RZ, RZ, R45 ;  /* 0x000000ffff0f1224 */ /* 0x000fe200078e002d */
[----:B------:R-:W3:Y:S04]  /*f340*/  LDL R44, [R1+0xd0c] ;  /* 0x000d0c00012c7983 */ /* 0x000ee80000100800 */
[----:B------:R-:W3:Y:S04]  /*f350*/  LDL R45, [R1+0xd08] ;  /* 0x000d0800012d7983 */ /* 0x000ee80000100800 */
[----:B------:R2:W3:Y:S01]  /*f360*/  @P1 LDG.E.U16 R54, desc[UR6][R14.64] ;  /* 0x000000060e361981 */ /* 0x0004e2000c1e1500 */
[----:B------:R-:W-:Y:S01]  /*f370*/  ISETP.GT.AND P1, PT, R11, 0x19, PT ;  /* 0x000000190b00780c */ /* 0x000fe20003f24270 */
[----:B--2---:R-:W-:-:S02]  /*f380*/  @P2 IMAD.MOV.U32 R14, RZ, RZ, R10 ;  /* 0x000000ffff0e2224 */ /* 0x004fc400078e000a */
[----:B------:R-:W2:Y:S01]  /*f390*/  LDL R10, [R1+0xd04] ;  /* 0x000d0400010a7983 */ /* 0x000ea20000100800 */
[----:B----4-:R-:W-:-:S03]  /*f3a0*/  @P2 IMAD.MOV.U32 R15, RZ, RZ, R24 ;  /* 0x000000ffff0f2224 */ /* 0x010fc600078e0018 */
[----:B------:R-:W4:Y:S04]  /*f3b0*/  LDL R24, [R1+0xd00] ;  /* 0x000d000001187983 */ /* 0x000f280000100800 */
[----:B------:R0:W4:Y:S02]  /*f3c0*/  @P2 LDG.E.U16 R34, desc[UR6][R14.64] ;  /* 0x000000060e222981 */ /* 0x000124000c1e1500 */
[----:B0-----:R-:W-:Y:S02]  /*f3d0*/  @P2 IMAD.MOV.U32 R14, RZ, RZ, R40 ;  /* 0x000000ffff0e2224 */ /* 0x001fe400078e0028 */
[----:B------:R-:W-:Y:S01]  /*f3e0*/  @P2 IMAD.MOV.U32 R15, RZ, RZ, R43 ;  /* 0x000000ffff0f2224 */ /* 0x000fe200078e002b */
[----:B------:R-:W4:Y:S04]  /*f3f0*/  LDL R40, [R1+0xcfc] ;  /* 0x000cfc0001287983 */ /* 0x000f280000100800 */
[----:B------:R-:W4:Y:S04]  /*f400*/  LDL R43, [R1+0xcf8] ;  /* 0x000cf800012b7983 */ /* 0x000f280000100800 */
[----:B------:R0:W4:Y:S02]  /*f410*/  @P2 LDG.E.U16 R33, desc[UR6][R14.64] ;  /* 0x000000060e212981 */ /* 0x000124000c1e1500 */
[----:B0-----:R-:W-:-:S02]  /*f420*/  @P0 IMAD.MOV.U32 R14, RZ, RZ, R35 ;  /* 0x000000ffff0e0224 */ /* 0x001fc400078e0023 */
[----:B------:R-:W-:Y:S01]  /*f430*/  @P0 IMAD.MOV.U32 R15, RZ, RZ, R37 ;  /* 0x000000ffff0f0224 */ /* 0x000fe200078e0025 */
[----:B------:R-:W4:Y:S04]  /*f440*/  LDL R35, [R1+0xcf4] ;  /* 0x000cf40001237983 */ /* 0x000f280000100800 */
[----:B------:R-:W4:Y:S04]  /*f450*/  LDL R37, [R1+0xcf0] ;  /* 0x000cf00001257983 */ /* 0x000f280000100800 */
[----:B------:R0:W4:Y:S02]  /*f460*/  @P0 LDG.E.U16 R159, desc[UR6][R14.64] ;  /* 0x000000060e9f0981 */ /* 0x000124000c1e1500 */
[----:B0-----:R-:W-:-:S02]  /*f470*/  @P0 IMAD.MOV.U32 R15, RZ, RZ, R32 ;  /* 0x000000ffff0f0224 */ /* 0x001fc400078e0020 */
[----:B------:R-:W4:Y:S01]  /*f480*/  LDL R32, [R1+0xce8] ;  /* 0x000ce80001207983 */ /* 0x000f220000100800 */
[----:B------:R-:W-:-:S03]  /*f490*/  @P0 IMAD.MOV.U32 R14, RZ, RZ, R26 ;  /* 0x000000ffff0e0224 */ /* 0x000fc600078e001a */
[----:B------:R-:W4:Y:S04]  /*f4a0*/  LDL R26, [R1+0xcec] ;  /* 0x000cec00011a7983 */ /* 0x000f280000100800 */
[----:B------:R0:W4:Y:S02]  /*f4b0*/  @P0 LDG.E.U16 R160, desc[UR6][R14.64] ;  /* 0x000000060ea00981 */ /* 0x000124000c1e1500 */
[----:B0-----:R-:W-:Y:S02]  /*f4c0*/  @P1 IMAD.MOV.U32 R15, RZ, RZ, R29 ;  /* 0x000000ffff0f1224 */ /* 0x001fe400078e001d */
[----:B------:R-:W4:Y:S01]  /*f4d0*/  LDL R29, [R1+0xce0] ;  /* 0x000ce000011d7983 */ /* 0x000f220000100800 */
[----:B------:R-:W-:Y:S01]  /*f4e0*/  ISETP.GT.AND P2, PT, R11, 0x1a, PT ;  /* 0x0000001a0b00780c */ /* 0x000fe20003f44270 */
[----:B---3--:R-:W-:-:S02]  /*f4f0*/  @P1 IMAD.MOV.U32 R14, RZ, RZ, R4 ;  /* 0x000000ffff0e1224 */ /* 0x008fc400078e0004 */
[----:B------:R-:W3:Y:S04]  /*f500*/  LDL R4, [R1+0xce4] ;  /* 0x000ce40001047983 */ /* 0x000ee80000100800 */
[----:B------:R0:W3:Y:S01]  /*f510*/  @P1 LDG.E.U16 R165, desc[UR6][R14.64] ;  /* 0x000000060ea51981 */ /* 0x0000e2000c1e1500 */
[----:B------:R-:W-:Y:S01]  /*f520*/  ISETP.GT.AND P0, PT, R11, 0x1b, PT ;  /* 0x0000001b0b00780c */ /* 0x000fe20003f04270 */
[----:B0-----:R-:W-:Y:S02]  /*f530*/  @P1 IMAD.MOV.U32 R14, RZ, RZ, R44 ;  /* 0x000000ffff0e1224 */ /* 0x001fe400078e002c */
[----:B------:R-:W3:Y:S01]  /*f540*/  LDL R44, [R1+0xcdc] ;  /* 0x000cdc00012c7983 */ /* 0x000ee20000100800 */
[----:B------:R-:W-:-:S03]  /*f550*/  @P1 IMAD.MOV.U32 R15, RZ, RZ, R45 ;  /* 0x000000ffff0f1224 */ /* 0x000fc600078e002d */
[----:B------:R-:W3:Y:S04]  /*f560*/  LDL R45, [R1+0xcd8] ;  /* 0x000cd800012d7983 */ /* 0x000ee80000100800 */
[----:B------:R2:W3:Y:S01]  /*f570*/  @P1 LDG.E.U16 R166, desc[UR6][R14.64] ;  /* 0x000000060ea61981 */ /* 0x0004e2000c1e1500 */
[----:B------:R-:W-:Y:S02]  /*f580*/  PRMT R72, RZ, 0x7610, R72 ;  /* 0x00007610ff487816 */ /* 0x000fe40000000048 */
[----:B------:R-:W-:Y:S02]  /*f590*/  ISETP.GT.AND P1, PT, R11, 0x1c, PT ;  /* 0x0000001c0b00780c */ /* 0x000fe40003f24270 */
        /* <DEDUP_REMOVED lines=23> */
[----:B------:R-:W-:Y:S01]  /*f710*/  ISETP.GT.AND P2, PT, R11, 0x1d, PT ;  /* 0x0000001d0b00780c */ /* 0x000fe20003f44270 */
[----:B---3--:R-:W-:Y:S01]  /*f720*/  @P1 IMAD.MOV.U32 R14, RZ, RZ, R4 ;  /* 0x000000ffff0e1224 */ /* 0x008fe200078e0004 */
[----:B------:R-:W-:Y:S01]  /*f730*/  PRMT R75, RZ, 0x7610, R75 ;  /* 0x00007610ff4b7816 */ /* 0x000fe2000000004b */
[----:B------:R-:W3:Y:S01]  /*f740*/  LDL R4, [R1+0xcac] ;  /* 0x000cac0001047983 */ /* 0x000ee20000100800 */
[----:B------:R-:W-:-:S04]  /*f750*/  PRMT R74, RZ, 0x7610, R74 ;  /* 0x00007610ff4a7816 */ /* 0x000fc8000000004a */
[----:B------:R0:W3:Y:S01]  /*f760*/  @P1 LDG.E.U16 R75, desc[UR6][R14.64] ;  /* 0x000000060e4b1981 */ /* 0x0000e2000c1e1500 */
[----:B------:R-:W-:Y:S02]  /*f770*/  ISETP.GT.AND P0, PT, R11, 0x1e, PT ;  /* 0x0000001e0b00780c */ /* 0x000fe40003f04270 */
[----:B------:R-:W-:Y:S01]  /*f780*/  PRMT R64, RZ, 0x7610, R64 ;  /* 0x00007610ff407816 */ /* 0x000fe20000000040 */
[----:B0-----:R-:W-:Y:S02]  /*f790*/  @P1 IMAD.MOV.U32 R14, RZ, RZ, R44 ;  /* 0x000000ffff0e1224 */ /* 0x001fe400078e002c */
[----:B------:R-:W3:Y:S01]  /*f7a0*/  LDL R44, [R1+0xca4] ;  /* 0x000ca400012c7983 */ /* 0x000ee20000100800 */
[----:B------:R-:W-:-:S03]  /*f7b0*/  @P1 IMAD.MOV.U32 R15, RZ, RZ, R45 ;  /* 0x000000ffff0f1224 */ /* 0x000fc600078e002d */
[----:B------:R-:W3:Y:S04]  /*f7c0*/  LDL R45, [R1+0xca0] ;  /* 0x000ca000012d7983 */ /* 0x000ee80000100800 */
[----:B------:R2:W3:Y:S01]  /*f7d0*/  @P1 LDG.E.U16 R74, desc[UR6][R14.64] ;  /* 0x000000060e4a1981 */ /* 0x0004e2000c1e1500 */
[----:B------:R-:W-:Y:S02]  /*f7e0*/  PRMT R63, RZ, 0x7610, R63 ;  /* 0x00007610ff3f7816 */ /* 0x000fe4000000003f */
[----:B------:R-:W-:Y:S02]  /*f7f0*/  PRMT R53, RZ, 0x7610, R53 ;  /* 0x00007610ff357816 */ /* 0x000fe40000000035 */
[----:B------:R-:W-:Y:S02]  /*f800*/  ISETP.GT.AND P1, PT, R11, 0x1f, PT ;  /* 0x0000001f0b00780c */ /* 0x000fe40003f24270 */
[----:B------:R-:W-:-:S02]  /*f810*/  PRMT R52, RZ, 0x7610, R52 ;  /* 0x00007610ff347816 */ /* 0x000fc40000000034 */
[----:B------:R-:W-:Y:S01]  /*f820*/  PRMT R31, RZ, 0x7610, R31 ;  /* 0x00007610ff1f7816 */ /* 0x000fe2000000001f */
[----:B--2---:R-:W-:Y:S02]  /*f830*/  @P2 IMAD.MOV.U32 R14, RZ, RZ, R10 ;  /* 0x000000ffff0e2224 */ /* 0x004fe400078e000a */
        /* <DEDUP_REMOVED lines=11> */
[----:B------:R-:W-:Y:S01]  /*f8f0*/  PRMT R30, RZ, 0x7610, R30 ;  /* 0x00007610ff1e7816 */ /* 0x000fe2000000001e */
[----:B------:R-:W4:Y:S04]  /*f900*/  LDL R48, [R1+0xaf0] ;  /* 0x000af00001307983 */ /* 0x000f280000100800 */
[----:B------:R0:W4:Y:S01]  /*f910*/  @P0 LDG.E.U16 R53, desc[UR6][R14.64] ;  /* 0x000000060e350981 */ /* 0x000122000c1e1500 */
[----:B------:R-:W-:-:S02]  /*f920*/  PRMT R91, RZ, 0x7610, R91 ;  /* 0x00007610ff5b7816 */ /* 0x000fc4000000005b */
[----:B------:R-:W-:Y:S01]  /*f930*/  PRMT R73, RZ, 0x7610, R73 ;  /* 0x00007610ff497816 */ /* 0x000fe20000000049 */
[----:B------:R-:W4:Y:S01]  /*f940*/  LDL R47, [R1+0xaf4] ;  /* 0x000af400012f7983 */ /* 0x000f220000100800 */
        /* <DEDUP_REMOVED lines=12> */
[C---:B------:R-:W-:Y:S01]  /*fa10*/  ISETP.GT.AND P0, PT, R11.reuse, 0x20, PT ;  /* 0x000000200b00780c */ /* 0x040fe20003f04270 */
[----:B---3--:R-:W-:Y:S02]  /*fa20*/  @P1 IMAD.MOV.U32 R14, RZ, RZ, R4 ;  /* 0x000000ffff0e1224 */ /* 0x008fe400078e0004 */
[----:B------:R-:W3:Y:S04]  /*fa30*/  LDL R4, [R1+0xc7c] ;  /* 0x000c7c0001047983 */ /* 0x000ee80000100800 */
[----:B------:R0:W3:Y:S01]  /*fa40*/  @P1 LDG.E.U16 R30, desc[UR6][R14.64] ;  /* 0x000000060e1e1981 */ /* 0x0000e2000c1e1500 */
[----:B------:R-:W-:-:S05]  /*fa50*/  ISETP.GT.AND P1, PT, R11, 0x21, PT ;  /* 0x000000210b00780c */ /* 0x000fca0003f24270 */
[----:B0-----:R-:W-:Y:S02]  /*fa60*/  @P0 IMAD.MOV.U32 R14, RZ, RZ, R44 ;  /* 0x000000ffff0e0224 */ /* 0x001fe400078e002c */
[----:B------:R-:W-:Y:S01]  /*fa70*/  @P0 IMAD.MOV.U32 R15, RZ, RZ, R45 ;  /* 0x000000ffff0f0224 */ /* 0x000fe200078e002d */
[----:B------:R-:W3:Y:S04]  /*fa80*/  LDL R44, [R1+0xc74] ;  /* 0x000c7400012c7983 */ /* 0x000ee80000100800 */
[----:B------:R-:W3:Y:S04]  /*fa90*/  LDL R45, [R1+0xc70] ;  /* 0x000c7000012d7983 */ /* 0x000ee80000100800 */
[----:B------:R2:W3:Y:S02]  /*faa0*/  @P0 LDG.E.U16 R154, desc[UR6][R14.64] ;  /* 0x000000060e9a0981 */ /* 0x0004e4000c1e1500 */
[----:B--2---:R-:W-:-:S02]  /*fab0*/  @P0 IMAD.MOV.U32 R14, RZ, RZ, R10 ;  /* 0x000000ffff0e0224 */ /* 0x004fc400078e000a */
[----:B------:R-:W2:Y:S01]  /*fac0*/  LDL R10, [R1+0xc6c] ;  /* 0x000c6c00010a7983 */ /* 0x000ea20000100800 */
[----:B----4-:R-:W-:-:S03]  /*fad0*/  @P0 IMAD.MOV.U32 R15, RZ, RZ, R24 ;  /* 0x000000ffff0f0224 */ /* 0x010fc600078e0018 */
[----:B------:R-:W4:Y:S04]  /*fae0*/  LDL R24, [R1+0xc68] ;  /* 0x000c680001187983 */ /* 0x000f280000100800 */
[----:B------:R0:W4:Y:S01]  /*faf0*/  @P0 LDG.E.U16 R153, desc[UR6][R14.64] ;  /* 0x000000060e990981 */ /* 0x000122000c1e1500 */
[----:B------:R-:W-:Y:S01]  /*fb00*/  ISETP.GT.AND P0, PT, R11, 0x22, PT ;  /* 0x000000220b00780c */ /* 0x000fe20003f04270 */
        /* <DEDUP_REMOVED lines=21> */
[----:B------:R-:W-:-:S05]  /*fc60*/  ISETP.GT.AND P0, PT, R11, 0x24, PT ;  /* 0x000000240b00780c */ /* 0x000fca0003f04270 */
[----:B0-----:R-:W-:Y:S02]  /*fc70*/  @P1 IMAD.MOV.U32 R14, RZ, RZ, R44 ;  /* 0x000000ffff0e1224 */ /* 0x001fe400078e002c */
[----:B------:R-:W3:Y:S01]  /*fc80*/  LDL R44, [R1+0xc44] ;  /* 0x000c4400012c7983 */ /* 0x000ee20000100800 */
[----:B------:R-:W-:-:S03]  /*fc90*/  @P1 IMAD.MOV.U32 R15, RZ, RZ, R45 ;  /* 0x000000ffff0f1224 */ /* 0x000fc600078e002d */
[----:B------:R-:W3:Y:S04]  /*fca0*/  LDL R45, [R1+0xc40] ;  /* 0x000c4000012d7983 */ /* 0x000ee80000100800 */
[----:B------:R2:W3:Y:S01]  /*fcb0*/  @P1 LDG.E.U16 R252, desc[UR6][R14.64] ;  /* 0x000000060efc1981 */ /* 0x0004e2000c1e1500 */
[----:B------:R-:W-:Y:S02]  /*fcc0*/  PRMT R60, RZ, 0x7610, R60 ;  /* 0x00007610ff3c7816 */ /* 0x000fe4000000003c */
[----:B------:R-:W-:Y:S01]  /*fcd0*/  PRMT R62, RZ, 0x7610, R62 ;  /* 0x00007610ff3e7816 */ /* 0x000fe2000000003e */
[----:B--2---:R-:W-:Y:S02]  /*fce0*/  @P1 IMAD.MOV.U32 R14, RZ, RZ, R10 ;  /* 0x000000ffff0e1224 */ /* 0x004fe400078e000a */
        /* <DEDUP_REMOVED lines=28> */
[----:B------:R-:W-:-:S04]  /*feb0*/  ISETP.GT.AND P1, PT, R11, 0x27, PT ;  /* 0x000000270b00780c */ /* 0x000fc80003f24270 */
[----:B0-----:R-:W-:Y:S02]  /*fec0*/  @P0 IMAD.MOV.U32 R14, RZ, RZ, R44 ;  /* 0x000000ffff0e0224 */ /* 0x001fe400078e002c */
[----:B------:R-:W3:Y:S01]  /*fed0*/  LDL R44, [R1+0xc14] ;  /* 0x000c1400012c7983 */ /* 0x000ee20000100800 */
[----:B------:R-:W-:-:S03]  /*fee0*/  @P0 IMAD.MOV.U32 R15, RZ, RZ, R45 ;  /* 0x000000ffff0f0224 */ /* 0x000fc600078e002d */
[----:B------:R-:W3:Y:S04]  /*fef0*/  LDL R45, [R1+0xc10] ;  /* 0x000c1000012d7983 */ /* 0x000ee80000100800 */
[----:B------:R2:W3:Y:S01]  /*ff00*/  @P0 LDG.E.U16 R51, desc[UR6][R14.64] ;  /* 0x000000060e330981 */ /* 0x0004e2000c1e1500 */
[----:B------:R-:W-:Y:S02]  /*ff10*/  PRMT R50, RZ, 0x7610, R50 ;  /* 0x00007610ff327816 */ /* 0x000fe40000000032 */
[----:B------:R-:W-:Y:S02]  /*ff20*/  PRMT R28, RZ, 0x7610, R28 ;  /* 0x00007610ff1c7816 */ /* 0x000fe4000000001c */
[----:B------:R-:W-:Y:S01]  /*ff30*/  PRMT R25, RZ, 0x7610, R25 ;  /* 0x00007610ff197816 */ /* 0x000fe20000000019 */
        /* <DEDUP_REMOVED lines=32> */
[----:B------:R2:W3:Y:S02]  /*10140*/  @P1 LDG.E.U16 R157, desc[UR6][R14.64] ;  /* 0x000000060e9d1981 */ /* 0x0004e4000c1e1500 */
        /* <DEDUP_REMOVED lines=184> */
[----:B------:R-:W4:Y:S04]  /*10cd0*/  LDL.LU R32, [R1+0xad8] ;  /* 0x000ad80001207983 */ /* 0x000f280000300800 */
[----:B------:R0:W4:Y:S01]  /*10ce0*/  @P0 LDG.E.U16 R155, desc[UR6][R14.64] ;  /* 0x000000060e9b0981 */ /* 0x000122000c1e1500 */
[----:B------:R-:W-:-:S03]  /*10cf0*/  ISETP.GT.AND P1, PT, R11, 0x3b, PT ;  /* 0x0000003b0b00780c */ /* 0x000fc60003f24270 */
[----:B------:R-:W4:Y:S04]  /*10d00*/  LDL R82, [R1+0xab0] ;  /* 0x000ab00001527983 */ /* 0x000f280000100800 */
[----:B------:R-:W4:Y:S01]  /*10d10*/  LDL R89, [R1+0xa74] ;  /* 0x000a740001597983 */ /* 0x000f220000100800 */
[----:B0-----:R-:W-:-:S03]  /*10d20*/  @P0 IMAD.MOV.U32 R15, RZ, RZ, R29 ;  /* 0x000000ffff0f0224 */ /* 0x001fc600078e001d */
[----:B------:R-:W4:Y:S01]  /*10d30*/  LDL R29, [R1+0xac0] ;  /* 0x000ac000011d7983 */ /* 0x000f220000100800 */
[----:B---3--:R-:W-:-:S03]  /*10d40*/  @P0 IMAD.MOV.U32 R14, RZ, RZ, R4 ;  /* 0x000000ffff0e0224 */ /* 0x008fc600078e0004 */
[----:B------:R-:W3:Y:S04]  /*10d50*/  LDL R4, [R1+0xac4] ;  /* 0x000ac40001047983 */ /* 0x000ee80000100800 */
[----:B------:R0:W3:Y:S01]  /*10d60*/  @P0 LDG.E.U16 R156, desc[UR6][R14.64] ;  /* 0x000000060e9c0981 */ /* 0x0000e2000c1e1500 */
[----:B------:R-:W-:-:S03]  /*10d70*/  ISETP.GT.AND P0, PT, R11, 0x3c, PT ;  /* 0x0000003c0b00780c */ /* 0x000fc60003f04270 */
[----:B------:R-:W3:Y:S01]  /*10d80*/  LDL R87, [R1+0xa78] ;  /* 0x000a780001577983 */ /* 0x000ee20000100800 */
[----:B0-----:R-:W-:Y:S02]  /*10d90*/  @P1 IMAD.MOV.U32 R14, RZ, RZ, R47 ;  /* 0x000000ffff0e1224 */ /* 0x001fe400078e002f */
[----:B------:R-:W-:Y:S01]  /*10da0*/  @P1 IMAD.MOV.U32 R15, RZ, RZ, R48 ;  /* 0x000000ffff0f1224 */ /* 0x000fe200078e0030 */
[----:B------:R-:W3:Y:S04]  /*10db0*/  LDL R47, [R1+0xaa8] ;  /* 0x000aa800012f7983 */ /* 0x000ee80000100800 */
[----:B------:R2:W3:Y:S04]  /*10dc0*/  @P1 LDG.E.U16 R223, desc[UR6][R14.64] ;  /* 0x000000060edf1981 */ /* 0x0004e8000c1e1500 */
[----:B------:R-:W3:Y:S01]  /*10dd0*/  LDL R48, [R1+0xab4] ;  /* 0x000ab40001307983 */ /* 0x000ee20000100800 */
[----:B--2---:R-:W-:-:S03]  /*10de0*/  @P1 IMAD.MOV.U32 R14, RZ, RZ, R10 ;  /* 0x000000ffff0e1224 */ /* 0x004fc600078e000a */
        /* <DEDUP_REMOVED lines=12> */
[----:B------:R-:W-:-:S05]  /*10eb0*/  @P0 IMAD.MOV.U32 R15, RZ, RZ, R32 ;  /* 0x000000ffff0f0224 */ /* 0x000fca00078e0020 */
[----:B------:R0:W4:Y:S01]  /*10ec0*/  @P0 LDG.E.U16 R221, desc[UR6][R14.64] ;  /* 0x000000060edd0981 */ /* 0x000122000c1e1500 */
[----:B------:R-:W-:Y:S01]  /*10ed0*/  ISETP.GT.AND P0, PT, R11, 0x3e, PT ;  /* 0x0000003e0b00780c */ /* 0x000fe20003f04270 */
[----:B0-----:R-:W-:Y:S02]  /*10ee0*/  @P1 IMAD.MOV.U32 R14, RZ, RZ, R37 ;  /* 0x000000ffff0e1224 */ /* 0x001fe400078e0025 */
[----:B------:R-:W-:Y:S01]  /*10ef0*/  @P1 IMAD.MOV.U32 R15, RZ, RZ, R40 ;  /* 0x000000ffff0f1224 */ /* 0x000fe200078e0028 */
[----:B------:R-:W4:Y:S04]  /*10f00*/  LDL R37, [R1+0xea0] ;  /* 0x000ea00001257983 */ /* 0x000f280000100800 */
[----:B------:R0:W4:Y:S04]  /*10f10*/  @P1 LDG.E.U16 R220, desc[UR6][R14.64] ;  /* 0x000000060edc1981 */ /* 0x000128000c1e1500 */
[----:B------:R-:W4:Y:S01]  /*10f20*/  LDL R40, [R1+0xa98] ;  /* 0x000a980001287983 */ /* 0x000f220000100800 */
[----:B0-----:R-:W-:-:S02]  /*10f30*/  @P1 IMAD.MOV.U32 R14, RZ, RZ, R26 ;  /* 0x000000ffff0e1224 */ /* 0x001fc400078e001a */
[----:B------:R-:W-:Y:S01]  /*10f40*/  @P1 IMAD.MOV.U32 R15, RZ, RZ, R35 ;  /* 0x000000ffff0f1224 */ /* 0x000fe200078e0023 */
[----:B------:R-:W4:Y:S04]  /*10f50*/  LDL R26, [R1+0xec8] ;  /* 0x000ec800011a7983 */ /* 0x000f280000100800 */
[----:B------:R0:W4:Y:S04]  /*10f60*/  @P1 LDG.E.U16 R219, desc[UR6][R14.64] ;  /* 0x000000060edb1981 */ /* 0x000128000c1e1500 */
[----:B------:R-:W4:Y:S01]  /*10f70*/  LDL R35, [R1+0xa54] ;  /* 0x000a540001237983 */ /* 0x000f220000100800 */
[----:B0-----:R-:W-:-:S03]  /*10f80*/  @P0 IMAD.MOV.U32 R15, RZ, RZ, R29 ;  /* 0x000000ffff0f0224 */ /* 0x001fc600078e001d */
[----:B------:R-:W4:Y:S01]  /*10f90*/  LDL R29, [R1+0xeb8] ;  /* 0x000eb800011d7983 */ /* 0x000f220000100800 */
[----:B---3--:R-:W-:Y:S02]  /*10fa0*/  @P0 IMAD.MOV.U32 R14, RZ, RZ, R4 ;  /* 0x000000ffff0e0224 */ /* 0x008fe400078e0004 */
[----:B------:R-:W0:Y:S01]  /*10fb0*/  S2R R4, SR_TID.X ;  /* 0x0000000000047919 */ /* 0x000e220000002100 */
[----:B------:R-:W-:Y:S02]  /*10fc0*/  ISETP.GT.AND P1, PT, R11, 0x3f, PT ;  /* 0x0000003f0b00780c */ /* 0x000fe40003f24270 */
[----:B------:R2:W3:Y:S01]  /*10fd0*/  @P0 LDG.E.U16 R218, desc[UR6][R14.64] ;  /* 0x000000060eda0981 */ /* 0x0004e2000c1e1500 */
[----:B0-----:R-:W-:Y:S01]  /*10fe0*/  LOP3.LUT R4, R4, 0x3f, RZ, 0xc0, !PT ;  /* 0x0000003f04047812 */ /* 0x001fe200078ec0ff */
[----:B--2---:R-:W-:Y:S02]  /*10ff0*/  @P0 IMAD.MOV.U32 R14, RZ, RZ, R10 ;  /* 0x000000ffff0e0224 */ /* 0x004fe400078e000a */
[----:B----4-:R-:W-:-:S02]  /*11000*/  @P0 IMAD.MOV.U32 R15, RZ, RZ, R24 ;  /* 0x000000ffff0f0224 */ /* 0x010fc400078e0018 */
[----:B------:R-:W2:Y:S04]  /*11010*/  LDL R24, [R1+0xa58] ;  /* 0x000a580001187983 */ /* 0x000ea80000100800 */
[----:B------:R0:W4:Y:S04]  /*11020*/  @P0 LDG.E.U16 R217, desc[UR6][R14.64] ;  /* 0x000000060ed90981 */ /* 0x000128000c1e1500 */
[----:B------:R-:W3:Y:S01]  /*11030*/  LDL.LU R10, [R1+0x6f4] ;  /* 0x0006f400010a7983 */ /* 0x000ee20000300800 */
[----:B0-----:R-:W-:Y:S02]  /*11040*/  @P1 IMAD.MOV.U32 R14, RZ, RZ, R48 ;  /* 0x000000ffff0e1224 */ /* 0x001fe400078e0030 */
[----:B------:R-:W-:Y:S01]  /*11050*/  @P1 IMAD.MOV.U32 R15, RZ, RZ, R82 ;  /* 0x000000ffff0f1224 */ /* 0x000fe200078e0052 */
[----:B------:R-:W-:Y:S01]  /*11060*/  ISETP.GE.AND P0, PT, R4, R11, PT ;  /* 0x0000000b0400720c */ /* 0x000fe20003f06270 */
[----:B------:R-:W4:Y:S04]  /*11070*/  LDL R82, [R1+0xa34] ;  /* 0x000a340001527983 */ /* 0x000f280000100800 */
[----:B------:R0:W3:Y:S04]  /*11080*/  @P1 LDG.E.U16 R216, desc[UR6][R14.64] ;  /* 0x000000060ed81981 */ /* 0x0000e8000c1e1500 */
[----:B------:R-:W3:Y:S01]  /*11090*/  LDL R48, [R1+0xa38] ;  /* 0x000a380001307983 */ /* 0x000ee20000100800 */
[----:B0-----:R-:W-:-:S02]  /*110a0*/  @P1 IMAD.MOV.U32 R14, RZ, RZ, R45 ;  /* 0x000000ffff0e1224 */ /* 0x001fc400078e002d */
[----:B------:R-:W-:Y:S01]  /*110b0*/  @P1 IMAD.MOV.U32 R15, RZ, RZ, R47 ;  /* 0x000000ffff0f1224 */ /* 0x000fe200078e002f */
[----:B------:R-:W3:Y:S04]  /*110c0*/  LDL R45, [R1+0xa18] ;  /* 0x000a1800012d7983 */ /* 0x000ee80000100800 */
[----:B------:R0:W3:Y:S01]  /*110d0*/  @P1 LDG.E.U16 R215, desc[UR6][R14.64] ;  /* 0x000000060ed71981 */ /* 0x0000e2000c1e1500 */
[----:B------:R-:W-:Y:S01]  /*110e0*/  BAR.SYNC.DEFER_BLOCKING 0x0 ;  /* 0x0000000000007b1d */ /* 0x000fe20000010000 */
[----:B0-----:R-:W-:-:S05]  /*110f0*/  @!P0 IMAD.MOV.U32 R15, RZ, RZ, R44 ;  /* 0x000000ffff0f8224 */ /* 0x001fca00078e002c */
[----:B------:R-:W3:Y:S04]  /*11100*/  LDL R47, [R1+0xa14] ;  /* 0x000a1400012f7983 */ /* 0x000ee80000100800 */
[----:B------:R-:W3:Y:S01]  /*11110*/  LDL R44, [R1+0x9f4] ;  /* 0x0009f400012c7983 */ /* 0x000ee20000100800 */
[----:B------:R-:W-:-:S03]  /*11120*/  @!P0 IMAD.MOV.U32 R14, RZ, RZ, R26 ;  /* 0x000000ffff0e8224 */ /* 0x000fc600078e001a */
[----:B------:R-:W3:Y:S04]  /*11130*/  LDL R26, [R1+0x9f8] ;  /* 0x0009f800011a7983 */ /* 0x000ee80000100800 */
[----:B------:R0:W3:Y:S02]  /*11140*/  @!P0 LDG.E.U16 R212, desc[UR6][R14.64] ;  /* 0x000000060ed48981 */ /* 0x0000e4000c1e1500 */
[----:B0-----:R-:W-:Y:S02]  /*11150*/  @!P0 IMAD.MOV.U32 R14, RZ, RZ, R29 ;  /* 0x000000ffff0e8224 */ /* 0x001fe400078e001d */
[----:B------:R-:W-:Y:S01]  /*11160*/  @!P0 IMAD.MOV.U32 R15, RZ, RZ, R37 ;  /* 0x000000ffff0f8224 */ /* 0x000fe200078e0025 */
[----:B------:R-:W3:Y:S04]  /*11170*/  LDL R29, [R1+0x9d8] ;  /* 0x0009d800011d7983 */ /* 0x000ee80000100800 */
[----:B------:R0:W3:Y:S04]  /*11180*/  @!P0 LDG.E.U16 R211, desc[UR6][R14.64] ;  /* 0x000000060ed38981 */ /* 0x0000e8000c1e1500 */
[----:B------:R-:W3:Y:S01]  /*11190*/  LDL R37, [R1+0x9d4] ;  /* 0x0009d40001257983 */ /* 0x000ee20000100800 */
[----:B0-----:R-:W-:-:S02]  /*111a0*/  @!P0 IMAD.MOV.U32 R14, RZ, RZ, R40 ;  /* 0x000000ffff0e8224 */ /* 0x001fc400078e0028 */
[----:B------:R-:W-:Y:S01]  /*111b0*/  @!P0 IMAD.MOV.U32 R15, RZ, RZ, R43 ;  /* 0x000000ffff0f8224 */ /* 0x000fe200078e002b */
[----:B------:R-:W3:Y:S04]  /*111c0*/  LDL R40, [R1+0x9b8] ;  /* 0x0009b80001287983 */ /* 0x000ee80000100800 */
[----:B------:R0:W3:Y:S04]  /*111d0*/  @!P0 LDG.E.U16 R210, desc[UR6][R14.64] ;  /* 0x000000060ed28981 */ /* 0x0000e8000c1e1500 */
[----:B------:R-:W3:Y:S01]  /*111e0*/  LDL R43, [R1+0x9b4] ;  /* 0x0009b400012b7983 */ /* 0x000ee20000100800 */
[----:B0-----:R-:W-:-:S02]  /*111f0*/  @!P0 IMAD.MOV.U32 R14, RZ, RZ, R87 ;  /* 0x000000ffff0e8224 */ /* 0x001fc400078e0057 */
[----:B------:R-:W-:-:S05]  /*11200*/  @!P0 IMAD.MOV.U32 R15, RZ, RZ, R89 ;  /* 0x000000ffff0f8224 */ /* 0x000fca00078e0059 */
[----:B------:R0:W3:Y:S02]  /*11210*/  @!P0 LDG.E.U16 R209, desc[UR6][R14.64] ;  /* 0x000000060ed18981 */ /* 0x0000e4000c1e1500 */
[----:B0-----:R-:W-:Y:S02]  /*11220*/  @!P0 IMAD.MOV.U32 R15, RZ, RZ, R35 ;  /* 0x000000ffff0f8224 */ /* 0x001fe400078e0023 */
[----:B------:R-:W3:Y:S01]  /*11230*/  LDL R35, [R1+0x994] ;  /* 0x0009940001237983 */ /* 0x000ee20000100800 */
[----:B--2---:R-:W-:-:S03]  /*11240*/  @!P0 IMAD.MOV.U32 R14, RZ, RZ, R24 ;  /* 0x000000ffff0e8224 */ /* 0x004fc600078e0018 */
[----:B------:R-:W2:Y:S04]  /*11250*/  LDL R24, [R1+0x998] ;  /* 0x0009980001187983 */ /* 0x000ea80000100800 */
[----:B------:R4:W2:Y:S02]  /*11260*/  @!P0 LDG.E.U16 R208, desc[UR6][R14.64] ;  /* 0x000000060ed08981 */ /* 0x0008a4000c1e1500 */
[----:B----4-:R-:W-:Y:S02]  /*11270*/  @!P0 IMAD.MOV.U32 R15, RZ, RZ, R82 ;  /* 0x000000ffff0f8224 */ /* 0x010fe400078e0052 */
[----:B------:R-:W4:Y:S01]  /*11280*/  LDL R82, [R1+0x974] ;  /* 0x0009740001527983 */ /* 0x000f220000100800 */
[----:B---3--:R-:W-:-:S03]  /*11290*/  @!P0 IMAD.MOV.U32 R14, RZ, RZ, R48 ;  /* 0x000000ffff0e8224 */ /* 0x008fc600078e0030 */
[----:B------:R-:W3:Y:S04]  /*112a0*/  LDL R48, [R1+0x978] ;  /* 0x0009780001307983 */ /* 0x000ee80000100800 */
[----:B------:R0:W3:Y:S02]  /*112b0*/  @!P0 LDG.E.U16 R207, desc[UR6][R14.64] ;  /* 0x000000060ecf8981 */ /* 0x0000e4000c1e1500 */
[----:B0-----:R-:W-:Y:S02]  /*112c0*/  @!P0 IMAD.MOV.U32 R14, RZ, RZ, R45 ;  /* 0x000000ffff0e8224 */ /* 0x001fe400078e002d */
[----:B------:R-:W3:Y:S01]  /*112d0*/  LDL R45, [R1+0x958] ;  /* 0x00095800012d7983 */ /* 0x000ee20000100800 */
[----:B------:R-:W-:-:S03]  /*112e0*/  @!P0 IMAD.MOV.U32 R15, RZ, RZ, R47 ;  /* 0x000000ffff0f8224 */ /* 0x000fc600078e002f */
        /* <DEDUP_REMOVED lines=13> */
[----:B------:R-:W-:Y:S01]  /*113c0*/  @!P0 IMAD.MOV.U32 R15, RZ, RZ, R43 ;  /* 0x000000ffff0f8224 */ /* 0x000fe200078e002b */
[----:B------:R-:W3:Y:S04]  /*113d0*/  LDL R40, [R1+0x8f8] ;  /* 0x0008f80001287983 */ /* 0x000ee80000100800 */
[----:B------:R-:W3:Y:S04]  /*113e0*/  LDL R43, [R1+0x8f4] ;  /* 0x0008f400012b7983 */ /* 0x000ee80000100800 */
[----:B------:R0:W3:Y:S02]  /*113f0*/  @!P0 LDG.E.U16 R203, desc[UR6][R14.64] ;  /* 0x000000060ecb8981 */ /* 0x0000e4000c1e1500 */
[----:B0-----:R-:W-:-:S02]  /*11400*/  @!P0 IMAD.MOV.U32 R15, RZ, RZ, R35 ;  /* 0x000000ffff0f8224 */ /* 0x001fc400078e0023 */
        /* <DEDUP_REMOVED lines=31> */
[----:B--2---:R-:W-:-:S03]  /*11600*/  @!P0 IMAD.MOV.U32 R14, RZ, RZ, R24 ;  /* 0x000000ffff0e8224 */ /* 0x004fc600078e0018 */
[----:B------:R-:W2:Y:S04]  /*11610*/  LDL R24, [R1+0x818] ;  /* 0x0008180001187983 */ /* 0x000ea80000100800 */
[----:B------:R4:W2:Y:S02]  /*11620*/  @!P0 LDG.E.U16 R196, desc[UR6][R14.64] ;  /* 0x000000060ec48981 */ /* 0x0008a4000c1e1500 */
[----:B----4-:R-:W-:Y:S02]  /*11630*/  @!P0 IMAD.MOV.U32 R15, RZ, RZ, R82 ;  /* 0x000000ffff0f8224 */ /* 0x010fe400078e0052 */
[----:B---3--:R-:W-:-:S05]  /*11640*/  @!P0 IMAD.MOV.U32 R14, RZ, RZ, R48 ;  /* 0x000000ffff0e8224 */ /* 0x008fca00078e0030 */
[----:B------:R0:W3:Y:S02]  /*11650*/  @!P0 LDG.E.U16 R195, desc[UR6][R14.64] ;  /* 0x000000060ec38981 */ /* 0x0000e4000c1e1500 */
[----:B0-----:R-:W-:Y:S02]  /*11660*/  @!P0 IMAD.MOV.U32 R14, RZ, RZ, R45 ;  /* 0x000000ffff0e8224 */ /* 0x001fe400078e002d */
[----:B------:R-:W4:Y:S01]  /*11670*/  LDL R45, [R1+0x7f8] ;  /* 0x0007f800012d7983 */ /* 0x000f220000100800 */
        /* <DEDUP_REMOVED lines=20> */
[----:B------:R-:W0:Y:S03]  /*117c0*/  S2R R145, SR_TID.X ;  /* 0x0000000000917919 */ /* 0x000e260000002100 */
[----:B------:R-:W-:Y:S04]  /*117d0*/  STL [R1+0xf1c], R3 ;  /* 0x000f1c0301007387 */ /* 0x000fe80000100800 */
[----:B------:R-:W-:Y:S04]  /*117e0*/  STS.U16 [R3+UR4], R171 ;  /* 0x000000ab03007988 */ /* 0x000fe80008000404 */
[----:B------:R-:W-:Y:S04]  /*117f0*/  STS.U16 [R3+UR4+0x4000], R172 ;  /* 0x004000ac03007988 */ /* 0x000fe80008000404 */
[----:B------:R-:W-:Y:S04]  /*11800*/  STS.U16 [R3+UR4+0x400], R167 ;  /* 0x000400a703007988 */ /* 0x000fe80008000404 */
[----:B------:R-:W-:Y:S01]  /*11810*/  STS.U16 [R3+UR4+0x4400], R168 ;  /* 0x004400a803007988 */ /* 0x000fe20008000404 */
[----:B0-----:R-:W-:-:S05]  /*11820*/  LOP3.LUT R145, R145, 0x3f, RZ, 0xc0, !PT ;  /* 0x0000003f91917812 */ /* 0x001fca00078ec0ff */
[----:B------:R-:W-:Y:S01]  /*11830*/  IMAD.SHL.U32 R48, R145, 0x2, RZ ;  /* 0x0000000291307824 */ /* 0x000fe200078e00ff */
[----:B------:R-:W-:Y:S04]  /*11840*/  STS.U16 [R3+UR4+0x800], R163 ;  /* 0x000800a303007988 */ /* 0x000fe80008000404 */
        /* <DEDUP_REMOVED lines=8> */
[----:B------:R-:W-:Y:S01]  /*118d0*/  STS.U16 [R3+UR4+0x5800], R17 ;  /* 0x0058001103007988 */ /* 0x000fe20008000404 */
[----:B--2---:R-:W-:-:S02]  /*118e0*/  @!P0 IMAD.MOV.U32 R14, RZ, RZ, R24 ;  /* 0x000000ffff0e8224 */ /* 0x004fc400078e0018 */
[----:B------:R-:W0:Y:S03]  /*118f0*/  S2R R24, SR_TID.X ;  /* 0x0000000000187919 */ /* 0x000e260000002100 */
[----:B------:R4:W2:Y:S04]  /*11900*/  @!P0 LDG.E.U16 R190, desc[UR6][R14.64] ;  /* 0x000000060ebe8981 */ /* 0x0008a8000c1e1500 */
[----:B------:R-:W-:Y:S04]  /*11910*/  STS.U16 [R3+UR4+0x1c00], R16 ;  /* 0x001c001003007988 */ /* 0x000fe80008000404 */
[----:B------:R1:W-:Y:S01]  /*11920*/  STS.U16 [R3+UR4+0x5c00], R13 ;  /* 0x005c000d03007988 */ /* 0x0003e20008000404 */
[----:B----4-:R-:W-:-:S02]  /*11930*/  @!P0 IMAD.MOV.U32 R14, RZ, RZ, R45 ;  /* 0x000000ffff0e8224 */ /* 0x010fc400078e002d */
[----:B---3--:R-:W-:Y:S02]  /*11940*/  @!P0 IMAD.MOV.U32 R15, RZ, RZ, R47 ;  /* 0x000000ffff0f8224 */ /* 0x008fe400078e002f */
[----:B------:R-:W3:Y:S04]  /*11950*/  LDL.LU R47, [R1+0x774] ;  /* 0x00077400012f7983 */ /* 0x000ee80000300800 */
[----:B------:R4:W2:Y:S02]  /*11960*/  @!P0 LDG.E.U16 R189, desc[UR6][R14.64] ;  /* 0x000000060ebd8981 */ /* 0x0008a4000c1e1500 */
[----:B----4-:R-:W-:Y:S01]  /*11970*/  @!P0 IMAD.MOV.U32 R15, RZ, RZ, R44 ;  /* 0x000000ffff0f8224 */ /* 0x010fe200078e002c */
[----:B0-----:R-:W-:-:S05]  /*11980*/  LOP3.LUT R24, R24, 0x40, RZ, 0xc0, !PT ;  /* 0x0000004018187812 */ /* 0x001fca00078ec0ff */
[----:B------:R-:W-:Y:S02]  /*11990*/  IMAD R24, R24, 0x80, R48 ;  /* 0x0000008018187824 */ /* 0x000fe400078e0230 */
[----:B------:R-:W-:Y:S02]  /*119a0*/  @!P0 IMAD.MOV.U32 R14, RZ, RZ, R26 ;  /* 0x000000ffff0e8224 */ /* 0x000fe400078e001a */
[----:B------:R-:W4:Y:S04]  /*119b0*/  LDL.LU R26, [R1+0x754] ;  /* 0x00075400011a7983 */ /* 0x000f280000300800 */
[----:B------:R-:W2:Y:S04]  /*119c0*/  LDL.LU R45, [R1+0x758] ;  /* 0x00075800012d7983 */ /* 0x000ea80000300800 */
[----:B------:R0:W2:Y:S02]  /*119d0*/  @!P0 LDG.E.U16 R188, desc[UR6][R14.64] ;  /* 0x000000060ebc8981 */ /* 0x0000a4000c1e1500 */
[----:B0-----:R-:W-:-:S02]  /*119e0*/  @!P0 IMAD.MOV.U32 R14, RZ, RZ, R29 ;  /* 0x000000ffff0e8224 */ /* 0x001fc400078e001d */
[----:B------:R-:W-:Y:S02]  /*119f0*/  @!P0 IMAD.MOV.U32 R15, RZ, RZ, R37 ;  /* 0x000000ffff0f8224 */ /* 0x000fe400078e0025 */
[----:B------:R-:W2:Y:S04]  /*11a00*/  LDL.LU R37, [R1+0x734] ;  /* 0x0007340001257983 */ /* 0x000ea80000300800 */
[----:B------:R-:W2:Y:S04]  /*11a10*/  LDL.LU R29, [R1+0x738] ;  /* 0x00073800011d7983 */ /* 0x000ea80000300800 */
[----:B------:R0:W2:Y:S02]  /*11a20*/  @!P0 LDG.E.U16 R187, desc[UR6][R14.64] ;  /* 0x000000060ebb8981 */ /* 0x0000a4000c1e1500 */
[----:B0-----:R-:W-:-:S02]  /*11a30*/  @!P0 IMAD.MOV.U32 R14, RZ, RZ, R40 ;  /* 0x000000ffff0e8224 */ /* 0x001fc400078e0028 */
[----:B------:R-:W-:Y:S02]  /*11a40*/  @!P0 IMAD.MOV.U32 R15, RZ, RZ, R43 ;  /* 0x000000ffff0f8224 */ /* 0x000fe400078e002b */
[----:B------:R-:W2:Y:S04]  /*11a50*/  LDL.LU R43, [R1+0x714] ;  /* 0x00071400012b7983 */ /* 0x000ea80000300800 */
[----:B------:R-:W2:Y:S04]  /*11a60*/  LDL.LU R40, [R1+0x718] ;  /* 0x0007180001287983 */ /* 0x000ea80000300800 */
[----:B------:R0:W2:Y:S04]  /*11a70*/  @!P0 LDG.E.U16 R186, desc[UR6][R14.64] ;  /* 0x000000060eba8981 */ /* 0x0000a8000c1e1500 */
[----:B------:R-:W2:Y:S04]  /*11a80*/  LDL R100, [R1+0xaa4] ;  /* 0x000aa40001647983 */ /* 0x000ea80000100800 */
[----:B------:R-:W2:Y:S01]  /*11a90*/  LDL R99, [R1+0xeac] ;  /* 0x000eac0001637983 */ /* 0x000ea20000100800 */
[----:B0-----:R-:W-:-:S03]  /*11aa0*/  @!P0 IMAD.MOV.U32 R14, RZ, RZ, R35 ;  /* 0x000000ffff0e8224 */ /* 0x001fc600078e0023 */
[----:B------:R-:W2:Y:S04]  /*11ab0*/  LDL R98, [R1+0xe9c] ;  /* 0x000e9c0001627983 */ /* 0x000ea80000100800 */
        /* <DEDUP_REMOVED lines=10> */
[----:B-1----:R-:W2:Y:S04]  /*11b60*/  LDL R3, [R1+0xa10] ;  /* 0x000a100001037983 */ /* 0x002ea80000100800 */
[----:B------:R-:W2:Y:S04]  /*11b70*/  LDL.LU R44, [R1+0x6f8] ;  /* 0x0006f800012c7983 */ /* 0x000ea80000300800 */
[----:B------:R-:W-:Y:S01]  /*11b80*/  STL [R1+0xf28], R10 ;  /* 0x000f280a01007387 */ /* 0x000fe20000100800 */
[----:B---3--:R-:W-:-:S05]  /*11b90*/  @!P0 IMAD.MOV.U32 R15, RZ, RZ, R47 ;  /* 0x000000ffff0f8224 */ /* 0x008fca00078e002f */
[----:B------:R4:W3:Y:S02]  /*11ba0*/  @!P0 LDG.E.U16 R185, desc[UR6][R14.64] ;  /* 0x000000060eb98981 */ /* 0x0008e4000c1e1500 */
[----:B----4-:R-:W-:Y:S02]  /*11bb0*/  @!P0 IMAD.MOV.U32 R15, RZ, RZ, R26 ;  /* 0x000000ffff0f8224 */ /* 0x010fe400078e001a */
[----:B--2---:R-:W-:-:S05]  /*11bc0*/  @!P0 IMAD.MOV.U32 R14, RZ, RZ, R45 ;  /* 0x000000ffff0e8224 */ /* 0x004fca00078e002d */
[----:B------:R0:W2:Y:S02]  /*11bd0*/  @!P0 LDG.E.U16 R184, desc[UR6][R14.64] ;  /* 0x000000060eb88981 */ /* 0x0000a4000c1e1500 */
[----:B0-----:R-:W-:Y:S02]  /*11be0*/  @!P0 IMAD.MOV.U32 R15, RZ, RZ, R37 ;  /* 0x000000ffff0f8224 */ /* 0x001fe400078e0025 */
[----:B------:R-:W-:-:S05]  /*11bf0*/  @!P0 IMAD.MOV.U32 R14, RZ, RZ, R29 ;  /* 0x000000ffff0e8224 */ /* 0x000fca00078e001d */
[----:B------:R0:W4:Y:S02]  /*11c00*/  @!P0 LDG.E.U16 R183, desc[UR6][R14.64] ;  /* 0x000000060eb78981 */ /* 0x000124000c1e1500 */
        /* <DEDUP_REMOVED lines=10> */
[----:B------:R-:W-:Y:S01]  /*11cb0*/  @!P0 IMAD.MOV.U32 R15, RZ, RZ, R98 ;  /* 0x000000ffff0f8224 */ /* 0x000fe200078e0062 */
[----:B------:R-:W-:Y:S01]  /*11cc0*/  LOP3.LUT R24, R24, 0x10, RZ, 0x3c, !PT ;  /* 0x0000001018187812 */ /* 0x000fe200078e3cff */
[----:B------:R-:W3:Y:S04]  /*11cd0*/  LDL R98, [R1+0x9ec] ;  /* 0x0009ec0001627983 */ /* 0x000ee80000100800 */
[----:B------:R0:W4:Y:S04]  /*11ce0*/  @!P0 LDG.E.U16 R179, desc[UR6][R14.64] ;  /* 0x000000060eb38981 */ /* 0x000128000c1e1500 */
[----:B------:R-:W2:Y:S01]  /*11cf0*/  LDL R97, [R1+0x9cc] ;  /* 0x0009cc0001617983 */ /* 0x000ea20000100800 */
[----:B0-----:R-:W-:-:S02]  /*11d00*/  @!P0 IMAD.MOV.U32 R14, RZ, RZ, R95 ;  /* 0x000000ffff0e8224 */ /* 0x001fc400078e005f */
[----:B------:R-:W-:Y:S01]  /*11d10*/  @!P0 IMAD.MOV.U32 R15, RZ, RZ, R96 ;  /* 0x000000ffff0f8224 */ /* 0x000fe200078e0060 */
[----:B------:R0:W-:Y:S04]  /*11d20*/  STS.U16 [R24+UR4+0x80], R175 ;  /* 0x000080af18007988 */ /* 0x0001e80008000404 */
[----:B------:R1:W4:Y:S01]  /*11d30*/  @!P0 LDG.E.U16 R178, desc[UR6][R14.64] ;  /* 0x000000060eb28981 */ /* 0x000322000c1e1500 */
[----:B------:R-:W0:Y:S03]  /*11d40*/  S2R R145, SR_TID.X ;  /* 0x0000000000917919 */ /* 0x000e260000002100 */
[----:B------:R-:W4:Y:S01]  /*11d50*/  LDL R96, [R1+0x9ac] ;  /* 0x0009ac0001607983 */ /* 0x000f220000100800 */
[----:B-1----:R-:W-:-:S03]  /*11d60*/  @!P0 IMAD.MOV.U32 R14, RZ, RZ, R35 ;  /* 0x000000ffff0e8224 */ /* 0x002fc600078e0023 */
[----:B------:R-:W3:Y:S01]  /*11d70*/  LDL R35, [R1+0x9f0] ;  /* 0x0009f00001237983 */ /* 0x000ee20000100800 */
[----:B------:R-:W-:-:S03]  /*11d80*/  @!P0 IMAD.MOV.U32 R15, RZ, RZ, R94 ;  /* 0x000000ffff0f8224 */ /* 0x000fc600078e005e */
[----:B------:R1:W-:Y:S04]  /*11d90*/  STS.U16 [R24+UR4+0x4080], R176 ;  /* 0x004080b018007988 */ /* 0x0003e80008000404 */
[----:B------:R1:W4:Y:S01]  /*11da0*/  @!P0 LDG.E.U16 R177, desc[UR6][R14.64] ;  /* 0x000000060eb18981 */ /* 0x000322000c1e1500 */
[----:B0-----:R-:W-:-:S03]  /*11db0*/  PRMT R175, RZ, 0x7610, R175 ;  /* 0x00007610ffaf7816 */ /* 0x001fc600000000af */
[----:B------:R-:W4:Y:S04]  /*11dc0*/  LDL R95, [R1+0x98c] ;  /* 0x00098c00015f7983 */ /* 0x000f280000100800 */
[----:B------:R-:W4:Y:S01]  /*11dd0*/  LDL R94, [R1+0x990] ;  /* 0x00099000015e7983 */ /* 0x000f220000100800 */
[----:B-1----:R-:W-:-:S03]  /*11de0*/  @!P0 IMAD.MOV.U32 R14, RZ, RZ, R89 ;  /* 0x000000ffff0e8224 */ /* 0x002fc600078e0059 */
[----:B------:R-:W2:Y:S01]  /*11df0*/  LDL R89, [R1+0x9d0] ;  /* 0x0009d00001597983 */ /* 0x000ea20000100800 */
[----:B------:R-:W-:Y:S01]  /*11e00*/  PRMT R176, RZ, 0x7610, R176 ;  /* 0x00007610ffb07816 */ /* 0x000fe200000000b0 */
[----:B------:R-:W-:Y:S02]  /*11e10*/  @!P0 IMAD.MOV.U32 R15, RZ, RZ, R92 ;  /* 0x000000ffff0f8224 */ /* 0x000fe400078e005c */
[----:B------:R-:W-:Y:S04]  /*11e20*/  STS.U16 [R24+UR4+0x480], R173 ;  /* 0x000480ad18007988 */ /* 0x000fe80008000404 */
[----:B------:R0:W4:Y:S01]  /*11e30*/  @!P0 LDG.E.U16 R176, desc[UR6][R14.64] ;  /* 0x000000060eb08981 */ /* 0x000122000c1e1500 */
[----:B------:R-:W-:-:S03]  /*11e40*/  LOP3.LUT R145, R145, 0x3f, RZ, 0xc0, !PT ;  /* 0x0000003f91917812 */ /* 0x000fc600078ec0ff */
[----:B------:R-:W4:Y:S01]  /*11e50*/  LDL R92, [R1+0x96c] ;  /* 0x00096c00015c7983 */ /* 0x000f220000100800 */
[----:B0-----:R-:W-:-:S03]  /*11e60*/  @!P0 IMAD.MOV.U32 R14, RZ, RZ, R82 ;  /* 0x000000ffff0e8224 */ /* 0x001fc600078e0052 */
[----:B------:R-:W4:Y:S01]  /*11e70*/  LDL R82, [R1+0x9b0] ;  /* 0x0009b00001527983 */ /* 0x000f220000100800 */
[----:B------:R-:W-:-:S03]  /*11e80*/  @!P0 IMAD.MOV.U32 R15, RZ, RZ, R87 ;  /* 0x000000ffff0f8224 */ /* 0x000fc600078e0057 */
[----:B------:R0:W-:Y:S04]  /*11e90*/  STS.U16 [R24+UR4+0x4480], R174 ;  /* 0x004480ae18007988 */ /* 0x0001e80008000404 */
[----:B------:R1:W4:Y:S01]  /*11ea0*/  @!P0 LDG.E.U16 R175, desc[UR6][R14.64] ;  /* 0x000000060eaf8981 */ /* 0x000322000c1e1500 */
[----:B------:R-:W-:-:S03]  /*11eb0*/  IMAD.SHL.U32 R10, R145, 0x2, RZ ;  /* 0x00000002910a7824 */ /* 0x000fc600078e00ff */
[----:B------:R-:W4:Y:S01]  /*11ec0*/  LDL R87, [R1+0x970] ;  /* 0x0009700001577983 */ /* 0x000f220000100800 */
[----:B-1----:R-:W-:Y:S02]  /*11ed0*/  @!P0 IMAD.MOV.U32 R14, RZ, RZ, R3 ;  /* 0x000000ffff0e8224 */ /* 0x002fe400078e0003 */
[----:B------:R-:W1:Y:S01]  /*11ee0*/  S2R R3, SR_TID.X ;  /* 0x0000000000037919 */ /* 0x000e620000002100 */
[----:B------:R-:W-:Y:S04]  /*11ef0*/  STS.U16 [R24+UR4+0x880], R169 ;  /* 0x000880a918007988 */ /* 0x000fe80008000404 */
[----:B------:R-:W-:Y:S04]  /*11f00*/  STS.U16 [R24+UR4+0x4880], R170 ;  /* 0x004880aa18007988 */ /* 0x000fe80008000404 */
[----:B------:R-:W-:Y:S01]  /*11f10*/  STS.U16 [R24+UR4+0xc80], R165 ;  /* 0x000c80a518007988 */ /* 0x000fe20008000404 */
[----:B------:R-:W-:-:S03]  /*11f20*/  @!P0 IMAD.MOV.U32 R15, RZ, RZ, R48 ;  /* 0x000000ffff0f8224 */ /* 0x000fc600078e0030 */
[----:B------:R-:W-:Y:S04]  /*11f30*/  STS.U16 [R24+UR4+0x4c80], R166 ;  /* 0x004c80a618007988 */ /* 0x000fe80008000404 */
[----:B------:R-:W-:Y:S04]  /*11f40*/  STS.U16 [R24+UR4+0x1080], R161 ;  /* 0x001080a118007988 */ /* 0x000fe80008000404 */
[----:B------:R-:W-:Y:S04]  /*11f50*/  STS.U16 [R24+UR4+0x5080], R162 ;  /* 0x005080a218007988 */ /* 0x000fe80008000404 */
[----:B------:R-:W-:Y:S01]  /*11f60*/  STS.U16 [R24+UR4+0x1480], R157 ;  /* 0x0014809d18007988 */ /* 0x000fe20008000404 */
[----:B-1----:R-:W-:-:S03]  /*11f70*/  LOP3.LUT R3, R3, 0x40, RZ, 0xc0, !PT ;  /* 0x0000004003037812 */ /* 0x002fc600078ec0ff */
[----:B------:R-:W-:Y:S01]  /*11f80*/  STS.U16 [R24+UR4+0x5480], R158 ;  /* 0x0054809e18007988 */ /* 0x000fe20008000404 */
[----:B0-----:R-:W-:-:S03]  /*11f90*/  PRMT R174, RZ, 0x7610, R174 ;  /* 0x00007610ffae7816 */ /* 0x001fc600000000ae */
[----:B------:R-:W4:Y:S01]  /*11fa0*/  LDL R48, [R1+0x94c] ;  /* 0x00094c0001307983 */ /* 0x000f220000100800 */
[----:B------:R-:W-:-:S03]  /*11fb0*/  IMAD R3, R3, 0x80, R10 ;  /* 0x0000008003037824 */ /* 0x000fc600078e020a */
[----:B------:R-:W-:Y:S04]  /*11fc0*/  STS.U16 [R24+UR4+0x1880], R23 ;  /* 0x0018801718007988 */ /* 0x000fe80008000404 */
[----:B------:R-:W-:Y:S01]  /*11fd0*/  STS.U16 [R24+UR4+0x5880], R152 ;  /* 0x0058809818007988 */ /* 0x000fe20008000404 */
[----:B------:R-:W-:-:S03]  /*11fe0*/  LOP3.LUT R3, R3, 0x20, RZ, 0x3c, !PT ;  /* 0x0000002003037812 */ /* 0x000fc600078e3cff */
[----:B------:R-:W-:Y:S04]  /*11ff0*/  STS.U16 [R24+UR4+0x1c80], R19 ;  /* 0x001c801318007988 */ /* 0x000fe80008000404 */
[----:B------:R0:W-:Y:S04]  /*12000*/  STS.U16 [R24+UR4+0x5c80], R20 ;  /* 0x005c801418007988 */ /* 0x0001e80008000404 */
[----:B------:R3:W4:Y:S01]  /*12010*/  @!P0 LDG.E.U16 R174, desc[UR6][R14.64] ;  /* 0x000000060eae8981 */ /* 0x000722000c1e1500 */
[----:B------:R-:W-:Y:S02]  /*12020*/  PRMT R173, RZ, 0x7610, R173 ;  /* 0x00007610ffad7816 */ /* 0x000fe400000000ad */
[----:B------:R-:W-:Y:S01]  /*12030*/  PRMT R172, RZ, 0x7610, R172 ;  /* 0x00007610ffac7816 */ /* 0x000fe200000000ac */
[----:B------:R-:W4:Y:S04]  /*12040*/  LDL R10, [R1+0x8d0] ;  /* 0x0008d000010a7983 */ /* 0x000f280000100800 */
[----:B0-----:R-:W4:Y:S04]  /*12050*/  LDL R24, [R1+0x950] ;  /* 0x0009500001187983 */ /* 0x001f280000100800 */
[----:B------:R0:W-:Y:S04]  /*12060*/  STS.U16 [R3+UR4+0x100], R27 ;  /* 0x0001001b03007988 */ /* 0x0001e80008000404 */
[----:B0-----:R-:W4:Y:S04]  /*12070*/  LDL R27, [R1+0x930] ;  /* 0x00093000011b7983 */ /* 0x001f280000100800 */
[----:B------:R0:W-:Y:S04]  /*12080*/  STS.U16 [R3+UR4+0x4100], R88 ;  /* 0x0041005803007988 */ /* 0x0001e80008000404 */
[----:B------:R1:W-:Y:S04]  /*12090*/  STS.U16 [R3+UR4+0x500], R38 ;  /* 0x0005002603007988 */ /* 0x0003e80008000404 */
[----:B0-----:R-:W4:Y:S04]  /*120a0*/  LDL R88, [R1+0x910] ;  /* 0x0009100001587983 */ /* 0x001f280000100800 */
[----:B-1----:R-:W4:Y:S04]  /*120b0*/  LDL R38, [R1+0x8f0] ;  /* 0x0008f00001267983 */ /* 0x002f280000100800 */
[----:B------:R0:W-:Y:S04]  /*120c0*/  STS.U16 [R3+UR4+0x4500], R42 ;  /* 0x0045002a03007988 */ /* 0x0001e80008000404 */
[----:B0-----:R-:W4:Y:S01]  /*120d0*/  LDL R42, [R1+0x8cc] ;  /* 0x0008cc00012a7983 */ /* 0x001f220000100800 */
[----:B---3--:R-:W-:-:S03]  /*120e0*/  @!P0 IMAD.MOV.U32 R14, RZ, RZ, R35 ;  /* 0x000000ffff0e8224 */ /* 0x008fc600078e0023 */
[----:B------:R-:W3:Y:S01]  /*120f0*/  LDL R35, [R1+0x92c] ;  /* 0x00092c0001237983 */ /* 0x000ee20000100800 */
[----:B------:R-:W-:-:S05]  /*12100*/  @!P0 IMAD.MOV.U32 R15, RZ, RZ, R98 ;  /* 0x000000ffff0f8224 */ /* 0x000fca00078e0062 */
[----:B------:R2:W3:Y:S02]  /*12110*/  @!P0 LDG.E.U16 R173, desc[UR6][R14.64] ;  /* 0x000000060ead8981 */ /* 0x0004e4000c1e1500 */
[----:B--2---:R-:W-:Y:S02]  /*12120*/  @!P0 IMAD.MOV.U32 R14, RZ, RZ, R89 ;  /* 0x000000ffff0e8224 */ /* 0x004fe400078e0059 */
[----:B------:R-:W2:Y:S01]  /*12130*/  LDL R89, [R1+0x90c] ;  /* 0x00090c0001597983 */ /* 0x000ea20000100800 */
[----:B------:R-:W-:-:S05]  /*12140*/  @!P0 IMAD.MOV.U32 R15, RZ, RZ, R97 ;  /* 0x000000ffff0f8224 */ /* 0x000fca00078e0061 */
[----:B------:R4:W2:Y:S02]  /*12150*/  @!P0 LDG.E.U16 R172, desc[UR6][R14.64] ;  /* 0x000000060eac8981 */ /* 0x0008a4000c1e1500 */
[----:B----4-:R-:W-:Y:S02]  /*12160*/  @!P0 IMAD.MOV.U32 R14, RZ, RZ, R82 ;  /* 0x000000ffff0e8224 */ /* 0x010fe400078e0052 */
[----:B------:R-:W4:Y:S01]  /*12170*/  LDL R82, [R1+0x8ec] ;  /* 0x0008ec0001527983 */ /* 0x000f220000100800 */
[----:B------:R-:W-:Y:S01]  /*12180*/  PRMT R171, RZ, 0x7610, R171 ;  /* 0x00007610ffab7816 */ /* 0x000fe200000000ab */
[----:B------:R-:W-:Y:S01]  /*12190*/  @!P0 IMAD.MOV.U32 R15, RZ, RZ, R96 ;  /* 0x000000ffff0f8224 */ /* 0x000fe200078e0060 */
[----:B------:R-:W-:-:S04]  /*121a0*/  PRMT R170, RZ, 0x7610, R170 ;  /* 0x00007610ffaa7816 */ /* 0x000fc800000000aa */
[----:B------:R0:W4:Y:S01]  /*121b0*/  @!P0 LDG.E.U16 R171, desc[UR6][R14.64] ;  /* 0x000000060eab8981 */ /* 0x000122000c1e1500 */
[----:B------:R-:W-:-:S03]  /*121c0*/  PRMT R169, RZ, 0x7610, R169 ;  /* 0x00007610ffa97816 */ /* 0x000fc600000000a9 */
[----:B------:R1:W-:Y:S01]  /*121d0*/  STS.U16 [R3+UR4+0x900], R86 ;  /* 0x0009005603007988 */ /* 0x0003e20008000404 */
[----:B0-----:R-:W-:Y:S02]  /*121e0*/  @!P0 IMAD.MOV.U32 R14, RZ, RZ, R94 ;  /* 0x000000ffff0e8224 */ /* 0x001fe400078e005e */
[----:B------:R-:W-:Y:S01]  /*121f0*/  @!P0 IMAD.MOV.U32 R15, RZ, RZ, R95 ;  /* 0x000000ffff0f8224 */ /* 0x000fe200078e005f */
[----:B-1----:R-:W4:Y:S04]  /*12200*/  LDL R86, [R1+0x8b0] ;  /* 0x0008b00001567983 */ /* 0x002f280000100800 */
[----:B------:R0:W4:Y:S02]  /*12210*/  @!P0 LDG.E.U16 R170, desc[UR6][R14.64] ;  /* 0x000000060eaa8981 */ /* 0x000124000c1e1500 */
[----:B0-----:R-:W-:-:S02]  /*12220*/  @!P0 IMAD.MOV.U32 R14, RZ, RZ, R87 ;  /* 0x000000ffff0e8224 */ /* 0x001fc400078e0057 */
[----:B------:R-:W-:Y:S01]  /*12230*/  @!P0 IMAD.MOV.U32 R15, RZ, RZ, R92 ;  /* 0x000000ffff0f8224 */ /* 0x000fe200078e005c */
[----:B------:R-:W4:Y:S04]  /*12240*/  LDL R87, [R1+0x8ac] ;  /* 0x0008ac0001577983 */ /* 0x000f280000100800 */
[----:B------:R0:W4:Y:S01]  /*12250*/  @!P0 LDG.E.U16 R169, desc[UR6][R14.64] ;  /* 0x000000060ea98981 */ /* 0x000122000c1e1500 */
[----:B------:R-:W-:Y:S01]  /*12260*/  PRMT R168, RZ, 0x7610, R168 ;  /* 0x00007610ffa87816 */ /* 0x000fe200000000a8 */
[----:B0-----:R-:W-:Y:S02]  /*12270*/  @!P0 IMAD.MOV.U32 R15, RZ, RZ, R48 ;  /* 0x000000ffff0f8224 */ /* 0x001fe400078e0030 */
[----:B------:R-:W4:Y:S01]  /*12280*/  LDL R48, [R1+0x88c] ;  /* 0x00088c0001307983 */ /* 0x000f220000100800 */
[----:B------:R-:W-:-:S03]  /*12290*/  @!P0 IMAD.MOV.U32 R14, RZ, RZ, R24 ;  /* 0x000000ffff0e8224 */ /* 0x000fc600078e0018 */
[----:B------:R-:W4:Y:S04]  /*122a0*/  LDL R24, [R1+0x890] ;  /* 0x0008900001187983 */ /* 0x000f280000100800 */
[----:B------:R0:W4:Y:S02]  /*122b0*/  @!P0 LDG.E.U16 R168, desc[UR6][R14.64] ;  /* 0x000000060ea88981 */ /* 0x000124000c1e1500 */
[----:B0-----:R-:W-:Y:S02]  /*122c0*/  @!P0 IMAD.MOV.U32 R14, RZ, RZ, R27 ;  /* 0x000000ffff0e8224 */ /* 0x001fe400078e001b */
[----:B------:R-:W4:Y:S01]  /*122d0*/  LDL R27, [R1+0x870] ;  /* 0x00087000011b7983 */ /* 0x000f220000100800 */
[----:B------:R-:W-:Y:S02]  /*122e0*/  PRMT R167, RZ, 0x7610, R167 ;  /* 0x00007610ffa77816 */ /* 0x000fe400000000a7 */
[----:B------:R-:W-:-:S02]  /*122f0*/  PRMT R166, RZ, 0x7610, R166 ;  /* 0x00007610ffa67816 */ /* 0x000fc400000000a6 */
[----:B------:R-:W-:Y:S01]  /*12300*/  PRMT R165, RZ, 0x7610, R165 ;  /* 0x00007610ffa57816 */ /* 0x000fe200000000a5 */
[----:B---3--:R-:W-:Y:S02]  /*12310*/  @!P0 IMAD.MOV.U32 R15, RZ, RZ, R35 ;  /* 0x000000ffff0f8224 */ /* 0x008fe400078e0023 */
[----:B------:R-:W3:Y:S04]  /*12320*/  LDL R35, [R1+0x86c] ;  /* 0x00086c0001237983 */ /* 0x000ee80000100800 */
[----:B------:R0:W3:Y:S02]  /*12330*/  @!P0 LDG.E.U16 R167, desc[UR6][R14.64] ;  /* 0x000000060ea78981 */ /* 0x0000e4000c1e1500 */
[----:B0-----:R-:W-:Y:S02]  /*12340*/  @!P0 IMAD.MOV.U32 R14, RZ, RZ, R88 ;  /* 0x000000ffff0e8224 */ /* 0x001fe400078e0058 */
[----:B------:R-:W3:Y:S01]  /*12350*/  LDL R88, [R1+0x850] ;  /* 0x0008500001587983 */ /* 0x000ee20000100800 */
[----:B--2---:R-:W-:-:S03]  /*12360*/  @!P0 IMAD.MOV.U32 R15, RZ, RZ, R89 ;  /* 0x000000ffff0f8224 */ /* 0x004fc600078e0059 */
[----:B------:R-:W2:Y:S04]  /*12370*/  LDL R89, [R1+0x84c] ;  /* 0x00084c0001597983 */ /* 0x000ea80000100800 */
[----:B------:R0:W2:Y:S02]  /*12380*/  @!P0 LDG.E.U16 R166, desc[UR6][R14.64] ;  /* 0x000000060ea68981 */ /* 0x0000a4000c1e1500 */
[----:B0-----:R-:W-:Y:S02]  /*12390*/  @!P0 IMAD.MOV.U32 R14, RZ, RZ, R38 ;  /* 0x000000ffff0e8224 */ /* 0x001fe400078e0026 */
[----:B------:R-:W2:Y:S01]  /*123a0*/  LDL R38, [R1+0x830] ;  /* 0x0008300001267983 */ /* 0x000ea20000100800 */
[----:B----4-:R-:W-:-:S03]  /*123b0*/  @!P0 IMAD.MOV.U32 R15, RZ, RZ, R82 ;  /* 0x000000ffff0f8224 */ /* 0x010fc600078e0052 */
[----:B------:R-:W4:Y:S04]  /*123c0*/  LDL R82, [R1+0x82c] ;  /* 0x00082c0001527983 */ /* 0x000f280000100800 */
[----:B------:R0:W4:Y:S02]  /*123d0*/  @!P0 LDG.E.U16 R165, desc[UR6][R14.64] ;  /* 0x000000060ea58981 */ /* 0x000124000c1e1500 */
[----:B0-----:R-:W-:Y:S02]  /*123e0*/  @!P0 IMAD.MOV.U32 R15, RZ, RZ, R42 ;  /* 0x000000ffff0f8224 */ /* 0x001fe400078e002a */
[----:B------:R-:W-:Y:S01]  /*123f0*/  @!P0 IMAD.MOV.U32 R14, RZ, RZ, R10 ;  /* 0x000000ffff0e8224 */ /* 0x000fe200078e000a */
[----:B------:R-:W4:Y:S04]  /*12400*/  LDL R42, [R1+0x80c] ;  /* 0x00080c00012a7983 */ /* 0x000f280000100800 */
[----:B------:R-:W4:Y:S01]  /*12410*/  LDL R10, [R1+0x810] ;  /* 0x00081000010a7983 */ /* 0x000f220000100800 */
[----:B------:R-:W-:-:S02]  /*12420*/  PRMT R164, RZ, 0x7610, R164 ;  /* 0x00007610ffa47816 */ /* 0x000fc400000000a4 */
[----:B------:R-:W-:-:S04]  /*12430*/  PRMT R163, RZ, 0x7610, R163 ;  /* 0x00007610ffa37816 */ /* 0x000fc800000000a3 */
[----:B------:R0:W4:Y:S02]  /*12440*/  @!P0 LDG.E.U16 R164, desc[UR6][R14.64] ;  /* 0x000000060ea48981 */ /* 0x000124000c1e1500 */
[----:B0-----:R-:W-:Y:S02]  /*12450*/  @!P0 IMAD.MOV.U32 R14, RZ, RZ, R86 ;  /* 0x000000ffff0e8224 */ /* 0x001fe400078e0056 */
[----:B------:R-:W-:Y:S01]  /*12460*/  @!P0 IMAD.MOV.U32 R15, RZ, RZ, R87 ;  /* 0x000000ffff0f8224 */ /* 0x000fe200078e0057 */
[----:B------:R-:W4:Y:S04]  /*12470*/  LDL R86, [R1+0x7f0] ;  /* 0x0007f00001567983 */ /* 0x000f280000100800 */
[----:B------:R-:W4:Y:S04]  /*12480*/  LDL R87, [R1+0x7ec] ;  /* 0x0007ec0001577983 */ /* 0x000f280000100800 */
[----:B------:R0:W4:Y:S01]  /*12490*/  @!P0 LDG.E.U16 R163, desc[UR6][R14.64] ;  /* 0x000000060ea38981 */ /* 0x000122000c1e1500 */
[----:B------:R-:W-:Y:S01]  /*124a0*/  PRMT R162, RZ, 0x7610, R162 ;  /* 0x00007610ffa27816 */ /* 0x000fe200000000a2 */
[----:B0-----:R-:W-:-:S02]  /*124b0*/  @!P0 IMAD.MOV.U32 R15, RZ, RZ, R48 ;  /* 0x000000ffff0f8224 */ /* 0x001fc400078e0030 */
        /* <DEDUP_REMOVED lines=13> */
[----:B--2---:R-:W-:-:S05]  /*12590*/  @!P0 IMAD.MOV.U32 R15, RZ, RZ, R89 ;  /* 0x000000ffff0f8224 */ /* 0x004fca00078e0059 */
[----:B------:R0:W2:Y:S02]  /*125a0*/  @!P0 LDG.E.U16 R160, desc[UR6][R14.64] ;  /* 0x000000060ea08981 */ /* 0x0000a4000c1e1500 */
[----:B0-----:R-:W-:Y:S02]  /*125b0*/  @!P0 IMAD.MOV.U32 R14, RZ, RZ, R38 ;  /* 0x000000ffff0e8224 */ /* 0x001fe400078e0026 */
[----:B------:R-:W2:Y:S01]  /*125c0*/  LDL R38, [R1+0x790] ;  /* 0x0007900001267983 */ /* 0x000ea20000100800 */
[----:B----4-:R-:W-:-:S05]  /*125d0*/  @!P0 IMAD.MOV.U32 R15, RZ, RZ, R82 ;  /* 0x000000ffff0f8224 */ /* 0x010fca00078e0052 */
[----:B------:R0:W4:Y:S02]  /*125e0*/  @!P0 LDG.E.U16 R159, desc[UR6][R14.64] ;  /* 0x000000060e9f8981 */ /* 0x000124000c1e1500 */
[----:B0-----:R-:W-:Y:S02]  /*125f0*/  @!P0 IMAD.MOV.U32 R15, RZ, RZ, R42 ;  /* 0x000000ffff0f8224 */ /* 0x001fe400078e002a */
[----:B------:R-:W4:Y:S01]  /*12600*/  LDL R42, [R1+0x770] ;  /* 0x00077000012a7983 */ /* 0x000f220000100800 */
[----:B------:R-:W-:-:S03]  /*12610*/  @!P0 IMAD.MOV.U32 R14, RZ, RZ, R10 ;  /* 0x000000ffff0e8224 */ /* 0x000fc600078e000a */
[----:B------:R-:W4:Y:S04]  /*12620*/  LDL.LU R10, [R1+0x78c] ;  /* 0x00078c00010a7983 */ /* 0x000f280000300800 */
        /* <DEDUP_REMOVED lines=8> */
[----:B------:R-:W0:Y:S03]  /*126b0*/  S2R R145, SR_TID.X ;  /* 0x0000000000917919 */ /* 0x000e260000002100 */
[----:B------:R-:W-:Y:S04]  /*126c0*/  STS.U16 [R3+UR4+0x5900], R214 ;  /* 0x005900d603007988 */ /* 0x000fe80008000404 */
[----:B------:R-:W-:Y:S04]  /*126d0*/  STS.U16 [R3+UR4+0x1d00], R155 ;  /* 0x001d009b03007988 */ /* 0x000fe80008000404 */
[----:B------:R1:W-:Y:S02]  /*126e0*/  STS.U16 [R3+UR4+0x5d00], R156 ;  /* 0x005d009c03007988 */ /* 0x0003e40008000404 */
[----:B-1----:R-:W1:Y:S01]  /*126f0*/  S2R R3, SR_TID.X ;  /* 0x0000000000037919 */ /* 0x002e620000002100 */
[----:B------:R-:W-:-:S02]  /*12700*/  PRMT R158, RZ, 0x7610, R158 ;  /* 0x00007610ff9e7816 */ /* 0x000fc4000000009e */
[----:B------:R-:W-:-:S04]  /*12710*/  PRMT R157, RZ, 0x7610, R157 ;  /* 0x00007610ff9d7816 */ /* 0x000fc8000000009d */
[----:B------:R0:W4:Y:S02]  /*12720*/  @!P0 LDG.E.U16 R158, desc[UR6][R14.64] ;  /* 0x000000060e9e8981 */ /* 0x000124000c1e1500 */
[----:B0-----:R-:W-:-:S05]  /*12730*/  LOP3.LUT R145, R145, 0x3f, RZ, 0xc0, !PT ;  /* 0x0000003f91917812 */ /* 0x001fca00078ec0ff */
[----:B------:R-:W-:Y:S02]  /*12740*/  IMAD.SHL.U32 R82, R145, 0x2, RZ ;  /* 0x0000000291527824 */ /* 0x000fe400078e00ff */
[----:B------:R-:W-:Y:S02]  /*12750*/  @!P0 IMAD.MOV.U32 R14, RZ, RZ, R86 ;  /* 0x000000ffff0e8224 */ /* 0x000fe400078e0056 */
[----:B------:R-:W-:-:S05]  /*12760*/  @!P0 IMAD.MOV.U32 R15, RZ, RZ, R87 ;  /* 0x000000ffff0f8224 */ /* 0x000fca00078e0057 */
[----:B------:R0:W4:Y:S01]  /*12770*/  @!P0 LDG.E.U16 R157, desc[UR6][R14.64] ;  /* 0x000000060e9d8981 */ /* 0x000122000c1e1500 */
[----:B-1----:R-:W-:-:S05]  /*12780*/  LOP3.LUT R3, R3, 0x40, RZ, 0xc0, !PT ;  /* 0x0000004003037812 */ /* 0x002fca00078ec0ff */
[----:B------:R-:W-:Y:S02]  /*12790*/  IMAD R3, R3, 0x80, R82 ;  /* 0x0000008003037824 */ /* 0x000fe400078e0252 */
[----:B0-----:R-:W-:Y:S02]  /*127a0*/  @!P0 IMAD.MOV.U32 R15, RZ, RZ, R48 ;  /* 0x000000ffff0f8224 */ /* 0x001fe400078e0030 */
[----:B------:R-:W4:Y:S01]  /*127b0*/  LDL.LU R48, [R1+0x76c] ;  /* 0x00076c0001307983 */ /* 0x000f220000300800 */
[----:B------:R-:W-:Y:S01]  /*127c0*/  LOP3.LUT R3, R3, 0x30, RZ, 0x3c, !PT ;  /* 0x0000003003037812 */ /* 0x000fe200078e3cff */
[----:B------:R-:W-:Y:S01]  /*127d0*/  @!P0 IMAD.MOV.U32 R14, RZ, RZ, R24 ;  /* 0x000000ffff0e8224 */ /* 0x000fe200078e0018 */
[----:B------:R-:W-:Y:S01]  /*127e0*/  PRMT R156, RZ, 0x7610, R156 ;  /* 0x00007610ff9c7816 */ /* 0x000fe2000000009c */
[----:B------:R-:W4:Y:S04]  /*127f0*/  LDL.LU R24, [R1+0x74c] ;  /* 0x00074c0001187983 */ /* 0x000f280000300800 */
[----:B------:R-:W-:Y:S04]  /*12800*/  STS.U16 [R3+UR4+0x180], R85 ;  /* 0x0001805503007988 */ /* 0x000fe80008000404 */
[----:B------:R0:W-:Y:S04]  /*12810*/  STS.U16 [R3+UR4+0x4180], R46 ;  /* 0x0041802e03007988 */ /* 0x0001e80008000404 */
[----:B------:R1:W4:Y:S04]  /*12820*/  @!P0 LDG.E.U16 R156, desc[UR6][R14.64] ;  /* 0x000000060e9c8981 */ /* 0x000328000c1e1500 */
[----:B0-----:R-:W4:Y:S01]  /*12830*/  LDL.LU R46, [R1+0x750] ;  /* 0x00075000012e7983 */ /* 0x001f220000300800 */
[----:B-1----:R-:W-:-:S03]  /*12840*/  @!P0 IMAD.MOV.U32 R14, RZ, RZ, R27 ;  /* 0x000000ffff0e8224 */ /* 0x002fc600078e001b */
[----:B------:R0:W-:Y:S01]  /*12850*/  STS.U16 [R3+UR4+0x580], R71 ;  /* 0x0005804703007988 */ /* 0x0001e20008000404 */
[----:B------:R-:W-:-:S03]  /*12860*/  PRMT R155, RZ, 0x7610, R155 ;  /* 0x00007610ff9b7816 */ /* 0x000fc6000000009b */
[----:B------:R1:W-:Y:S01]  /*12870*/  STS.U16 [R3+UR4+0x4580], R5 ;  /* 0x0045800503007988 */ /* 0x0003e20008000404 */
[----:B------:R-:W-:Y:S01]  /*12880*/  PRMT R154, RZ, 0x7610, R154 ;  /* 0x00007610ff9a7816 */ /* 0x000fe2000000009a */
[----:B---3--:R-:W-:Y:S02]  /*12890*/  @!P0 IMAD.MOV.U32 R15, RZ, RZ, R35 ;  /* 0x000000ffff0f8224 */ /* 0x008fe400078e0023 */
[----:B------:R-:W3:Y:S04]  /*128a0*/  LDL.LU R35, [R1+0x72c] ;  /* 0x00072c0001237983 */ /* 0x000ee80000300800 */
[----:B------:R-:W3:Y:S04]  /*128b0*/  LDL.LU R27, [R1+0x730] ;  /* 0x00073000011b7983 */ /* 0x000ee80000300800 */
[----:B0-----:R-:W3:Y:S04]  /*128c0*/  LDL R71, [R1+0x70c] ;  /* 0x00070c0001477983 */ /* 0x001ee80000100800 */
[----:B------:R2:W3:Y:S02]  /*128d0*/  @!P0 LDG.E.U16 R155, desc[UR6][R14.64] ;  /* 0x000000060e9b8981 */ /* 0x0004e4000c1e1500 */
[----:B--2---:R-:W-:-:S02]  /*128e0*/  @!P0 IMAD.MOV.U32 R14, RZ, RZ, R38 ;  /* 0x000000ffff0e8224 */ /* 0x004fc400078e0026 */
[----:B------:R-:W2:Y:S04]  /*128f0*/  LDL.LU R38, [R1+0x710] ;  /* 0x0007100001267983 */ /* 0x000ea80000300800 */
[----:B-1----:R-:W2:Y:S04]  /*12900*/  LDL.LU R5, [R1+0x6ec] ;  /* 0x0006ec0001057983 */ /* 0x002ea80000300800 */
[----:B------:R-:W2:Y:S04]  /*12910*/  LDL R92, [R1+0xea8] ;  /* 0x000ea800015c7983 */ /* 0x000ea80000100800 */
[----:B------:R-:W2:Y:S01]  /*12920*/  LDL R82, [R1+0xec0] ;  /* 0x000ec00001527983 */ /* 0x000ea20000100800 */
[----:B----4-:R-:W-:-:S05]  /*12930*/  @!P0 IMAD.MOV.U32 R15, RZ, RZ, R10 ;  /* 0x000000ffff0f8224 */ /* 0x010fca00078e000a */
[----:B------:R0:W4:Y:S02]  /*12940*/  @!P0 LDG.E.U16 R154, desc[UR6][R14.64] ;  /* 0x000000060e9a8981 */ /* 0x000124000c1e1500 */
[----:B0-----:R-:W-:Y:S02]  /*12950*/  @!P0 IMAD.MOV.U32 R14, RZ, RZ, R42 ;  /* 0x000000ffff0e8224 */ /* 0x001fe400078e002a */
[----:B------:R-:W4:Y:S04]  /*12960*/  LDL.LU R42, [R1+0x6f0] ;  /* 0x0006f000012a7983 */ /* 0x000f280000300800 */
[----:B------:R-:W4:Y:S04]  /*12970*/  LDL R90, [R1+0xe98] ;  /* 0x000e9800015a7983 */ /* 0x000f280000100800 */
[----:B------:R-:W4:Y:S01]  /*12980*/  LDL R89, [R1+0xeb0] ;  /* 0x000eb00001597983 */ /* 0x000f220000100800 */
[----:B------:R-:W-:-:S03]  /*12990*/  PRMT R153, RZ, 0x7610, R153 ;  /* 0x00007610ff997816 */ /* 0x000fc60000000099 */
[----:B------:R-:W4:Y:S04]  /*129a0*/  LDL R88, [R1+0xa84] ;  /* 0x000a840001587983 */ /* 0x000f280000100800 */
[----:B------:R-:W4:Y:S01]  /*129b0*/  LDL R87, [R1+0xa88] ;  /* 0x000a880001577983 */ /* 0x000f220000100800 */
[----:B------:R-:W-:-:S03]  /*129c0*/  PRMT R152, RZ, 0x7610, R152 ;  /* 0x00007610ff987816 */ /* 0x000fc60000000098 */
[----:B------:R-:W4:Y:S04]  /*129d0*/  LDL R86, [R1+0xa64] ;  /* 0x000a640001567983 */ /* 0x000f280000100800 */
[----:B------:R-:W4:Y:S01]  /*129e0*/  LDL R85, [R1+0xa68] ;  /* 0x000a680001557983 */ /* 0x000f220000100800 */
[----:B------:R-:W-:-:S03]  /*129f0*/  PRMT R23, RZ, 0x7610, R23 ;  /* 0x00007610ff177816 */ /* 0x000fc60000000017 */
[----:B------:R0:W-:Y:S04]  /*12a00*/  STS.U16 [R3+UR4+0x980], R84 ;  /* 0x0009805403007988 */ /* 0x0001e80008000404 */
[----:B------:R1:W-:Y:S04]  /*12a10*/  STS.U16 [R3+UR4+0x4980], R83 ;  /* 0x0049805303007988 */ /* 0x0003e80008000404 */
[----:B0-----:R-:W4:Y:S04]  /*12a20*/  LDL R84, [R1+0xa44] ;  /* 0x000a440001547983 */ /* 0x001f280000100800 */
[----:B-1----:R-:W4:Y:S01]  /*12a30*/  LDL R83, [R1+0xa48] ;  /* 0x000a480001537983 */ /* 0x002f220000100800 */
[----:B------:R-:W-:-:S05]  /*12a40*/  @!P0 IMAD.MOV.U32 R15, RZ, RZ, R48 ;  /* 0x000000ffff0f8224 */ /* 0x000fca00078e0030 */
[----:B------:R0:W4:Y:S02]  /*12a50*/  @!P0 LDG.E.U16 R153, desc[UR6][R14.64] ;  /* 0x000000060e998981 */ /* 0x000124000c1e1500 */
[----:B0-----:R-:W-:Y:S02]  /*12a60*/  @!P0 IMAD.MOV.U32 R15, RZ, RZ, R24 ;  /* 0x000000ffff0f8224 */ /* 0x001fe400078e0018 */
[----:B------:R-:W-:-:S05]  /*12a70*/  @!P0 IMAD.MOV.U32 R14, RZ, RZ, R46 ;  /* 0x000000ffff0e8224 */ /* 0x000fca00078e002e */
[----:B------:R3:W4:Y:S04]  /*12a80*/  @!P0 LDG.E.U16 R152, desc[UR6][R14.64] ;  /* 0x000000060e988981 */ /* 0x000728000c1e1500 */
[----:B------:R0:W-:Y:S04]  /*12a90*/  STS.U16 [R3+UR4+0xd80], R72 ;  /* 0x000d804803007988 */ /* 0x0001e80008000404 */
[----:B0-----:R-:W4:Y:S01]  /*12aa0*/  LDL R72, [R1+0xa24] ;  /* 0x000a240001487983 */ /* 0x001f220000100800 */
[----:B------:R-:W-:Y:S02]  /*12ab0*/  PRMT R22, RZ, 0x7610, R22 ;  /* 0x00007610ff167816 */ /* 0x000fe40000000016 */
[----:B------:R-:W-:Y:S01]  /*12ac0*/  PRMT R21, RZ, 0x7610, R21 ;  /* 0x00007610ff157816 */ /* 0x000fe20000000015 */
[----:B---3--:R-:W-:-:S02]  /*12ad0*/  @!P0 IMAD.MOV.U32 R15, RZ, RZ, R35 ;  /* 0x000000ffff0f8224 */ /* 0x008fc400078e0023 */
[----:B------:R-:W-:-:S05]  /*12ae0*/  @!P0 IMAD.MOV.U32 R14, RZ, RZ, R27 ;  /* 0x000000ffff0e8224 */ /* 0x000fca00078e001b */
[----:B------:R0:W3:Y:S02]  /*12af0*/  @!P0 LDG.E.U16 R23, desc[UR6][R14.64] ;  /* 0x000000060e178981 */ /* 0x0000e4000c1e1500 */
[----:B0-----:R-:W-:Y:S02]  /*12b00*/  @!P0 IMAD.MOV.U32 R15, RZ, RZ, R71 ;  /* 0x000000ffff0f8224 */ /* 0x001fe400078e0047 */
[----:B------:R-:W3:Y:S01]  /*12b10*/  LDL R71, [R1+0xa28] ;  /* 0x000a280001477983 */ /* 0x000ee20000100800 */
[----:B--2---:R-:W-:-:S03]  /*12b20*/  @!P0 IMAD.MOV.U32 R14, RZ, RZ, R38 ;  /* 0x000000ffff0e8224 */ /* 0x004fc600078e0026 */
[----:B------:R0:W-:Y:S04]  /*12b30*/  STL [R1+0xf2c], R5 ;  /* 0x000f2c0501007387 */ /* 0x0001e80000100800 */
[----:B------:R1:W2:Y:S02]  /*12b40*/  @!P0 LDG.E.U16 R22, desc[UR6][R14.64] ;  /* 0x000000060e168981 */ /* 0x0002a4000c1e1500 */
[----:B-1----:R-:W-:Y:S02]  /*12b50*/  @!P0 IMAD.MOV.U32 R15, RZ, RZ, R5 ;  /* 0x000000ffff0f8224 */ /* 0x002fe400078e0005 */
[----:B0-----:R-:W2:Y:S01]  /*12b60*/  LDL R5, [R1+0xa08] ;  /* 0x000a080001057983 */ /* 0x001ea20000100800 */
[----:B----4-:R-:W-:-:S05]  /*12b70*/  @!P0 IMAD.MOV.U32 R14, RZ, RZ, R42 ;  /* 0x000000ffff0e8224 */ /* 0x010fca00078e002a */
[----:B------:R0:W4:Y:S02]  /*12b80*/  @!P0 LDG.E.U16 R21, desc[UR6][R14.64] ;  /* 0x000000060e158981 */ /* 0x000124000c1e1500 */
[----:B0-----:R-:W-:Y:S02]  /*12b90*/  @!P0 IMAD.MOV.U32 R14, RZ, RZ, R82 ;  /* 0x000000ffff0e8224 */ /* 0x001fe400078e0052 */
[----:B------:R-:W4:Y:S01]  /*12ba0*/  LDL R82, [R1+0xa04] ;  /* 0x000a040001527983 */ /* 0x000f220000100800 */
[----:B------:R-:W-:Y:S01]  /*12bb0*/  PRMT R20, RZ, 0x7610, R20 ;  /* 0x00007610ff147816 */ /* 0x000fe20000000014 */
[----:B------:R-:W-:Y:S01]  /*12bc0*/  @!P0 IMAD.MOV.U32 R15, RZ, RZ, R92 ;  /* 0x000000ffff0f8224 */ /* 0x000fe200078e005c */
[----:B------:R-:W-:-:S04]  /*12bd0*/  PRMT R19, RZ, 0x7610, R19 ;  /* 0x00007610ff137816 */ /* 0x000fc80000000013 */
[----:B------:R0:W4:Y:S01]  /*12be0*/  @!P0 LDG.E.U16 R20, desc[UR6][R14.64] ;  /* 0x000000060e148981 */ /* 0x000122000c1e1500 */
[----:B------:R-:W-:Y:S01]  /*12bf0*/  PRMT R18, RZ, 0x7610, R18 ;  /* 0x00007610ff127816 */ /* 0x000fe20000000012 */
[----:B0-----:R-:W-:Y:S02]  /*12c00*/  @!P0 IMAD.MOV.U32 R14, RZ, RZ, R89 ;  /* 0x000000ffff0e8224 */ /* 0x001fe400078e0059 */
[----:B------:R-:W-:-:S05]  /*12c10*/  @!P0 IMAD.MOV.U32 R15, RZ, RZ, R90 ;  /* 0x000000ffff0f8224 */ /* 0x000fca00078e005a */
[----:B------:R0:W4:Y:S01]  /*12c20*/  @!P0 LDG.E.U16 R19, desc[UR6][R14.64] ;  /* 0x000000060e138981 */ /* 0x000122000c1e1500 */
[----:B------:R-:W-:Y:S01]  /*12c30*/  PRMT R17, RZ, 0x7610, R17 ;  /* 0x00007610ff117816 */ /* 0x000fe20000000011 */
[----:B0-----:R-:W-:Y:S02]  /*12c40*/  @!P0 IMAD.MOV.U32 R14, RZ, RZ, R87 ;  /* 0x000000ffff0e8224 */ /* 0x001fe400078e0057 */
[----:B------:R-:W-:-:S05]  /*12c50*/  @!P0 IMAD.MOV.U32 R15, RZ, RZ, R88 ;  /* 0x000000ffff0f8224 */ /* 0x000fca00078e0058 */
[----:B------:R0:W4:Y:S01]  /*12c60*/  @!P0 LDG.E.U16 R18, desc[UR6][R14.64] ;  /* 0x000000060e128981 */ /* 0x000122000c1e1500 */
[----:B------:R-:W-:Y:S01]  /*12c70*/  PRMT R16, RZ, 0x7610, R16 ;  /* 0x00007610ff107816 */ /* 0x000fe20000000010 */
[----:B0-----:R-:W-:Y:S02]  /*12c80*/  @!P0 IMAD.MOV.U32 R14, RZ, RZ, R85 ;  /* 0x000000ffff0e8224 */ /* 0x001fe400078e0055 */
[----:B------:R-:W-:Y:S01]  /*12c90*/  @!P0 IMAD.MOV.U32 R15, RZ, RZ, R86 ;  /* 0x000000ffff0f8224 */ /* 0x000fe200078e0056 */
[----:B------:R-:W0:Y:S04]  /*12ca0*/  S2R R145, SR_TID.X ;  /* 0x0000000000917919 */ /* 0x000e280000002100 */
[----:B------:R1:W4:Y:S02]  /*12cb0*/  @!P0 LDG.E.U16 R17, desc[UR6][R14.64] ;  /* 0x000000060e118981 */ /* 0x000324000c1e1500 */
[----:B-1----:R-:W-:-:S02]  /*12cc0*/  @!P0 IMAD.MOV.U32 R14, RZ, RZ, R83 ;  /* 0x000000ffff0e8224 */ /* 0x002fc400078e0053 */
[----:B------:R-:W-:-:S05]  /*12cd0*/  @!P0 IMAD.MOV.U32 R15, RZ, RZ, R84 ;  /* 0x000000ffff0f8224 */ /* 0x000fca00078e0054 */
[----:B------:R1:W4:Y:S04]  /*12ce0*/  @!P0 LDG.E.U16 R16, desc[UR6][R14.64] ;  /* 0x000000060e108981 */ /* 0x000328000c1e1500 */
        /* <DEDUP_REMOVED lines=8> */
[----:B------:R1:W-:Y:S01]  /*12d70*/  STS.U16 [R3+UR4+0x5d80], R224 ;  /* 0x005d80e003007988 */ /* 0x0003e20008000404 */
[----:B0-----:R-:W-:Y:S01]  /*12d80*/  LOP3.LUT R145, R145, 0x3f, RZ, 0xc0, !PT ;  /* 0x0000003f91917812 */ /* 0x001fe200078ec0ff */
[----:B-1----:R-:W-:Y:S01]  /*12d90*/  @!P0 IMAD.MOV.U32 R15, RZ, RZ, R72 ;  /* 0x000000ffff0f8224 */ /* 0x002fe200078e0048 */
[----:B------:R-:W0:Y:S03]  /*12da0*/  S2R R3, SR_TID.X ;  /* 0x0000000000037919 */ /* 0x000e260000002100 */
[----:B------:R-:W-:Y:S01]  /*12db0*/  IMAD.SHL.U32 R72, R145, 0x2, RZ ;  /* 0x0000000291487824 */ /* 0x000fe200078e00ff */
[----:B------:R-:W-:-:S02]  /*12dc0*/  PRMT R13, RZ, 0x7610, R13 ;  /* 0x00007610ff0d7816 */ /* 0x000fc4000000000d */
[----:B0-----:R-:W-:Y:S01]  /*12dd0*/  LOP3.LUT R3, R3, 0x40, RZ, 0xc0, !PT ;  /* 0x0000004003037812 */ /* 0x001fe200078ec0ff */
[----:B---3--:R-:W-:Y:S02]  /*12de0*/  @!P0 IMAD.MOV.U32 R14, RZ, RZ, R71 ;  /* 0x000000ffff0e8224 */ /* 0x008fe400078e0047 */
[----:B------:R-:W0:Y:S03]  /*12df0*/  S2R R71, SR_TID.X ;  /* 0x0000000000477919 */ /* 0x000e260000002100 */
[----:B------:R2:W3:Y:S01]  /*12e00*/  @!P0 LDG.E.U16 R13, desc[UR6][R14.64] ;  /* 0x000000060e0d8981 */ /* 0x0004e2000c1e1500 */
[----:B0-----:R-:W-:-:S05]  /*12e10*/  LOP3.LUT R71, R71, 0x40, RZ, 0xc0, !PT ;  /* 0x0000004047477812 */ /* 0x001fca00078ec0ff */
[----:B------:R-:W-:-:S05]  /*12e20*/  IMAD R71, R71, 0x80, R72 ;  /* 0x0000008047477824 */ /* 0x000fca00078e0248 */
[----:B------:R-:W-:-:S05]  /*12e30*/  LOP3.LUT R71, R71, 0x40, RZ, 0x3c, !PT ;  /* 0x0000004047477812 */ /* 0x000fca00078e3cff */
        /* <DEDUP_REMOVED lines=9> */
[----:B------:R0:W-:Y:S02]  /*12ed0*/  STS.U16 [R71+UR4+0x5200], R60 ;  /* 0x0052003c47007988 */ /* 0x0001e40008000404 */
[----:B0-----:R-:W-:-:S04]  /*12ee0*/  IMAD.SHL.U32 R60, R145, 0x2, RZ ;  /* 0x00000002913c7824 */ /* 0x001fc800078e00ff */
[----:B------:R-:W-:Y:S01]  /*12ef0*/  IMAD R3, R3, 0x80, R60 ;  /* 0x0000008003037824 */ /* 0x000fe200078e023c */
[----:B------:R-:W-:Y:S04]  /*12f00*/  STS.U16 [R71+UR4+0x1600], R249 ;  /* 0x001600f947007988 */ /* 0x000fe80008000404 */
[----:B------:R-:W-:Y:S01]  /*12f10*/  STS.U16 [R71+UR4+0x5600], R247 ;  /* 0x005600f747007988 */ /* 0x000fe20008000404 */
[----:B------:R-:W-:-:S03]  /*12f20*/  LOP3.LUT R3, R3, 0x50, RZ, 0x3c, !PT ;  /* 0x0000005003037812 */ /* 0x000fc600078e3cff */
[----:B------:R-:W-:Y:S01]  /*12f30*/  STS.U16 [R71+UR4+0x1a00], R236 ;  /* 0x001a00ec47007988 */ /* 0x000fe20008000404 */
[----:B--2---:R-:W-:-:S03]  /*12f40*/  @!P0 IMAD.MOV.U32 R14, RZ, RZ, R5 ;  /* 0x000000ffff0e8224 */ /* 0x004fc600078e0005 */
[----:B------:R-:W-:Y:S04]  /*12f50*/  STS.U16 [R71+UR4+0x5a00], R235 ;  /* 0x005a00eb47007988 */ /* 0x000fe80008000404 */
[----:B------:R-:W-:Y:S04]  /*12f60*/  STS.U16 [R71+UR4+0x1e00], R222 ;  /* 0x001e00de47007988 */ /* 0x000fe80008000404 */
[----:B------:R-:W-:Y:S04]  /*12f70*/  STS.U16 [R71+UR4+0x5e00], R221 ;  /* 0x005e00dd47007988 */ /* 0x000fe80008000404 */
[----:B------:R-:W-:Y:S01]  /*12f80*/  STS.U16 [R3+UR4+0x280], R70 ;  /* 0x0002804603007988 */ /* 0x000fe20008000404 */
[----:B------:R-:W0:Y:S03]  /*12f90*/  S2R R5, SR_TID.X ;  /* 0x0000000000057919 */ /* 0x000e260000002100 */
        /* <DEDUP_REMOVED lines=15> */
[----:B-1----:R-:W1:Y:S01]  /*13090*/  S2R R3, SR_TID.X ;  /* 0x0000000000037919 */ /* 0x002e620000002100 */
[----:B------:R-:W-:Y:S01]  /*130a0*/  PRMT R11, RZ, 0x7610, R11 ;  /* 0x00007610ff0b7816 */ /* 0x000fe2000000000b */
[----:B----4-:R-:W-:Y:S01]  /*130b0*/  @!P0 IMAD.MOV.U32 R15, RZ, RZ, R82 ;  /* 0x000000ffff0f8224 */ /* 0x010fe200078e0052 */
[----:B0-----:R-:W-:-:S04]  /*130c0*/  LOP3.LUT R5, R5, 0x40, RZ, 0xc0, !PT ;  /* 0x0000004005057812 */ /* 0x001fc800078ec0ff */
[----:B------:R0:W2:Y:S02]  /*130d0*/  @!P0 LDG.E.U16 R11, desc[UR6][R14.64] ;  /* 0x000000060e0b8981 */ /* 0x0000a4000c1e1500 */
[C---:B0-----:R-:W-:Y:S02]  /*130e0*/  IMAD.SHL.U32 R14, R4.reuse, 0x2, RZ ;  /* 0x00000002040e7824 */ /* 0x041fe400078e00ff */
[----:B------:R-:W4:Y:S02]  /*130f0*/  LDL R15, [R1+0xea4] ;  /* 0x000ea400010f7983 */ /* 0x000f240000100800 */
[----:B------:R-:W-:Y:S02]  /*13100*/  IMAD R5, R5, 0x80, R14 ;  /* 0x0000008005057824 */ /* 0x000fe400078e020e */
[----:B------:R-:W-:Y:S01]  /*13110*/  IMAD.SHL.U32 R4, R4, 0x2, RZ ;  /* 0x0000000204047824 */ /* 0x000fe200078e00ff */
[----:B------:R-:W4:Y:S02]  /*13120*/  LDL R14, [R1+0xebc] ;  /* 0x000ebc00010e7983 */ /* 0x000f240000100800 */
[----:B------:R-:W-:-:S05]  /*13130*/  LOP3.LUT R5, R5, 0x60, RZ, 0x3c, !PT ;  /* 0x0000006005057812 */ /* 0x000fca00078e3cff */
[----:B------:R-:W-:Y:S01]  /*13140*/  STS.U16 [R5+UR4+0x300], R59 ;  /* 0x0003003b05007988 */ /* 0x000fe20008000404 */
[----:B-1----:R-:W-:-:S03]  /*13150*/  LOP3.LUT R3, R3, 0x40, RZ, 0xc0, !PT ;  /* 0x0000004003037812 */ /* 0x002fc600078ec0ff */
[----:B------:R-:W-:Y:S04]  /*13160*/  STS.U16 [R5+UR4+0x4300], R58 ;  /* 0x0043003a05007988 */ /* 0x000fe80008000404 */
[----:B------:R-:W-:Y:S01]  /*13170*/  STS.U16 [R5+UR4+0x700], R57 ;  /* 0x0007003905007988 */ /* 0x000fe20008000404 */
[----:B------:R-:W-:-:S03]  /*13180*/  IMAD R3, R3, 0x80, R4 ;  /* 0x0000008003037824 */ /* 0x000fc600078e0204 */
[----:B------:R-:W-:Y:S04]  /*13190*/  STS.U16 [R5+UR4+0x4700], R56 ;  /* 0x0047003805007988 */ /* 0x000fe80008000404 */
[----:B------:R-:W-:Y:S04]  /*131a0*/  STS.U16 [R5+UR4+0xb00], R55 ;  /* 0x000b003705007988 */ /* 0x000fe80008000404 */
[----:B------:R-:W-:Y:S04]  /*131b0*/  STS.U16 [R5+UR4+0x4b00], R54 ;  /* 0x004b003605007988 */ /* 0x000fe80008000404 */
[----:B------:R-:W-:Y:S04]  /*131c0*/  STS.U16 [R5+UR4+0xf00], R53 ;  /* 0x000f003505007988 */ /* 0x000fe80008000404 */
[----:B------:R-:W-:Y:S01]  /*131d0*/  STS.U16 [R5+UR4+0x4f00], R52 ;  /* 0x004f003405007988 */ /* 0x000fe20008000404 */
[----:B------:R-:W-:-:S03]  /*131e0*/  LOP3.LUT R3, R3, 0x70, RZ, 0x3c, !PT ;  /* 0x0000007003037812 */ /* 0x000fc600078e3cff */
        /* <DEDUP_REMOVED lines=8> */
[----:B------:R0:W-:Y:S04]  /*13270*/  STS.U16 [R3+UR4+0x380], R49 ;  /* 0x0003803103007988 */ /* 0x0001e80008000404 */
[----:B------:R-:W-:Y:S04]  /*13280*/  STS.U16 [R3+UR4+0x4380], R41 ;  /* 0x0043802903007988 */ /* 0x000fe80008000404 */
[----:B------:R1:W-:Y:S04]  /*13290*/  STS.U16 [R3+UR4+0x780], R39 ;  /* 0x0007802703007988 */ /* 0x0003e80008000404 */
[----:B------:R-:W-:Y:S04]  /*132a0*/  STS.U16 [R3+UR4+0x4780], R36 ;  /* 0x0047802403007988 */ /* 0x000fe80008000404 */
[----:B------:R-:W-:Y:S04]  /*132b0*/  STS.U16 [R3+UR4+0xb80], R34 ;  /* 0x000b802203007988 */ /* 0x000fe80008000404 */
[----:B0-----:R-:W3:Y:S04]  /*132c0*/  LDL R49, [R1+0xa9c] ;  /* 0x000a9c0001317983 */ /* 0x001ee80000100800 */
[----:B-1----:R-:W2:Y:S04]  /*132d0*/  LDL R39, [R1+0xaa0] ;  /* 0x000aa00001277983 */ /* 0x002ea80000100800 */
[----:B------:R0:W-:Y:S04]  /*132e0*/  STS.U16 [R3+UR4+0x4b80], R33 ;  /* 0x004b802103007988 */ /* 0x0001e80008000404 */
[----:B------:R-:W-:Y:S04]  /*132f0*/  STS.U16 [R3+UR4+0xf80], R31 ;  /* 0x000f801f03007988 */ /* 0x000fe80008000404 */
[----:B------:R-:W-:Y:S04]  /*13300*/  STS.U16 [R3+UR4+0x4f80], R30 ;  /* 0x004f801e03007988 */ /* 0x000fe80008000404 */
[----:B------:R-:W-:Y:S04]  /*13310*/  STS.U16 [R3+UR4+0x1380], R28 ;  /* 0x0013801c03007988 */ /* 0x000fe80008000404 */
[----:B------:R-:W3:Y:S04]  /*13320*/  LDL R50, [R1+0xee8] ;  /* 0x000ee80001327983 */ /* 0x000ee80000100800 */
[----:B------:R1:W-:Y:S04]  /*13330*/  STS.U16 [R3+UR4+0x5380], R25 ;  /* 0x0053801903007988 */ /* 0x0003e80008000404 */
[----:B------:R-:W-:Y:S04]  /*13340*/  STL [R1+0xf20], R2 ;  /* 0x000f200201007387 */ /* 0x000fe80000100800 */
[----:B0-----:R-:W3:Y:S04]  /*13350*/  LDL R33, [R1+0xa7c] ;  /* 0x000a7c0001217983 */ /* 0x001ee80000100800 */
[----:B-1----:R-:W3:Y:S04]  /*13360*/  LDL R25, [R1+0xa80] ;  /* 0x000a800001197983 */ /* 0x002ee80000100800 */
[----:B------:R-:W3:Y:S04]  /*13370*/  LDL R36, [R1+0xa5c] ;  /* 0x000a5c0001247983 */ /* 0x000ee80000100800 */
[----:B------:R-:W3:Y:S04]  /*13380*/  LDL R34, [R1+0xa60] ;  /* 0x000a600001227983 */ /* 0x000ee80000100800 */
[----:B------:R-:W3:Y:S04]  /*13390*/  LDL R28, [R1+0xa3c] ;  /* 0x000a3c00011c7983 */ /* 0x000ee80000100800 */
[----:B------:R-:W3:Y:S04]  /*133a0*/  LDL R5, [R1+0xa40] ;  /* 0x000a400001057983 */ /* 0x000ee80000100800 */
[----:B------:R-:W3:Y:S04]  /*133b0*/  LDL R53, [R1+0xa1c] ;  /* 0x000a1c0001357983 */ /* 0x000ee80000100800 */
[----:B------:R-:W3:Y:S04]  /*133c0*/  LDL R52, [R1+0xa20] ;  /* 0x000a200001347983 */ /* 0x000ee80000100800 */
[----:B------:R-:W3:Y:S04]  /*133d0*/  LDL R31, [R1+0xa00] ;  /* 0x000a0000011f7983 */ /* 0x000ee80000100800 */
[----:B------:R-:W-:Y:S04]  /*133e0*/  STS.U16 [R3+UR4+0x1780], R240 ;  /* 0x001780f003007988 */ /* 0x000fe80008000404 */
[----:B------:R-:W-:Y:S04]  /*133f0*/  STS.U16 [R3+UR4+0x5780], R239 ;  /* 0x005780ef03007988 */ /* 0x000fe80008000404 */
[----:B------:R-:W-:Y:S04]  /*13400*/  STS.U16 [R3+UR4+0x1b80], R228 ;  /* 0x001b80e403007988 */ /* 0x000fe80008000404 */
[----:B------:R-:W-:Y:S04]  /*13410*/  STS.U16 [R3+UR4+0x5b80], R227 ;  /* 0x005b80e303007988 */ /* 0x000fe80008000404 */
[----:B------:R-:W-:Y:S04]  /*13420*/  STS.U16 [R3+UR4+0x1f80], R216 ;  /* 0x001f80d803007988 */ /* 0x000fe80008000404 */
[----:B------:R0:W-:Y:S04]  /*13430*/  STS.U16 [R3+UR4+0x5f80], R215 ;  /* 0x005f80d703007988 */ /* 0x0001e80008000404 */
[----:B------:R-:W-:Y:S04]  /*13440*/  STS.U16 [R2+UR4+0x8000], R212 ;  /* 0x008000d402007988 */ /* 0x000fe80008000404 */
[----:B------:R-:W3:Y:S01]  /*13450*/  LDL R51, [R1+0x9fc] ;  /* 0x0009fc0001337983 */ /* 0x000ee20000100800 */
[----:B0-----:R-:W-:-:S03]  /*13460*/  LOP3.LUT R3, R2, 0x20, RZ, 0x3c, !PT ;  /* 0x0000002002037812 */ /* 0x001fc600078e3cff */
        /* <DEDUP_REMOVED lines=60> */
[----:B0-----:R-:W-:-:S03]  /*13830*/  PRMT R198, RZ, 0x7610, R198 ;  /* 0x00007610ffc67816 */ /* 0x001fc600000000c6 */
[----:B------:R-:W-:Y:S04]  /*13840*/  STS.U16 [R3+UR4+0xf500], R23 ;  /* 0x00f5001703007988 */ /* 0x000fe80008000404 */
[----:B------:R-:W-:Y:S04]  /*13850*/  STS.U16 [R3+UR4+0xf900], R22 ;  /* 0x00f9001603007988 */ /* 0x000fe80008000404 */
[----:B------:R0:W-:Y:S04]  /*13860*/  STS.U16 [R3+UR4+0xfd00], R21 ;  /* 0x00fd001503007988 */ /* 0x0001e80008000404 */
[----:B-1----:R-:W3:Y:S01]  /*13870*/  LDL.LU R2, [R1+0x704] ;  /* 0x0007040001027983 */ /* 0x002ee20000300800 */
[----:B------:R-:W-:-:S03]  /*13880*/  PRMT R197, RZ, 0x7610, R197 ;  /* 0x00007610ffc57816 */ /* 0x000fc600000000c5 */
[----:B----4-:R2:W4:Y:S04]  /*13890*/  @!P0 LDG.E.U16 R198, desc[UR6][R14.64] ;  /* 0x000000060ec68981 */ /* 0x010528000c1e1500 */
[----:B0-----:R-:W4:Y:S04]  /*138a0*/  LDL.LU R3, [R1+0x6fc] ;  /* 0x0006fc0001037983 */ /* 0x001f280000300800 */
[----:B------:R-:W4:Y:S04]  /*138b0*/  LDL.LU R4, [R1+0x6e4] ;  /* 0x0006e40001047983 */ /* 0x000f280000300800 */
[----:B------:R-:W4:Y:S04]  /*138c0*/  LDL R41, [R1+0x9e4] ;  /* 0x0009e40001297983 */ /* 0x000f280000100800 */
[----:B------:R-:W4:Y:S01]  /*138d0*/  LDL R30, [R1+0x9e8] ;  /* 0x0009e800011e7983 */ /* 0x000f220000100800 */
[----:B--2---:R-:W-:-:S02]  /*138e0*/  @!P0 IMAD.MOV.U32 R14, RZ, RZ, R39 ;  /* 0x000000ffff0e8224 */ /* 0x004fc400078e0027 */
[----:B---3--:R-:W-:Y:S01]  /*138f0*/  @!P0 IMAD.MOV.U32 R15, RZ, RZ, R49 ;  /* 0x000000ffff0f8224 */ /* 0x008fe200078e0031 */
[----:B------:R-:W2:Y:S04]  /*13900*/  LDL R39, [R1+0x9e0] ;  /* 0x0009e00001277983 */ /* 0x000ea80000100800 */
[----:B------:R-:W3:Y:S04]  /*13910*/  LDL R49, [R1+0x9dc] ;  /* 0x0009dc0001317983 */ /* 0x000ee80000100800 */
[----:B------:R0:W3:Y:S01]  /*13920*/  @!P0 LDG.E.U16 R197, desc[UR6][R14.64] ;  /* 0x000000060ec58981 */ /* 0x0000e2000c1e1500 */
[----:B------:R-:W-:-:S02]  /*13930*/  PRMT R196, RZ, 0x7610, R196 ;  /* 0x00007610ffc47816 */ /* 0x000fc400000000c4 */
[----:B------:R-:W-:Y:S01]  /*13940*/  PRMT R195, RZ, 0x7610, R195 ;  /* 0x00007610ffc37816 */ /* 0x000fe200000000c3 */
[----:B------:R-:W3:Y:S01]  /*13950*/  LDL R55, [R1+0x844] ;  /* 0x0008440001377983 */ /* 0x000ee20000100800 */
[----:B------:R-:W-:Y:S02]  /*13960*/  PRMT R194, RZ, 0x7610, R194 ;  /* 0x00007610ffc27816 */ /* 0x000fe400000000c2 */
[----:B------:R-:W-:Y:S01]  /*13970*/  PRMT R193, RZ, 0x7610, R193 ;  /* 0x00007610ffc17816 */ /* 0x000fe200000000c1 */
[----:B------:R-:W3:Y:S01]  /*13980*/  LDL R54, [R1+0x83c] ;  /* 0x00083c0001367983 */ /* 0x000ee20000100800 */
[----:B0-----:R-:W-:Y:S02]  /*13990*/  @!P0 IMAD.MOV.U32 R14, RZ, RZ, R25 ;  /* 0x000000ffff0e8224 */ /* 0x001fe400078e0019 */
[----:B------:R-:W-:Y:S01]  /*139a0*/  @!P0 IMAD.MOV.U32 R15, RZ, RZ, R33 ;  /* 0x000000ffff0f8224 */ /* 0x000fe200078e0021 */
[----:B------:R-:W3:Y:S04]  /*139b0*/  LDL R25, [R1+0x9c8] ;  /* 0x0009c80001197983 */ /* 0x000ee80000100800 */
[----:B------:R-:W3:Y:S04]  /*139c0*/  LDL R33, [R1+0x9c4] ;  /* 0x0009c40001217983 */ /* 0x000ee80000100800 */
[----:B------:R0:W3:Y:S02]  /*139d0*/  @!P0 LDG.E.U16 R196, desc[UR6][R14.64] ;  /* 0x000000060ec48981 */ /* 0x0000e4000c1e1500 */
[----:B0-----:R-:W-:-:S02]  /*139e0*/  @!P0 IMAD.MOV.U32 R14, RZ, RZ, R34 ;  /* 0x000000ffff0e8224 */ /* 0x001fc400078e0022 */
        /* <DEDUP_REMOVED lines=15> */
[----:B------:R-:W3:Y:S01]  /*13ae0*/  LDL R31, [R1+0x988] ;  /* 0x00098800011f7983 */ /* 0x000ee20000100800 */
[----:B------:R-:W-:Y:S01]  /*13af0*/  PRMT R192, RZ, 0x7610, R192 ;  /* 0x00007610ffc07816 */ /* 0x000fe200000000c0 */
[----:B------:R-:W-:Y:S02]  /*13b00*/  @!P0 IMAD.MOV.U32 R15, RZ, RZ, R51 ;  /* 0x000000ffff0f8224 */ /* 0x000fe400078e0033 */
[----:B------:R-:W3:Y:S01]  /*13b10*/  LDL R51, [R1+0x984] ;  /* 0x0009840001337983 */ /* 0x000ee20000100800 */
[----:B------:R-:W-:-:S03]  /*13b20*/  PRMT R191, RZ, 0x7610, R191 ;  /* 0x00007610ffbf7816 */ /* 0x000fc600000000bf */
[----:B------:R4:W3:Y:S01]  /*13b30*/  @!P0 LDG.E.U16 R192, desc[UR6][R14.64] ;  /* 0x000000060ec08981 */ /* 0x0008e2000c1e1500 */
[----:B------:R-:W-:Y:S02]  /*13b40*/  PRMT R190, RZ, 0x7610, R190 ;  /* 0x00007610ffbe7816 */ /* 0x000fe400000000be */
[----:B------:R-:W-:Y:S02]  /*13b50*/  PRMT R189, RZ, 0x7610, R189 ;  /* 0x00007610ffbd7816 */ /* 0x000fe400000000bd */
[----:B------:R-:W-:Y:S02]  /*13b60*/  PRMT R188, RZ, 0x7610, R188 ;  /* 0x00007610ffbc7816 */ /* 0x000fe400000000bc */
[----:B------:R-:W-:Y:S02]  /*13b70*/  PRMT R187, RZ, 0x7610, R187 ;  /* 0x00007610ffbb7816 */ /* 0x000fe400000000bb */
[----:B------:R-:W-:Y:S01]  /*13b80*/  PRMT R186, RZ, 0x7610, R186 ;  /* 0x00007610ffba7816 */ /* 0x000fe200000000ba */
[----:B----4-:R-:W-:-:S02]  /*13b90*/  @!P0 IMAD.MOV.U32 R15, RZ, RZ, R41 ;  /* 0x000000ffff0f8224 */ /* 0x010fc400078e0029 */
[----:B------:R-:W4:Y:S01]  /*13ba0*/  LDL R41, [R1+0x97c] ;  /* 0x00097c0001297983 */ /* 0x000f220000100800 */
[----:B------:R-:W-:-:S03]  /*13bb0*/  @!P0 IMAD.MOV.U32 R14, RZ, RZ, R30 ;  /* 0x000000ffff0e8224 */ /* 0x000fc600078e001e */
[----:B------:R-:W4:Y:S04]  /*13bc0*/  LDL R30, [R1+0x980] ;  /* 0x00098000011e7983 */ /* 0x000f280000100800 */
[----:B------:R2:W4:Y:S02]  /*13bd0*/  @!P0 LDG.E.U16 R191, desc[UR6][R14.64] ;  /* 0x000000060ebf8981 */ /* 0x000524000c1e1500 */
[----:B--2---:R-:W-:Y:S02]  /*13be0*/  @!P0 IMAD.MOV.U32 R14, RZ, RZ, R39 ;  /* 0x000000ffff0e8224 */ /* 0x004fe400078e0027 */
[----:B---3--:R-:W-:Y:S01]  /*13bf0*/  @!P0 IMAD.MOV.U32 R15, RZ, RZ, R49 ;  /* 0x000000ffff0f8224 */ /* 0x008fe200078e0031 */
[----:B------:R-:W2:Y:S04]  /*13c00*/  LDL R39, [R1+0x968] ;  /* 0x0009680001277983 */ /* 0x000ea80000100800 */
        /* <DEDUP_REMOVED lines=40> */
[----:B------:R-:W2:Y:S01]  /*13e90*/  LDL R39, [R1+0x900] ;  /* 0x0009000001277983 */ /* 0x000ea20000100800 */
        /* <DEDUP_REMOVED lines=25> */
[----:B------:R-:W-:Y:S01]  /*14030*/  PRMT R178, RZ, 0x7610, R178 ;  /* 0x00007610ffb27816 */ /* 0x000fe200000000b2 */
[----:B------:R-:W-:Y:S01]  /*14040*/  @!P0 IMAD.MOV.U32 R15, RZ, RZ, R51 ;  /* 0x000000ffff0f8224 */ /* 0x000fe200078e0033 */
[----:B------:R-:W-:Y:S01]  /*14050*/  PRMT R177, RZ, 0x7610, R177 ;  /* 0x00007610ffb17816 */ /* 0x000fe200000000b1 */
[----:B------:R-:W3:Y:S04]  /*14060*/  LDL R51, [R1+0x8a4] ;  /* 0x0008a40001337983 */ /* 0x000ee80000100800 */
[----:B------:R4:W3:Y:S01]  /*14070*/  @!P0 LDG.E.U16 R178, desc[UR6][R14.64] ;  /* 0x000000060eb28981 */ /* 0x0008e2000c1e1500 */
[----:B------:R-:W-:-:S02]  /*14080*/  PRMT R176, RZ, 0x7610, R176 ;  /* 0x00007610ffb07816 */ /* 0x000fc400000000b0 */
[----:B------:R-:W-:Y:S02]  /*14090*/  PRMT R175, RZ, 0x7610, R175 ;  /* 0x00007610ffaf7816 */ /* 0x000fe400000000af */
[----:B------:R-:W-:Y:S02]  /*140a0*/  PRMT R174, RZ, 0x7610, R174 ;  /* 0x00007610ffae7816 */ /* 0x000fe400000000ae */
[----:B------:R-:W-:Y:S02]  /*140b0*/  PRMT R173, RZ, 0x7610, R173 ;  /* 0x00007610ffad7816 */ /* 0x000fe400000000ad */
[----:B------:R-:W-:Y:S01]  /*140c0*/  PRMT R172, RZ, 0x7610, R172 ;  /* 0x00007610ffac7816 */ /* 0x000fe200000000ac */
[----:B----4-:R-:W-:Y:S02]  /*140d0*/  @!P0 IMAD.MOV.U32 R15, RZ, RZ, R41 ;  /* 0x000000ffff0f8224 */ /* 0x010fe400078e0029 */
        /* <DEDUP_REMOVED lines=10> */
[----:B------:R-:W2:Y:S01]  /*14180*/  LDL R25, [R1+0x888] ;  /* 0x0008880001197983 */ /* 0x000ea20000100800 */
        /* <DEDUP_REMOVED lines=13> */
[----:B0-----:R-:W-:Y:S01]  /*14260*/  @!P0 IMAD.MOV.U32 R14, RZ, RZ, R52 ;  /* 0x000000ffff0e8224 */ /* 0x001fe200078e0034 */
[----:B------:R-:W-:Y:S01]  /*14270*/  PRMT R171, RZ, 0x7610, R171 ;  /* 0x00007610ffab7816 */ /* 0x000fe200000000ab */
[----:B------:R-:W3:Y:S01]  /*14280*/  LDL R52, [R1+0x824] ;  /* 0x0008240001347983 */ /* 0x000ee20000100800 */
[----:B------:R-:W-:-:S03]  /*14290*/  @!P0 IMAD.MOV.U32 R15, RZ, RZ, R53 ;  /* 0x000000ffff0f8224 */ /* 0x000fc600078e0035 */
[----:B------:R-:W3:Y:S04]  /*142a0*/  LDL R53, [R1+0x840] ;  /* 0x0008400001357983 */ /* 0x000ee80000100800 */
[----:B------:R0:W3:Y:S02]  /*142b0*/  @!P0 LDG.E.U16 R172, desc[UR6][R14.64] ;  /* 0x000000060eac8981 */ /* 0x0000e4000c1e1500 */
[----:B0-----:R-:W-:Y:S02]  /*142c0*/  @!P0 IMAD.MOV.U32 R14, RZ, RZ, R31 ;  /* 0x000000ffff0e8224 */ /* 0x001fe400078e001f */
[----:B------:R-:W3:Y:S01]  /*142d0*/  LDL R31, [R1+0x848] ;  /* 0x00084800011f7983 */ /* 0x000ee20000100800 */
[----:B------:R-:W-:-:S03]  /*142e0*/  @!P0 IMAD.MOV.U32 R15, RZ, RZ, R51 ;  /* 0x000000ffff0f8224 */ /* 0x000fc600078e0033 */
[----:B------:R-:W3:Y:S01]  /*142f0*/  LDL R51, [R1+0x828] ;  /* 0x0008280001337983 */ /* 0x000ee20000100800 */
[----:B------:R-:W-:-:S03]  /*14300*/  PRMT R170, RZ, 0x7610, R170 ;  /* 0x00007610ffaa7816 */ /* 0x000fc600000000aa */
[----:B------:R4:W3:Y:S01]  /*14310*/  @!P0 LDG.E.U16 R171, desc[UR6][R14.64] ;  /* 0x000000060eab8981 */ /* 0x0008e2000c1e1500 */
        /* <DEDUP_REMOVED lines=15> */
[----:B------:R-:W-:Y:S01]  /*14410*/  @!P0 IMAD.MOV.U32 R15, RZ, RZ, R49 ;  /* 0x000000ffff0f8224 */ /* 0x000fe200078e0031 */
[----:B------:R-:W3:Y:S04]  /*14420*/  LDL R39, [R1+0x7a4] ;  /* 0x0007a40001277983 */ /* 0x000ee80000100800 */
[----:B------:R0:W3:Y:S04]  /*14430*/  @!P0 LDG.E.U16 R168, desc[UR6][R14.64] ;  /* 0x000000060ea88981 */ /* 0x0000e8000c1e1500 */
[----:B------:R-:W3:Y:S01]  /*14440*/  LDL R49, [R1+0x7c4] ;  /* 0x0007c40001317983 */ /* 0x000ee20000100800 */
[----:B0-----:R-:W-:-:S03]  /*14450*/  @!P0 IMAD.MOV.U32 R15, RZ, RZ, R36 ;  /* 0x000000ffff0f8224 */ /* 0x001fc600078e0024 */
        /* <DEDUP_REMOVED lines=11> */
[----:B------:R-:W-:Y:S01]  /*14510*/  PRMT R165, RZ, 0x7610, R165 ;  /* 0x00007610ffa57816 */ /* 0x000fe200000000a5 */
[----:B------:R-:W-:Y:S01]  /*14520*/  @!P0 IMAD.MOV.U32 R15, RZ, RZ, R55 ;  /* 0x000000ffff0f8224 */ /* 0x000fe200078e0037 */
[----:B------:R-:W-:-:S04]  /*14530*/  PRMT R164, RZ, 0x7610, R164 ;  /* 0x00007610ffa47816 */ /* 0x000fc800000000a4 */
[----:B------:R0:W3:Y:S01]  /*14540*/  @!P0 LDG.E.U16 R165, desc[UR6][R14.64] ;  /* 0x000000060ea58981 */ /* 0x0000e2000c1e1500 */
[----:B------:R-:W-:Y:S01]  /*14550*/  PRMT R163, RZ, 0x7610, R163 ;  /* 0x00007610ffa37816 */ /* 0x000fe200000000a3 */
[----:B0-----:R-:W-:Y:S02]  /*14560*/  @!P0 IMAD.MOV.U32 R14, RZ, RZ, R53 ;  /* 0x000000ffff0e8224 */ /* 0x001fe400078e0035 */
[----:B------:R-:W-:-:S05]  /*14570*/  @!P0 IMAD.MOV.U32 R15, RZ, RZ, R54 ;  /* 0x000000ffff0f8224 */ /* 0x000fca00078e0036 */
[----:B------:R0:W3:Y:S02]  /*14580*/  @!P0 LDG.E.U16 R164, desc[UR6][R14.64] ;  /* 0x000000060ea48981 */ /* 0x0000e4000c1e1500 */
[----:B0-----:R-:W-:Y:S02]  /*14590*/  @!P0 IMAD.MOV.U32 R14, RZ, RZ, R51 ;  /* 0x000000ffff0e8224 */ /* 0x001fe400078e0033 */
[----:B------:R-:W-:-:S05]  /*145a0*/  @!P0 IMAD.MOV.U32 R15, RZ, RZ, R52 ;  /* 0x000000ffff0f8224 */ /* 0x000fca00078e0034 */
[----:B------:R4:W3:Y:S01]  /*145b0*/  @!P0 LDG.E.U16 R163, desc[UR6][R14.64] ;  /* 0x000000060ea38981 */ /* 0x0008e2000c1e1500 */
[----:B------:R-:W-:Y:S02]  /*145c0*/  PRMT R162, RZ, 0x7610, R162 ;  /* 0x00007610ffa27816 */ /* 0x000fe400000000a2 */
[----:B------:R-:W-:Y:S02]  /*145d0*/  PRMT R161, RZ, 0x7610, R161 ;  /* 0x00007610ffa17816 */ /* 0x000fe400000000a1 */
[----:B------:R-:W-:Y:S02]  /*145e0*/  PRMT R160, RZ, 0x7610, R160 ;  /* 0x00007610ffa07816 */ /* 0x000fe400000000a0 */
[----:B------:R-:W-:Y:S02]  /*145f0*/  PRMT R159, RZ, 0x7610, R159 ;  /* 0x00007610ff9f7816 */ /* 0x000fe4000000009f */
[----:B------:R-:W-:Y:S01]  /*14600*/  PRMT R158, RZ, 0x7610, R158 ;  /* 0x00007610ff9e7816 */ /* 0x000fe2000000009e */
[----:B----4-:R-:W-:-:S02]  /*14610*/  @!P0 IMAD.MOV.U32 R14, RZ, RZ, R30 ;  /* 0x000000ffff0e8224 */ /* 0x010fc400078e001e */
[----:B------:R-:W4:Y:S01]  /*14620*/  LDL.LU R30, [R1+0x764] ;  /* 0x00076400011e7983 */ /* 0x000f220000300800 */
[----:B------:R-:W-:-:S03]  /*14630*/  @!P0 IMAD.MOV.U32 R15, RZ, RZ, R41 ;  /* 0x000000ffff0f8224 */ /* 0x000fc600078e0029 */
[----:B------:R-:W4:Y:S04]  /*14640*/  LDL.LU R245, [R1+0x748] ;  /* 0x0007480001f57983 */ /* 0x000f280000300800 */
[----:B------:R-:W4:Y:S04]  /*14650*/  LDL.LU R41, [R1+0x744] ;  /* 0x0007440001297983 */ /* 0x000f280000300800 */
[----:B------:R2:W4:Y:S02]  /*14660*/  @!P0 LDG.E.U16 R162, desc[UR6][R14.64] ;  /* 0x000000060ea28981 */ /* 0x000524000c1e1500 */
[----:B--2---:R-:W-:-:S02]  /*14670*/  @!P0 IMAD.MOV.U32 R14, RZ, RZ, R25 ;  /* 0x000000ffff0e8224 */ /* 0x004fc400078e0019 */
[----:B---3--:R-:W-:Y:S02]  /*14680*/  @!P0 IMAD.MOV.U32 R15, RZ, RZ, R33 ;  /* 0x000000ffff0f8224 */ /* 0x008fe400078e0021 */
[----:B------:R-:W2:Y:S04]  /*14690*/  LDL.LU R33, [R1+0x724] ;  /* 0x0007240001217983 */ /* 0x000ea80000300800 */
[----:B------:R-:W3:Y:S04]  /*146a0*/  LDL.LU R25, [R1+0x728] ;  /* 0x0007280001197983 */ /* 0x000ee80000300800 */
[----:B------:R0:W3:Y:S04]  /*146b0*/  @!P0 LDG.E.U16 R161, desc[UR6][R14.64] ;  /* 0x000000060ea18981 */ /* 0x0000e8000c1e1500 */
[----:B------:R-:W3:Y:S01]  /*146c0*/  LDL R52, [R1+0x6e8] ;  /* 0x0006e80001347983 */ /* 0x000ee20000100800 */
[----:B0-----:R-:W-:-:S02]  /*146d0*/  @!P0 IMAD.MOV.U32 R15, RZ, RZ, R49 ;  /* 0x000000ffff0f8224 */ /* 0x001fc400078e0031 */
[----:B------:R-:W-:Y:S02]  /*146e0*/  @!P0 IMAD.MOV.U32 R14, RZ, RZ, R36 ;  /* 0x000000ffff0e8224 */ /* 0x000fe400078e0024 */
[----:B------:R-:W3:Y:S04]  /*146f0*/  LDL.LU R36, [R1+0x708] ;  /* 0x0007080001247983 */ /* 0x000ee80000300800 */
[----:B------:R0:W3:Y:S04]  /*14700*/  @!P0 LDG.E.U16 R160, desc[UR6][R14.64] ;  /* 0x000000060ea08981 */ /* 0x0000e8000c1e1500 */
[----:B------:R-:W3:Y:S04]  /*14710*/  LDL R56, [R1+0x7fc] ;  /* 0x0007fc0001387983 */ /* 0x000ee80000100800 */
[----:B------:R-:W3:Y:S01]  /*14720*/  LDL R55, [R1+0x7dc] ;  /* 0x0007dc0001377983 */ /* 0x000ee20000100800 */
[----:B0-----:R-:W-:-:S02]  /*14730*/  @!P0 IMAD.MOV.U32 R14, RZ, RZ, R34 ;  /* 0x000000ffff0e8224 */ /* 0x001fc400078e0022 */
[----:B------:R-:W-:Y:S01]  /*14740*/  @!P0 IMAD.MOV.U32 R15, RZ, RZ, R39 ;  /* 0x000000ffff0f8224 */ /* 0x000fe200078e0027 */
[----:B------:R-:W3:Y:S04]  /*14750*/  LDL R49, [R1+0x7c0] ;  /* 0x0007c00001317983 */ /* 0x000ee80000100800 */
[----:B------:R0:W3:Y:S04]  /*14760*/  @!P0 LDG.E.U16 R159, desc[UR6][R14.64] ;  /* 0x000000060e9f8981 */ /* 0x0000e8000c1e1500 */
[----:B------:R-:W3:Y:S04]  /*14770*/  LDL R39, [R1+0x7e0] ;  /* 0x0007e00001277983 */ /* 0x000ee80000100800 */
[----:B------:R-:W3:Y:S01]  /*14780*/  LDL R54, [R1+0x7bc] ;  /* 0x0007bc0001367983 */ /* 0x000ee20000100800 */
[----:B0-----:R-:W-:-:S02]  /*14790*/  @!P0 IMAD.MOV.U32 R14, RZ, RZ, R5 ;  /* 0x000000ffff0e8224 */ /* 0x001fc400078e0005 */
[----:B------:R-:W-:Y:S01]  /*147a0*/  @!P0 IMAD.MOV.U32 R15, RZ, RZ, R28 ;  /* 0x000000ffff0f8224 */ /* 0x000fe200078e001c */
[----:B------:R-:W3:Y:S04]  /*147b0*/  LDL R5, [R1+0x820] ;  /* 0x0008200001057983 */ /* 0x000ee80000100800 */
[----:B------:R-:W3:Y:S04]  /*147c0*/  LDL R28, [R1+0x81c] ;  /* 0x00081c00011c7983 */ /* 0x000ee80000100800 */
[----:B------:R0:W3:Y:S04]  /*147d0*/  @!P0 LDG.E.U16 R158, desc[UR6][R14.64] ;  /* 0x000000060e9e8981 */ /* 0x0000e8000c1e1500 */
[----:B------:R-:W3:Y:S04]  /*147e0*/  LDL R34, [R1+0x7a0] ;  /* 0x0007a00001227983 */ /* 0x000ee80000100800 */
[----:B------:R-:W3:Y:S01]  /*147f0*/  LDL R53, [R1+0x79c] ;  /* 0x00079c0001357983 */ /* 0x000ee20000100800 */
[----:B0-----:R-:W-:-:S03]  /*14800*/  @!P0 IMAD.MOV.U32 R14, RZ, RZ, R31 ;  /* 0x000000ffff0e8224 */ /* 0x001fc600078e001f */
[----:B------:R-:W3:Y:S04]  /*14810*/  LDL R31, [R1+0x800] ;  /* 0x00080000011f7983 */ /* 0x000ee80000100800 */
[----:B------:R-:W3:Y:S01]  /*14820*/  LDL R51, [R1+0x780] ;  /* 0x0007800001337983 */ /* 0x000ee20000100800 */
[----:B------:R-:W-:Y:S02]  /*14830*/  PRMT R157, RZ, 0x7610, R157 ;  /* 0x00007610ff9d7816 */ /* 0x000fe4000000009d */
[----:B------:R-:W-:Y:S02]  /*14840*/  PRMT R156, RZ, 0x7610, R156 ;  /* 0x00007610ff9c7816 */ /* 0x000fe4000000009c */
[----:B------:R-:W-:Y:S02]  /*14850*/  PRMT R155, RZ, 0x7610, R155 ;  /* 0x00007610ff9b7816 */ /* 0x000fe4000000009b */
[----:B------:R-:W-:-:S02]  /*14860*/  PRMT R154, RZ, 0x7610, R154 ;  /* 0x00007610ff9a7816 */ /* 0x000fc4000000009a */
[----:B------:R-:W-:Y:S02]  /*14870*/  PRMT R153, RZ, 0x7610, R153 ;  /* 0x00007610ff997816 */ /* 0x000fe40000000099 */
[----:B------:R-:W-:Y:S02]  /*14880*/  PRMT R152, RZ, 0x7610, R152 ;  /* 0x00007610ff987816 */ /* 0x000fe40000000098 */
[----:B------:R-:W-:Y:S01]  /*14890*/  PRMT R23, RZ, 0x7610, R23 ;  /* 0x00007610ff177816 */ /* 0x000fe20000000017 */
[----:B------:R-:W-:Y:S01]  /*148a0*/  STL [R1+0xf30], R2 ;  /* 0x000f300201007387 */ /* 0x000fe20000100800 */
[----:B------:R-:W-:Y:S02]  /*148b0*/  PRMT R22, RZ, 0x7610, R22 ;  /* 0x00007610ff167816 */ /* 0x000fe40000000016 */
[----:B------:R-:W-:Y:S01]  /*148c0*/  PRMT R21, RZ, 0x7610, R21 ;  /* 0x00007610ff157816 */ /* 0x000fe20000000015 */
[----:B------:R0:W-:Y:S02]  /*148d0*/  STS.U16 [R50+UR4+0x8200], R20 ;  /* 0x0082001432007988 */ /* 0x0001e40008000404 */
[----:B0-----:R-:W-:Y:S01]  /*148e0*/  PRMT R20, RZ, 0x7610, R20 ;  /* 0x00007610ff147816 */ /* 0x001fe20000000014 */
[----:B----4-:R-:W-:-:S05]  /*148f0*/  @!P0 IMAD.MOV.U32 R15, RZ, RZ, R30 ;  /* 0x000000ffff0f8224 */ /* 0x010fca00078e001e */
[----:B------:R0:W4:Y:S02]  /*14900*/  @!P0 LDG.E.U16 R157, desc[UR6][R14.64] ;  /* 0x000000060e9d8981 */ /* 0x000124000c1e1500 */
[----:B0-----:R-:W-:Y:S02]  /*14910*/  @!P0 IMAD.MOV.U32 R14, RZ, RZ, R245 ;  /* 0x000000ffff0e8224 */ /* 0x001fe400078e00f5 */
[----:B------:R-:W-:-:S05]  /*14920*/  @!P0 IMAD.MOV.U32 R15, RZ, RZ, R41 ;  /* 0x000000ffff0f8224 */ /* 0x000fca00078e0029 */
[----:B------:R2:W4:Y:S02]  /*14930*/  @!P0 LDG.E.U16 R156, desc[UR6][R14.64] ;  /* 0x000000060e9c8981 */ /* 0x000524000c1e1500 */
[----:B--2---:R-:W-:Y:S02]  /*14940*/  @!P0 IMAD.MOV.U32 R15, RZ, RZ, R33 ;  /* 0x000000ffff0f8224 */ /* 0x004fe400078e0021 */
[----:B---3--:R-:W-:-:S05]  /*14950*/  @!P0 IMAD.MOV.U32 R14, RZ, RZ, R25 ;  /* 0x000000ffff0e8224 */ /* 0x008fca00078e0019 */
[----:B------:R0:W2:Y:S02]  /*14960*/  @!P0 LDG.E.U16 R155, desc[UR6][R14.64] ;  /* 0x000000060e9b8981 */ /* 0x0000a4000c1e1500 */
[----:B0-----:R-:W-:Y:S02]  /*14970*/  @!P0 IMAD.MOV.U32 R15, RZ, RZ, R2 ;  /* 0x000000ffff0f8224 */ /* 0x001fe400078e0002 */
[----:B------:R-:W-:-:S05]  /*14980*/  @!P0 IMAD.MOV.U32 R14, RZ, RZ, R36 ;  /* 0x000000ffff0e8224 */ /* 0x000fca00078e0024 */
[----:B------:R0:W3:Y:S02]  /*14990*/  @!P0 LDG.E.U16 R154, desc[UR6][R14.64] ;  /* 0x000000060e9a8981 */ /* 0x0000e4000c1e1500 */
[----:B0-----:R-:W-:Y:S02]  /*149a0*/  @!P0 IMAD.MOV.U32 R14, RZ, RZ, R52 ;  /* 0x000000ffff0e8224 */ /* 0x001fe400078e0034 */
[----:B------:R-:W-:Y:S01]  /*149b0*/  @!P0 IMAD.MOV.U32 R15, RZ, RZ, R4 ;  /* 0x000000ffff0f8224 */ /* 0x000fe200078e0004 */
[----:B------:R-:W3:Y:S04]  /*149c0*/  LDL R52, [R1+0x760] ;  /* 0x0007600001347983 */ /* 0x000ee80000100800 */
[----:B------:R0:W3:Y:S04]  /*149d0*/  @!P0 LDG.E.U16 R153, desc[UR6][R14.64] ;  /* 0x000000060e998981 */ /* 0x0000e8000c1e1500 */
[----:B------:R-:W3:Y:S01]  /*149e0*/  LDL.LU R2, [R1+0x71c] ;  /* 0x00071c0001027983 */ /* 0x000ee20000300800 */
[----:B0-----:R-:W-:-:S02]  /*149f0*/  @!P0 IMAD.MOV.U32 R14, RZ, RZ, R5 ;  /* 0x000000ffff0e8224 */ /* 0x001fc400078e0005 */
[----:B------:R-:W-:-:S05]  /*14a00*/  @!P0 IMAD.MOV.U32 R15, RZ, RZ, R28 ;  /* 0x000000ffff0f8224 */ /* 0x000fca00078e001c */
[----:B------:R0:W3:Y:S02]  /*14a10*/  @!P0 LDG.E.U16 R152, desc[UR6][R14.64] ;  /* 0x000000060e988981 */ /* 0x0000e4000c1e1500 */
[----:B0-----:R-:W-:Y:S02]  /*14a20*/  @!P0 IMAD.MOV.U32 R15, RZ, RZ, R56 ;  /* 0x000000ffff0f8224 */ /* 0x001fe400078e0038 */
[----:B------:R-:W-:Y:S01]  /*14a30*/  @!P0 IMAD.MOV.U32 R14, RZ, RZ, R31 ;  /* 0x000000ffff0e8224 */ /* 0x000fe200078e001f */
[----:B------:R0:W-:Y:S04]  /*14a40*/  STL [R1+0xf24], R4 ;  /* 0x000f240401007387 */ /* 0x0001e80000100800 */
[----:B------:R1:W3:Y:S04]  /*14a50*/  @!P0 LDG.E.U16 R23, desc[UR6][R14.64] ;  /* 0x000000060e178981 */ /* 0x0002e8000c1e1500 */
[----:B0-----:R-:W3:Y:S01]  /*14a60*/  LDL.LU R4, [R1+0x6e0] ;  /* 0x0006e00001047983 */ /* 0x001ee20000300800 */
[----:B-1----:R-:W-:-:S03]  /*14a70*/  @!P0 IMAD.MOV.U32 R14, RZ, RZ, R39 ;  /* 0x000000ffff0e8224 */ /* 0x002fc600078e0027 */
[----:B------:R-:W3:Y:S01]  /*14a80*/  LDL.LU R5, [R1+0x77c] ;  /* 0x00077c0001057983 */ /* 0x000ee20000300800 */
[----:B------:R-:W-:-:S03]  /*14a90*/  @!P0 IMAD.MOV.U32 R15, RZ, RZ, R55 ;  /* 0x000000ffff0f8224 */ /* 0x000fc600078e0037 */
[----:B------:R-:W3:Y:S04]  /*14aa0*/  LDL.LU R28, [R1+0x75c] ;  /* 0x00075c00011c7983 */ /* 0x000ee80000300800 */
[----:B------:R-:W3:Y:S04]  /*14ab0*/  LDL.LU R31, [R1+0x740] ;  /* 0x00074000011f7983 */ /* 0x000ee80000300800 */
[----:B------:R0:W3:Y:S04]  /*14ac0*/  @!P0 LDG.E.U16 R22, desc[UR6][R14.64] ;  /* 0x000000060e168981 */ /* 0x0000e8000c1e1500 */
[----:B------:R-:W3:Y:S01]  /*14ad0*/  LDL.LU R39, [R1+0x73c] ;  /* 0x00073c0001277983 */ /* 0x000ee20000300800 */
[----:B0-----:R-:W-:-:S02]  /*14ae0*/  @!P0 IMAD.MOV.U32 R14, RZ, RZ, R49 ;  /* 0x000000ffff0e8224 */ /* 0x001fc400078e0031 */
[----:B------:R-:W-:Y:S01]  /*14af0*/  @!P0 IMAD.MOV.U32 R15, RZ, RZ, R54 ;  /* 0x000000ffff0f8224 */ /* 0x000fe200078e0036 */
[----:B------:R-:W3:Y:S04]  /*14b00*/  LDL.LU R49, [R1+0x720] ;  /* 0x0007200001317983 */ /* 0x000ee80000300800 */
[----:B------:R0:W3:Y:S02]  /*14b10*/  @!P0 LDG.E.U16 R21, desc[UR6][R14.64] ;  /* 0x000000060e158981 */ /* 0x0000e4000c1e1500 */
[----:B0-----:R-:W-:Y:S02]  /*14b20*/  @!P0 IMAD.MOV.U32 R14, RZ, RZ, R34 ;  /* 0x000000ffff0e8224 */ /* 0x001fe400078e0022 */
[----:B------:R-:W3:Y:S01]  /*14b30*/  LDL.LU R34, [R1+0x700] ;  /* 0x0007000001227983 */ /* 0x000ee20000300800 */
[----:B------:R-:W-:-:S05]  /*14b40*/  @!P0 IMAD.MOV.U32 R15, RZ, RZ, R53 ;  /* 0x000000ffff0f8224 */ /* 0x000fca00078e0035 */
[----:B------:R0:W3:Y:S02]  /*14b50*/  @!P0 LDG.E.U16 R20, desc[UR6][R14.64] ;  /* 0x000000060e148981 */ /* 0x0000e4000c1e1500 */
[----:B0-----:R-:W-:Y:S02]  /*14b60*/  @!P0 IMAD.MOV.U32 R14, RZ, RZ, R51 ;  /* 0x000000ffff0e8224 */ /* 0x001fe400078e0033 */
[----:B------:R-:W3:Y:S04]  /*14b70*/  LDL R51, [R1+0x6dc] ;  /* 0x0006dc0001337983 */ /* 0x000ee80000100800 */
[----:B------:R0:W-:Y:S04]  /*14b80*/  STS.U16 [R50+UR4+0x8600], R19 ;  /* 0x0086001332007988 */ /* 0x0001e80008000404 */
[----:B------:R1:W-:Y:S01]  /*14b90*/  STS.U16 [R50+UR4+0x8a00], R18 ;  /* 0x008a001232007988 */ /* 0x0003e20008000404 */
[----:B0-----:R-:W-:-:S02]  /*14ba0*/  PRMT R19, RZ, 0x7610, R19 ;  /* 0x00007610ff137816 */ /* 0x001fc40000000013 */
[----:B-1----:R-:W-:Y:S01]  /*14bb0*/  PRMT R18, RZ, 0x7610, R18 ;  /* 0x00007610ff127816 */ /* 0x002fe20000000012 */
[----:B------:R0:W-:Y:S02]  /*14bc0*/  STS.U16 [R50+UR4+0x8e00], R17 ;  /* 0x008e001132007988 */ /* 0x0001e40008000404 */
[----:B0-----:R-:W-:Y:S02]  /*14bd0*/  PRMT R17, RZ, 0x7610, R17 ;  /* 0x00007610ff117816 */ /* 0x001fe40000000011 */
[----:B------:R0:W-:Y:S04]  /*14be0*/  STS.U16 [R50+UR4+0x9200], R16 ;  /* 0x0092001032007988 */ /* 0x0001e80008000404 */
[----:B------:R1:W-:Y:S04]  /*14bf0*/  STS.U16 [R50+UR4+0x9600], R13 ;  /* 0x0096000d32007988 */ /* 0x0003e80008000404 */
[----:B------:R1:W-:Y:S04]  /*14c00*/  STS.U16 [R50+UR4+0x9a00], R11 ;  /* 0x009a000b32007988 */ /* 0x0003e80008000404 */
        /* <DEDUP_REMOVED lines=8> */
[----:B------:R-:W-:Y:S04]  /*14c90*/  STS.U16 [R50+UR4+0xba00], R177 ;  /* 0x00ba00b132007988 */ /* 0x000fe80008000404 */
[----:B------:R-:W-:Y:S04]  /*14ca0*/  STS.U16 [R50+UR4+0xbe00], R175 ;  /* 0x00be00af32007988 */ /* 0x000fe80008000404 */
[----:B------:R-:W-:Y:S04]  /*14cb0*/  STS.U16 [R50+UR4+0xc200], R173 ;  /* 0x00c200ad32007988 */ /* 0x000fe80008000404 */
[----:B------:R-:W-:Y:S01]  /*14cc0*/  STS.U16 [R50+UR4+0xc600], R171 ;  /* 0x00c600ab32007988 */ /* 0x000fe20008000404 */
[----:B-1----:R-:W-:-:S03]  /*14cd0*/  PRMT R13, RZ, 0x7610, R13 ;  /* 0x00007610ff0d7816 */ /* 0x002fc6000000000d */
[----:B------:R-:W-:Y:S04]  /*14ce0*/  STS.U16 [R50+UR4+0xca00], R169 ;  /* 0x00ca00a932007988 */ /* 0x000fe80008000404 */
[----:B------:R-:W-:Y:S04]  /*14cf0*/  STS.U16 [R50+UR4+0xce00], R167 ;  /* 0x00ce00a732007988 */ /* 0x000fe80008000404 */
[----:B------:R-:W-:Y:S04]  /*14d00*/  STS.U16 [R50+UR4+0xd200], R165 ;  /* 0x00d200a532007988 */ /* 0x000fe80008000404 */
[----:B------:R-:W-:Y:S04]  /*14d10*/  STS.U16 [R50+UR4+0xd600], R163 ;  /* 0x00d600a332007988 */ /* 0x000fe80008000404 */
[----:B------:R-:W-:Y:S04]  /*14d20*/  STS.U16 [R50+UR4+0xda00], R162 ;  /* 0x00da00a232007988 */ /* 0x000fe80008000404 */
[----:B------:R-:W-:Y:S01]  /*14d30*/  STS.U16 [R50+UR4+0xde00], R161 ;  /* 0x00de00a132007988 */ /* 0x000fe20008000404 */
[----:B------:R-:W-:-:S03]  /*14d40*/  PRMT R11, RZ, 0x7610, R11 ;  /* 0x00007610ff0b7816 */ /* 0x000fc6000000000b */
[----:B------:R-:W-:Y:S04]  /*14d50*/  STS.U16 [R50+UR4+0xe200], R160 ;  /* 0x00e200a032007988 */ /* 0x000fe80008000404 */
[----:B------:R-:W-:Y:S04]  /*14d60*/  STS.U16 [R50+UR4+0xe600], R159 ;  /* 0x00e6009f32007988 */ /* 0x000fe80008000404 */
[----:B------:R-:W-:Y:S04]  /*14d70*/  STS.U16 [R50+UR4+0xea00], R158 ;  /* 0x00ea009e32007988 */ /* 0x000fe80008000404 */
[----:B----4-:R-:W-:Y:S04]  /*14d80*/  STS.U16 [R50+UR4+0xee00], R157 ;  /* 0x00ee009d32007988 */ /* 0x010fe80008000404 */
[----:B------:R-:W-:Y:S04]  /*14d90*/  STS.U16 [R50+UR4+0xf200], R156 ;  /* 0x00f2009c32007988 */ /* 0x000fe80008000404 */
[----:B--2---:R-:W-:Y:S04]  /*14da0*/  STS.U16 [R50+UR4+0xf600], R155 ;  /* 0x00f6009b32007988 */ /* 0x004fe80008000404 */
[----:B---3--:R0:W-:Y:S01]  /*14db0*/  STL [R1+0xf34], R2 ;  /* 0x000f340201007387 */ /* 0x0081e20000100800 */
[----:B------:R-:W-:-:S05]  /*14dc0*/  @!P0 IMAD.MOV.U32 R15, RZ, RZ, R5 ;  /* 0x000000ffff0f8224 */ /* 0x000fca00078e0005 */
[----:B------:R1:W2:Y:S02]  /*14dd0*/  @!P0 LDG.E.U16 R19, desc[UR6][R14.64] ;  /* 0x000000060e138981 */ /* 0x0002a4000c1e1500 */
[----:B-1----:R-:W-:Y:S02]  /*14de0*/  @!P0 IMAD.MOV.U32 R14, RZ, RZ, R52 ;  /* 0x000000ffff0e8224 */ /* 0x002fe400078e0034 */
[----:B------:R-:W-:-:S05]  /*14df0*/  @!P0 IMAD.MOV.U32 R15, RZ, RZ, R28 ;  /* 0x000000ffff0f8224 */ /* 0x000fca00078e001c */
[----:B------:R1:W3:Y:S04]  /*14e00*/  @!P0 LDG.E.U16 R18, desc[UR6][R14.64] ;  /* 0x000000060e128981 */ /* 0x0002e8000c1e1500 */
[----:B------:R-:W-:Y:S04]  /*14e10*/  STL.64 [R1+0x1200], R48 ;  /* 0x0012003001007387 */ /* 0x000fe80000100a00 */
[----:B------:R-:W-:Y:S04]  /*14e20*/  STL.64 [R1+0x11f8], R46 ;  /* 0x0011f82e01007387 */ /* 0x000fe80000100a00 */
[----:B------:R-:W-:Y:S04]  /*14e30*/  STL.64 [R1+0x11f0], R44 ;  /* 0x0011f02c01007387 */ /* 0x000fe80000100a00 */
[----:B------:R-:W-:Y:S04]  /*14e40*/  STL.64 [R1+0x11e8], R42 ;  /* 0x0011e82a01007387 */ /* 0x000fe80000100a00 */
[----:B------:R-:W-:Y:S04]  /*14e50*/  STL.64 [R1+0x11e0], R40 ;  /* 0x0011e02801007387 */ /* 0x000fe80000100a00 */
[----:B------:R-:W-:Y:S04]  /*14e60*/  STL.64 [R1+0x11d8], R38 ;  /* 0x0011d82601007387 */ /* 0x000fe80000100a00 */
[----:B------:R-:W-:Y:S04]  /*14e70*/  STL.64 [R1+0x11d0], R36 ;  /* 0x0011d02401007387 */ /* 0x000fe80000100a00 */
[----:B------:R-:W-:Y:S01]  /*14e80*/  STL.64 [R1+0x11c8], R34 ;  /* 0x0011c82201007387 */ /* 0x000fe20000100a00 */
[----:B-1----:R-:W-:-:S03]  /*14e90*/  @!P0 IMAD.MOV.U32 R14, RZ, RZ, R31 ;  /* 0x000000ffff0e8224 */ /* 0x002fc600078e001f */
[----:B------:R-:W-:Y:S01]  /*14ea0*/  STL.64 [R1+0x11c0], R32 ;  /* 0x0011c02001007387 */ /* 0x000fe20000100a00 */
[----:B------:R-:W-:-:S03]  /*14eb0*/  @!P0 IMAD.MOV.U32 R15, RZ, RZ, R39 ;  /* 0x000000ffff0f8224 */ /* 0x000fc600078e0027 */
[----:B------:R-:W-:Y:S04]  /*14ec0*/  STL.64 [R1+0x11b8], R30 ;  /* 0x0011b81e01007387 */ /* 0x000fe80000100a00 */
[----:B------:R-:W-:Y:S04]  /*14ed0*/  STL.64 [R1+0x11b0], R28 ;  /* 0x0011b01c01007387 */ /* 0x000fe80000100a00 */
[----:B------:R-:W-:Y:S04]  /*14ee0*/  STL.64 [R1+0x11a8], R26 ;  /* 0x0011a81a01007387 */ /* 0x000fe80000100a00 */
[----:B------:R1:W-:Y:S04]  /*14ef0*/  STL.64 [R1+0x11a0], R24 ;  /* 0x0011a01801007387 */ /* 0x0003e80000100a00 */
[----:B------:R-:W-:Y:S04]  /*14f00*/  STL.64 [R1+0x1218], R150 ;  /* 0x0012189601007387 */ /* 0x000fe80000100a00 */
[----:B------:R-:W-:Y:S04]  /*14f10*/  STL.64 [R1+0x1210], R148 ;  /* 0x0012109401007387 */ /* 0x000fe80000100a00 */
[----:B------:R-:W-:Y:S04]  /*14f20*/  STL.64 [R1+0x1208], R146 ;  /* 0x0012089201007387 */ /* 0x000fe80000100a00 */
[----:B------:R4:W3:Y:S04]  /*14f30*/  @!P0 LDG.E.U16 R17, desc[UR6][R14.64] ;  /* 0x000000060e118981 */ /* 0x0008e8000c1e1500 */
[----:B------:R-:W-:Y:S04]  /*14f40*/  STL [R1+0xf38], R3 ;  /* 0x000f380301007387 */ /* 0x000fe80000100800 */
[----:B------:R-:W-:Y:S01]  /*14f50*/  STL [R1+0xf3c], R4 ;  /* 0x000f3c0401007387 */ /* 0x000fe20000100800 */
[----:B----4-:R-:W-:-:S03]  /*14f60*/  @!P0 IMAD.MOV.U32 R15, RZ, RZ, R2 ;  /* 0x000000ffff0f8224 */ /* 0x010fc600078e0002 */
[----:B0-----:R-:W4:Y:S01]  /*14f70*/  LDL R2, [R1+0xee4] ;  /* 0x000ee40001027983 */ /* 0x001f220000100800 */
[----:B------:R-:W-:-:S03]  /*14f80*/  @!P0 IMAD.MOV.U32 R14, RZ, RZ, R49 ;  /* 0x000000ffff0e8224 */ /* 0x000fc600078e0031 */
[----:B-1----:R-:W3:Y:S04]  /*14f90*/  LDL.LU.64 R24, [R1+0x400] ;  /* 0x0004000001187983 */ /* 0x002ee80000300a00 */
[----:B------:R-:W3:Y:S04]  /*14fa0*/  LDL.LU.64 R26, [R1+0x408] ;  /* 0x00040800011a7983 */ /* 0x000ee80000300a00 */
[----:B------:R0:W3:Y:S04]  /*14fb0*/  @!P0 LDG.E.U16 R16, desc[UR6][R14.64] ;  /* 0x000000060e108981 */ /* 0x0000e8000c1e1500 */
[----:B------:R-:W3:Y:S04]  /*14fc0*/  LDL.LU.64 R28, [R1+0x410] ;  /* 0x00041000011c7983 */ /* 0x000ee80000300a00 */
[----:B------:R-:W3:Y:S01]  /*14fd0*/  LDL.LU.64 R30, [R1+0x418] ;  /* 0x00041800011e7983 */ /* 0x000ee20000300a00 */
[----:B0-----:R-:W-:-:S02]  /*14fe0*/  @!P0 IMAD.MOV.U32 R14, RZ, RZ, R34 ;  /* 0x000000ffff0e8224 */ /* 0x001fc400078e0022 */
[----:B------:R-:W-:Y:S01]  /*14ff0*/  @!P0 IMAD.MOV.U32 R15, RZ, RZ, R3 ;  /* 0x000000ffff0f8224 */ /* 0x000fe200078e0003 */
[----:B------:R-:W3:Y:S04]  /*15000*/  LDL.LU.64 R32, [R1+0x420] ;  /* 0x0004200001207983 */ /* 0x000ee80000300a00 */
[----:B------:R-:W3:Y:S04]  /*15010*/  LDL.LU.64 R34, [R1+0x428] ;  /* 0x0004280001227983 */ /* 0x000ee80000300a00 */
[----:B------:R-:W3:Y:S04]  /*15020*/  LDL.LU.64 R36, [R1+0x430] ;  /* 0x0004300001247983 */ /* 0x000ee80000300a00 */
[----:B------:R-:W3:Y:S04]  /*15030*/  LDL.LU.64 R38, [R1+0x438] ;  /* 0x0004380001267983 */ /* 0x000ee80000300a00 */
[----:B------:R0:W3:Y:S04]  /*15040*/  @!P0 LDG.E.U16 R13, desc[UR6][R14.64] ;  /* 0x000000060e0d8981 */ /* 0x0000e8000c1e1500 */
[----:B------:R-:W3:Y:S04]  /*15050*/  LDL.LU.64 R40, [R1+0x440] ;  /* 0x0004400001287983 */ /* 0x000ee80000300a00 */
[----:B------:R-:W3:Y:S01]  /*15060*/  LDL.LU.64 R42, [R1+0x448] ;  /* 0x00044800012a7983 */ /* 0x000ee20000300a00 */
[----:B0-----:R-:W-:-:S02]  /*15070*/  @!P0 IMAD.MOV.U32 R14, RZ, RZ, R4 ;  /* 0x000000ffff0e8224 */ /* 0x001fc400078e0004 */
[----:B------:R-:W-:Y:S01]  /*15080*/  @!P0 IMAD.MOV.U32 R15, RZ, RZ, R51 ;  /* 0x000000ffff0f8224 */ /* 0x000fe200078e0033 */
[----:B------:R-:W3:Y:S04]  /*15090*/  LDL.LU.64 R44, [R1+0x450] ;  /* 0x00045000012c7983 */ /* 0x000ee80000300a00 */
[----:B------:R-:W-:Y:S04]  /*150a0*/  STS.U16 [R50+UR4+0xfa00], R154 ;  /* 0x00fa009a32007988 */ /* 0x000fe80008000404 */
[----:B------:R-:W3:Y:S04]  /*150b0*/  LDL.LU.64 R46, [R1+0x458] ;  /* 0x00045800012e7983 */ /* 0x000ee80000300a00 */
[----:B------:R0:W-:Y:S04]  /*150c0*/  STS.U16 [R50+UR4+0xfe00], R153 ;  /* 0x00fe009932007988 */ /* 0x0001e80008000404 */
[----:B------:R-:W3:Y:S04]  /*150d0*/  LDL.LU.64 R48, [R1+0x460] ;  /* 0x0004600001307983 */ /* 0x000ee80000300a00 */
[----:B------:R-:W3:Y:S04]  /*150e0*/  @!P0 LDG.E.U16 R11, desc[UR6][R14.64] ;  /* 0x000000060e0b8981 */ /* 0x000ee8000c1e1500 */
[----:B0-----:R-:W3:Y:S04]  /*150f0*/  LDL.LU.64 R50, [R1+0x468] ;  /* 0x0004680001327983 */ /* 0x001ee80000300a00 */
[----:B------:R-:W3:Y:S04]  /*15100*/  LDL.LU.64 R52, [R1+0x470] ;  /* 0x0004700001347983 */ /* 0x000ee80000300a00 */
        /* <DEDUP_REMOVED lines=49> */
[----:B----4-:R-:W-:Y:S04]  /*15420*/  STS.U16 [R2+UR4+0x8300], R198 ;  /* 0x008300c602007988 */ /* 0x010fe80008000404 */
        /* <DEDUP_REMOVED lines=25> */
[----:B--2---:R-:W-:Y:S04]  /*155c0*/  STS.U16 [R2+UR4+0xeb00], R19 ;  /* 0x00eb001302007988 */ /* 0x004fe80008000404 */
[----:B---3--:R-:W-:Y:S04]  /*155d0*/  STS.U16 [R2+UR4+0xef00], R18 ;  /* 0x00ef001202007988 */ /* 0x008fe80008000404 */
[----:B------:R-:W-:Y:S04]  /*155e0*/  STS.U16 [R2+UR4+0xf300], R17 ;  /* 0x00f3001102007988 */ /* 0x000fe80008000404 */
[----:B------:R-:W-:Y:S04]  /*155f0*/  STS.U16 [R2+UR4+0xf700], R16 ;  /* 0x00f7001002007988 */ /* 0x000fe80008000404 */
[----:B------:R-:W-:Y:S04]  /*15600*/  STS.U16 [R2+UR4+0xfb00], R13 ;  /* 0x00fb000d02007988 */ /* 0x000fe80008000404 */
[----:B------:R-:W-:Y:S01]  /*15610*/  STS.U16 [R2+UR4+0xff00], R11 ;  /* 0x00ff000b02007988 */ /* 0x000fe20008000404 */
[----:B------:R0:W-:Y:S06]  /*15620*/  MEMBAR.ALL.CTA ;  /* 0x0000000000007992 */ /* 0x0001ec0000008000 */
[----:B0-----:R-:W0:Y:S02]  /*15630*/  FENCE.VIEW.ASYNC.S ;  /* 0x00000000000073c6 */ /* 0x001e240000000000 */
[----:B0-----:R-:W-:Y:S06]  /*15640*/  BAR.SYNC.DEFER_BLOCKING 0x0 ;  /* 0x0000000000007b1d */ /* 0x001fec0000010000 */
[----:B------:R-:W-:Y:S01]  /*15650*/  UMOV UR21, 0x40000040 ;  /* 0x4000004000157882 */ /* 0x000fe20000000000 */
[----:B------:R-:W-:-:S06]  /*15660*/  WARPGROUP.ARRIVE ;  /* 0x00000000000079c5 */ /* 0x000fcc0000000000 */
[----:B------:R-:W-:Y:S03]  /*15670*/  HGMMA.64x256x16.F32.BF16 R24, gdesc[UR20].tnspA, R24, gsb0 ;  /* 0x23e00000141879f0 */ /* 0x000fe60008001818 */
[----:B------:R-:W-:Y:S02]  /*15680*/  WARPGROUP.DEPBAR.LE gsb0, 0x0 ;  /* 0x00008000000079c5 */ /* 0x000fe40000010000 */
[----:B------:R-:W-:-:S15]  /*15690*/  WARPGROUP.ARRIVE ;  /* 0x00000000000079c5 */ /* 0x000fde0000000000 */
[----:B------:R-:W-:-:S08]  /*156a0*/  NOP ;  /* 0x0000000000007918 */ /* 0x000fd00000000000 */
        /* <DEDUP_REMOVED lines=10> */
[----:B------:R-:W-:Y:S04]  /*15750*/  STL.64 [R1+0x400], R24 ;  /* 0x0004001801007387 */ /* 0x000fe80000100a00 */
        /* <DEDUP_REMOVED lines=62> */
[----:B------:R0:W-:Y:S04]  /*15b40*/  STL.64 [R1+0x5f8], R150 ;  /* 0x0005f89601007387 */ /* 0x0001e80000100a00 */
[----:B0-----:R-:W2:Y:S04]  /*15b50*/  LDL.LU.64 R150, [R1+0x1218] ;  /* 0x0012180001967983 */ /* 0x001ea80000300a00 */
[----:B------:R-:W3:Y:S04]  /*15b60*/  LDL.LU.64 R148, [R1+0x1210] ;  /* 0x0012100001947983 */ /* 0x000ee80000300a00 */
[----:B------:R-:W4:Y:S01]  /*15b70*/  LDL.LU.64 R146, [R1+0x1208] ;  /* 0x0012080001927983 */ /* 0x000f220000300a00 */
[----:B------:R-:W-:-:S02]  /*15b80*/  IMAD.MOV.U32 R250, RZ, RZ, R25 ;  /* 0x000000fffffa7224 */ /* 0x000fc400078e0019 */
[----:B------:R-:W-:Y:S02]  /*15b90*/  IMAD.MOV.U32 R244, RZ, RZ, R24 ;  /* 0x000000fffff47224 */ /* 0x000fe400078e0018 */
[----:B------:R-:W-:Y:S01]  /*15ba0*/  IMAD.MOV.U32 R246, RZ, RZ, R26 ;  /* 0x000000fffff67224 */ /* 0x000fe200078e001a */
[----:B------:R-:W4:Y:S04]  /*15bb0*/  LDL.LU.64 R24, [R1+0x200] ;  /* 0x0002000001187983 */ /* 0x000f280000300a00 */
        /* <DEDUP_REMOVED lines=20> */
[----:B------:R-:W4:Y:S01]  /*15d00*/  LDL.LU.64 R66, [R1+0x2a8] ;  /* 0x0002a80001427983 */ /* 0x000f220000300a00 */
[----:B------:R-:W-:-:S03]  /*15d10*/  IMAD.MOV.U32 R16, RZ, RZ, R77 ;  /* 0x000000ffff107224 */ /* 0x000fc600078e004d */
[----:B------:R-:W4:Y:S01]  /*15d20*/  LDL.LU.64 R68, [R1+0x2b0] ;  /* 0x0002b00001447983 */ /* 0x000f220000300a00 */
[----:B------:R-:W-:-:S03]  /*15d30*/  IMAD.MOV.U32 R20, RZ, RZ, R76 ;  /* 0x000000ffff147224 */ /* 0x000fc600078e004c */
[----:B------:R-:W4:Y:S01]  /*15d40*/  LDL.LU.64 R70, [R1+0x2b8] ;  /* 0x0002b80001467983 */ /* 0x000f220000300a00 */
[----:B------:R-:W-:-:S03]  /*15d50*/  IMAD.MOV.U32 R17, RZ, RZ, R79 ;  /* 0x000000ffff117224 */ /* 0x000fc600078e004f */
[----:B------:R-:W4:Y:S01]  /*15d60*/  LDL.LU.64 R72, [R1+0x2c0] ;  /* 0x0002c00001487983 */ /* 0x000f220000300a00 */
[----:B------:R-:W-:-:S03]  /*15d70*/  IMAD.MOV.U32 R21, RZ, RZ, R78 ;  /* 0x000000ffff157224 */ /* 0x000fc600078e004e */
        /* <DEDUP_REMOVED lines=17> */
[----:B------:R-:W-:Y:S02]  /*15e90*/  IMAD.MOV.U32 R168, RZ, RZ, R101 ;  /* 0x000000ffffa87224 */ /* 0x000fe400078e0065 */
[----:B------:R-:W-:Y:S01]  /*15ea0*/  IMAD.MOV.U32 R164, RZ, RZ, R100 ;  /* 0x000000ffffa47224 */ /* 0x000fe200078e0064 */
[----:B------:R-:W4:Y:S01]  /*15eb0*/  LDL.LU.64 R96, [R1+0x320] ;  /* 0x0003200001607983 */ /* 0x000f220000300a00 */
[----:B------:R-:W-:Y:S02]  /*15ec0*/  IMAD.MOV.U32 R169, RZ, RZ, R103 ;  /* 0x000000ffffa97224 */ /* 0x000fe400078e0067 */
[----:B------:R-:W-:Y:S01]  /*15ed0*/  IMAD.MOV.U32 R165, RZ, RZ, R102 ;  /* 0x000000ffffa57224 */ /* 0x000fe200078e0066 */
[----:B------:R-:W4:Y:S01]  /*15ee0*/  LDL.LU.64 R98, [R1+0x328] ;  /* 0x0003280001627983 */ /* 0x000f220000300a00 */
[----:B------:R-:W-:Y:S02]  /*15ef0*/  IMAD.MOV.U32 R176, RZ, RZ, R105 ;  /* 0x000000ffffb07224 */ /* 0x000fe400078e0069 */
[----:B------:R-:W-:Y:S01]  /*15f00*/  IMAD.MOV.U32 R172, RZ, RZ, R104 ;  /* 0x000000ffffac7224 */ /* 0x000fe200078e0068 */
[----:B------:R-:W4:Y:S01]  /*15f10*/  LDL.LU.64 R100, [R1+0x330] ;  /* 0x0003300001647983 */ /* 0x000f220000300a00 */
[----:B------:R-:W-:-:S02]  /*15f20*/  IMAD.MOV.U32 R177, RZ, RZ, R107 ;  /* 0x000000ffffb17224 */ /* 0x000fc400078e006b */
        /* <DEDUP_REMOVED lines=49> */
[----:B------:R-:W4:Y:S04]  /*16240*/  LDL.LU.64 R134, [R1+0x3b8] ;  /* 0x0003b80001867983 */ /* 0x000f280000300a00 */
[----:B------:R-:W4:Y:S04]  /*16250*/  LDL.LU.64 R136, [R1+0x3c0] ;  /* 0x0003c00001887983 */ /* 0x000f280000300a00 */
[----:B------:R-:W4:Y:S04]  /*16260*/  LDL.LU.64 R138, [R1+0x3c8] ;  /* 0x0003c800018a7983 */ /* 0x000f280000300a00 */
[----:B------:R-:W4:Y:S04]  /*16270*/  LDL.LU.64 R140, [R1+0x3d0] ;  /* 0x0003d000018c7983 */ /* 0x000f280000300a00 */
[----:B------:R-:W4:Y:S04]  /*16280*/  LDL.LU.64 R142, [R1+0x3d8] ;  /* 0x0003d800018e7983 */ /* 0x000f280000300a00 */
[----:B------:R-:W4:Y:S01]  /*16290*/  LDL.LU.64 R144, [R1+0x3e0] ;  /* 0x0003e00001907983 */ /* 0x000f220000300a00 */
[----:B--2---:R-:W-:-:S02]  /*162a0*/  IMAD.MOV.U32 R252, RZ, RZ, R150 ;  /* 0x000000fffffc7224 */ /* 0x004fc400078e0096 */
[----:B------:R-:W-:Y:S02]  /*162b0*/  IMAD.MOV.U32 R243, RZ, RZ, R151 ;  /* 0x000000fffff37224 */ /* 0x000fe400078e0097 */
[----:B---3--:R-:W-:Y:S02]  /*162c0*/  IMAD.MOV.U32 R226, RZ, RZ, R148 ;  /* 0x000000ffffe27224 */ /* 0x008fe400078e0094 */
[----:B------:R-:W-:Y:S02]  /*162d0*/  IMAD.MOV.U32 R214, RZ, RZ, R149 ;  /* 0x000000ffffd67224 */ /* 0x000fe400078e0095 */
[----:B----4-:R-:W-:Y:S02]  /*162e0*/  IMAD.MOV.U32 R248, RZ, RZ, R146 ;  /* 0x000000fffff87224 */ /* 0x010fe400078e0092 */
[----:B------:R-:W-:Y:S02]  /*162f0*/  IMAD.MOV.U32 R238, RZ, RZ, R147 ;  /* 0x000000ffffee7224 */ /* 0x000fe400078e0093 */
[----:B------:R-:W2:Y:S04]  /*16300*/  LDL.LU.64 R146, [R1+0x3e8] ;  /* 0x0003e80001927983 */ /* 0x000ea80000300a00 */
[----:B------:R-:W2:Y:S04]  /*16310*/  LDL.LU.64 R148, [R1+0x3f0] ;  /* 0x0003f00001947983 */ /* 0x000ea80000300a00 */
[----:B------:R-:W2:Y:S01]  /*16320*/  LDL.LU.64 R150, [R1+0x3f8] ;  /* 0x0003f80001967983 */ /* 0x000ea20000300a00 */
[----:B------:R-:W-:Y:S01]  /*16330*/  UIADD3.64 UR48, UR8, 0x180, URZ ;  /* 0x0000018008307897 */ /* 0x000fe2000fffe03f */
[----:B------:R-:W-:Y:S01]  /*16340*/  UMOV UR50, UR22 ;  /* 0x0000001600327c82 */ /* 0x000fe20008000000 */
[----:B------:R-:W-:Y:S01]  /*16350*/  UMOV UR51, UR23 ;  /* 0x0000001700337c82 */ /* 0x000fe20008000000 */
[----:B------:R-:W-:Y:S01]  /*16360*/  UIADD3.64 UR52, UR8, 0x200, URZ ;  /* 0x0000020008347897 */ /* 0x000fe2000fffe03f */
[----:B------:R-:W-:Y:S01]  /*16370*/  UMOV UR54, UR10 ;  /* 0x0000000a00367c82 */ /* 0x000fe20008000000 */
[----:B------:R-:W-:Y:S01]  /*16380*/  UMOV UR55, UR11 ;  /* 0x0000000b00377c82 */ /* 0x000fe20008000000 */
[----:B--2---:R-:W-:-:S06]  /*16390*/  WARPGROUP.ARRIVE ;  /* 0x00000000000079c5 */ /* 0x004fcc0000000000 */
[----:B------:R-:W-:Y:S01]  /*163a0*/  HGMMA.64x256x16.F32.BF16 R24, gdesc[UR48].tnspA, R24, gsb0 ;  /* 0x23e00000301879f0 */ /* 0x000fe20008001818 */
[----:B------:R-:W-:Y:S01]  /*163b0*/  UIADD3.64 UR56, UR8, 0x280, URZ ;  /* 0x0000028008387897 */ /* 0x000fe2000fffe03f */
[----:B------:R-:W-:Y:S01]  /*163c0*/  UMOV UR58, UR14 ;  /* 0x0000000e003a7c82 */ /* 0x000fe20008000000 */
[----:B------:R-:W-:Y:S01]  /*163d0*/  UMOV UR59, UR15 ;  /* 0x0000000f003b7c82 */ /* 0x000fe20008000000 */
[----:B------:R-:W-:Y:S02]  /*163e0*/  WARPGROUP.DEPBAR.LE gsb0, 0x0 ;  /* 0x00008000000079c5 */ /* 0x000fe40000010000 */
[----:B------:R-:W-:-:S15]  /*163f0*/  WARPGROUP.ARRIVE ;  /* 0x00000000000079c5 */ /* 0x000fde0000000000 */
[----:B------:R-:W-:-:S07]  /*16400*/  NOP ;  /* 0x0000000000007918 */ /* 0x000fce0000000000 */
[----:B------:R-:W-:Y:S01]  /*16410*/  HGMMA.64x256x16.F32.BF16 R24, gdesc[UR52].tnspA, R24, gsb0 ;  /* 0x23e00000341879f0 */ /* 0x000fe20008001818 */
[----:B------:R-:W-:Y:S01]  /*16420*/  UMOV UR26, UR18 ;  /* 0x00000012001a7c82 */ /* 0x000fe20008000000 */
[----:B------:R-:W-:Y:S01]  /*16430*/  UMOV UR27, UR19 ;  /* 0x00000013001b7c82 */ /* 0x000fe20008000000 */
[----:B------:R-:W-:Y:S02]  /*16440*/  WARPGROUP.DEPBAR.LE gsb0, 0x0 ;  /* 0x00008000000079c5 */ /* 0x000fe40000010000 */
[----:B------:R-:W-:-:S15]  /*16450*/  WARPGROUP.ARRIVE ;  /* 0x00000000000079c5 */ /* 0x000fde0000000000 */
[----:B------:R-:W-:-:S08]  /*16460*/  NOP ;  /* 0x0000000000007918 */ /* 0x000fd00000000000 */
[----:B------:R-:W-:Y:S01]  /*16470*/  HGMMA.64x256x16.F32.BF16 R24, gdesc[UR56].tnspA, R24, gsb0 ;  /* 0x23e00000381879f0 */ /* 0x000fe20008001818 */
[----:B------:R-:W-:Y:S04]  /*16480*/  STL [R1+0xf9c], R196 ;  /* 0x000f9cc401007387 */ /* 0x000fe80000100800 */
        /* <DEDUP_REMOVED lines=20> */
[----:B------:R-:W-:Y:S01]  /*165d0*/  STL [R1+0xf48], R237 ;  /* 0x000f48ed01007387 */ /* 0x000fe20000100800 */
[----:B------:R-:W-:-:S02]  /*165e0*/  WARPGROUP.DEPBAR.LE gsb0, 0x0 ;  /* 0x00008000000079c5 */ /* 0x000fc40000010000 */
[----:B------:R-:W-:-:S06]  /*165f0*/  WARPGROUP.ARRIVE ;  /* 0x00000000000079c5 */ /* 0x000fcc0000000000 */
[----:B------:R-:W-:Y:S01]  /*16600*/  HGMMA.64x256x16.F32.BF16 R24, gdesc[UR24].tnspA, R24, gsb0 ;  /* 0x23e00000181879f0 */ /* 0x000fe20008001818 */
[----:B------:R-:W-:Y:S04]  /*16610*/  STL [R1+0xf44], R240 ;  /* 0x000f44f001007387 */ /* 0x000fe80000100800 */
[----:B------:R-:W-:Y:S01]  /*16620*/  STL [R1+0xf40], R241 ;  /* 0x000f40f101007387 */ /* 0x000fe20000100800 */
[----:B------:R-:W-:Y:S01]  /*16630*/  R2UR UR56, R248 ;  /* 0x00000000f83872ca */ /* 0x000fe200000e0000 */
        /* <DEDUP_REMOVED lines=65> */
[----:B0-----:R-:W2:Y:S04]  /*16a50*/  LDL.LU.64 R48, [R1+0x1200] ;  /* 0x0012000001307983 */ /* 0x001ea80000300a00 */
[----:B------:R-:W3:Y:S04]  /*16a60*/  LDL.LU.64 R46, [R1+0x11f8] ;  /* 0x0011f800012e7983 */ /* 0x000ee80000300a00 */
        /* <DEDUP_REMOVED lines=13> */
[----:B------:R-:W-:-:S02]  /*16b40*/  IMAD.MOV.U32 R201, RZ, RZ, R5 ;  /* 0x000000ffffc97224 */ /* 0x000fc400078e0005 */
[----:B------:R-:W-:Y:S01]  /*16b50*/  IMAD.MOV.U32 R197, RZ, RZ, R10 ;  /* 0x000000ffffc57224 */ /* 0x000fe200078e000a */
[----:B------:R-:W-:Y:S01]  /*16b60*/  R2UR UR48, R252 ;  /* 0x00000000fc3072ca */ /* 0x000fe200000e0000 */
[----:B------:R-:W-:Y:S02]  /*16b70*/  IMAD.MOV.U32 R18, RZ, RZ, R77 ;  /* 0x000000ffff127224 */ /* 0x000fe400078e004d */
[----:B------:R-:W-:Y:S02]  /*16b80*/  IMAD.MOV.U32 R22, RZ, RZ, R76 ;  /* 0x000000ffff167224 */ /* 0x000fe400078e004c */
[----:B------:R-:W-:Y:S02]  /*16b90*/  IMAD.MOV.U32 R19, RZ, RZ, R79 ;  /* 0x000000ffff137224 */ /* 0x000fe400078e004f */
[----:B------:R-:W-:Y:S02]  /*16ba0*/  IMAD.MOV.U32 R23, RZ, RZ, R78 ;  /* 0x000000ffff177224 */ /* 0x000fe400078e004e */
[----:B------:R-:W-:-:S02]  /*16bb0*/  IMAD.MOV.U32 R14, RZ, RZ, R80 ;  /* 0x000000ffff0e7224 */ /* 0x000fc400078e0050 */
[----:B------:R-:W-:Y:S02]  /*16bc0*/  IMAD.MOV.U32 R15, RZ, RZ, R82 ;  /* 0x000000ffff0f7224 */ /* 0x000fe400078e0052 */
        /* <DEDUP_REMOVED lines=25> */
[----:B------:R-:W-:Y:S01]  /*16d60*/  IMAD.MOV.U32 R199, RZ, RZ, R118 ;  /* 0x000000ffffc77224 */ /* 0x000fe200078e0076 */
[----:B------:R-:W-:Y:S01]  /*16d70*/  R2UR UR53, R214 ;  /* 0x00000000d63572ca */ /* 0x000fe200000e0000 */
[----:B------:R-:W-:Y:S02]  /*16d80*/  IMAD.MOV.U32 R210, RZ, RZ, R121 ;  /* 0x000000ffffd27224 */ /* 0x000fe400078e0079 */
[----:B------:R-:W-:Y:S02]  /*16d90*/  IMAD.MOV.U32 R206, RZ, RZ, R120 ;  /* 0x000000ffffce7224 */ /* 0x000fe400078e0078 */
        /* <DEDUP_REMOVED lines=13> */
[----:B------:R-:W-:Y:S01]  /*16e70*/  IMAD.MOV.U32 R230, RZ, RZ, R132 ;  /* 0x000000ffffe67224 */ /* 0x000fe200078e0084 */
[----:B------:R-:W-:Y:S01]  /*16e80*/  R2UR UR49, R243 ;  /* 0x00000000f33172ca */ /* 0x000fe200000e0000 */
[----:B------:R-:W-:-:S02]  /*16e90*/  IMAD.MOV.U32 R235, RZ, RZ, R135 ;  /* 0x000000ffffeb7224 */ /* 0x000fc400078e0087 */
[----:B------:R-:W-:Y:S02]  /*16ea0*/  IMAD.MOV.U32 R231, RZ, RZ, R134 ;  /* 0x000000ffffe77224 */ /* 0x000fe400078e0086 */
[----:B------:R-:W-:Y:S02]  /*16eb0*/  IMAD.MOV.U32 R242, RZ, RZ, R137 ;  /* 0x000000fffff27224 */ /* 0x000fe400078e0089 */
[----:B------:R-:W-:Y:S02]  /*16ec0*/  IMAD.MOV.U32 R238, RZ, RZ, R136 ;  /* 0x000000ffffee7224 */ /* 0x000fe400078e0088 */
[----:B------:R-:W-:Y:S02]  /*16ed0*/  IMAD.MOV.U32 R243, RZ, RZ, R139 ;  /* 0x000000fffff37224 */ /* 0x000fe400078e008b */
[----:B------:R-:W-:Y:S02]  /*16ee0*/  IMAD.MOV.U32 R239, RZ, RZ, R138 ;  /* 0x000000ffffef7224 */ /* 0x000fe400078e008a */
[----:B--2---:R-:W-:-:S02]  /*16ef0*/  IMAD.MOV.U32 R13, RZ, RZ, R49 ;  /* 0x000000ffff0d7224 */ /* 0x004fc400078e0031 */
[----:B------:R-:W-:Y:S02]  /*16f00*/  IMAD.MOV.U32 R252, RZ, RZ, R48 ;  /* 0x000000fffffc7224 */ /* 0x000fe400078e0030 */
[----:B---3--:R-:W-:Y:S02]  /*16f10*/  IMAD.MOV.U32 R247, RZ, RZ, R47 ;  /* 0x000000fffff77224 */ /* 0x008fe400078e002f */
[----:B------:R-:W-:Y:S02]  /*16f20*/  IMAD.MOV.U32 R204, RZ, RZ, R46 ;  /* 0x000000ffffcc7224 */ /* 0x000fe400078e002e */
[----:B----4-:R-:W-:Y:S02]  /*16f30*/  IMAD.MOV.U32 R200, RZ, RZ, R45 ;  /* 0x000000ffffc87224 */ /* 0x010fe400078e002d */
        /* <DEDUP_REMOVED lines=21> */
[----:B------:R-:W2:Y:S04]  /*17090*/  LDL.LU.64 R24, [R1] ;  /* 0x0000000001187983 */ /* 0x000ea80000300a00 */
[----:B------:R-:W2:Y:S04]  /*170a0*/  LDL.LU.64 R26, [R1+0x8] ;  /* 0x00000800011a7983 */ /* 0x000ea80000300a00 */
        /* <DEDUP_REMOVED lines=11> */
[----:B-1----:R-:W2:Y:S04]  /*17160*/  LDL.LU.64 R50, [R1+0x68] ;  /* 0x0000680001327983 */ /* 0x002ea80000300a00 */
        /* <DEDUP_REMOVED lines=49> */
[----:B------:R-:W2:Y:S01]  /*17480*/  LDL.LU.64 R150, [R1+0x1f8] ;  /* 0x0001f80001967983 */ /* 0x000ea20000300a00 */
[----:B------:R-:W-:Y:S01]  /*17490*/  UMOV UR30, UR22 ;  /* 0x00000016001e7c82 */ /* 0x000fe20008000000 */
[----:B------:R-:W-:Y:S01]  /*174a0*/  UMOV UR31, UR23 ;  /* 0x00000017001f7c82 */ /* 0x000fe20008000000 */
[----:B------:R-:W-:Y:S01]  /*174b0*/  UMOV UR34, UR10 ;  /* 0x0000000a00227c82 */ /* 0x000fe20008000000 */
[----:B------:R-:W-:Y:S01]  /*174c0*/  UMOV UR35, UR11 ;  /* 0x0000000b00237c82 */ /* 0x000fe20008000000 */
[----:B--2---:R-:W-:-:S06]  /*174d0*/  WARPGROUP.ARRIVE ;  /* 0x00000000000079c5 */ /* 0x004fcc0000000000 */
[----:B------:R-:W-:Y:S01]  /*174e0*/  HGMMA.64x256x16.F32.BF16 R24, gdesc[UR28].tnspA, R24, gsb0 ;  /* 0x23e000001c1879f0 */ /* 0x000fe20008001818 */
[----:B------:R-:W-:Y:S01]  /*174f0*/  UMOV UR38, UR14 ;  /* 0x0000000e00267c82 */ /* 0x000fe20008000000 */
[----:B------:R-:W-:Y:S01]  /*17500*/  UMOV UR39, UR15 ;  /* 0x0000000f00277c82 */ /* 0x000fe20008000000 */
[----:B------:R-:W-:Y:S02]  /*17510*/  WARPGROUP.DEPBAR.LE gsb0, 0x0 ;  /* 0x00008000000079c5 */ /* 0x000fe40000010000 */
[----:B------:R-:W-:-:S15]  /*17520*/  WARPGROUP.ARRIVE ;  /* 0x00000000000079c5 */ /* 0x000fde0000000000 */
[----:B------:R-:W-:-:S08]  /*17530*/  NOP ;  /* 0x0000000000007918 */ /* 0x000fd00000000000 */
[----:B------:R-:W-:Y:S01]  /*17540*/  HGMMA.64x256x16.F32.BF16 R24, gdesc[UR32].tnspA, R24, gsb0 ;  /* 0x23e00000201879f0 */ /* 0x000fe20008001818 */
[----:B------:R-:W-:Y:S01]  /*17550*/  UMOV UR42, UR18 ;  /* 0x00000012002a7c82 */ /* 0x000fe20008000000 */
[----:B------:R-:W-:Y:S01]  /*17560*/  UMOV UR43, UR19 ;  /* 0x00000013002b7c82 */ /* 0x000fe20008000000 */
[----:B------:R-:W-:Y:S02]  /*17570*/  WARPGROUP.DEPBAR.LE gsb0, 0x0 ;  /* 0x00008000000079c5 */ /* 0x000fe40000010000 */
[----:B------:R-:W-:-:S15]  /*17580*/  WARPGROUP.ARRIVE ;  /* 0x00000000000079c5 */ /* 0x000fde0000000000 */
[----:B------:R-:W-:-:S08]  /*17590*/  NOP ;  /* 0x0000000000007918 */ /* 0x000fd00000000000 */
[----:B------:R-:W-:Y:S03]  /*175a0*/  HGMMA.64x256x16.F32.BF16 R24, gdesc[UR36].tnspA, R24, gsb0 ;  /* 0x23e00000241879f0 */ /* 0x000fe60008001818 */
[----:B------:R-:W-:Y:S02]  /*175b0*/  WARPGROUP.DEPBAR.LE gsb0, 0x0 ;  /* 0x00008000000079c5 */ /* 0x000fe40000010000 */
[----:B------:R-:W-:-:S15]  /*175c0*/  WARPGROUP.ARRIVE ;  /* 0x00000000000079c5 */ /* 0x000fde0000000000 */
[----:B------:R-:W-:-:S08]  /*175d0*/  NOP ;  /* 0x0000000000007918 */ /* 0x000fd00000000000 */
[----:B------:R-:W-:Y:S01]  /*175e0*/  HGMMA.64x256x16.F32.BF16 R24, gdesc[UR40].tnspA, R24, gsb0 ;  /* 0x23e00000281879f0 */ /* 0x000fe20008001818 */
        /* <DEDUP_REMOVED lines=15> */
[-C--:B------:R-:W-:Y:S01]  /*176e0*/  IADD3 R11, P0, R8, R12.reuse, RZ ;  /* 0x0000000c080b7210 */ /* 0x080fe20007f1e0ff */
[----:B------:R-:W-:Y:S01]  /*176f0*/  IMAD.MOV.U32 R228, RZ, RZ, R13 ;  /* 0x000000ffffe47224 */ /* 0x000fe200078e000d */
[----:B------:R-:W-:Y:S01]  /*17700*/  IADD3 R13, P1, R6, R12, RZ ;  /* 0x0000000c060d7210 */ /* 0x000fe20007f3e0ff */
[----:B------:R-:W-:Y:S02]  /*17710*/  IMAD.MOV.U32 R205, RZ, RZ, R247 ;  /* 0x000000ffffcd7224 */ /* 0x000fe400078e00f7 */
[----:B------:R-:W-:-:S02]  /*17720*/  IMAD.MOV.U32 R208, RZ, RZ, R245 ;  /* 0x000000ffffd07224 */ /* 0x000fc400078e00f5 */
[----:B------:R-:W-:Y:S02]  /*17730*/  IMAD.MOV.U32 R209, RZ, RZ, R252 ;  /* 0x000000ffffd17224 */ /* 0x000fe400078e00fc */
[--C-:B------:R-:W-:Y:S02]  /*17740*/  IMAD.X R8, R9, 0x1, R0.reuse, P0 ;  /* 0x0000000109087824 */ /* 0x100fe400000e0600 */
[----:B------:R-:W-:Y:S01]  /*17750*/  IMAD.X R6, R7, 0x1, R0, P1 ;  /* 0x0000000107067824 */ /* 0x000fe200008e0600 */
[----:B------:R-:W-:Y:S02]  /*17760*/  WARPGROUP.DEPBAR.LE gsb0, 0x0 ;  /* 0x00008000000079c5 */ /* 0x000fe40000010000 */
[----:B------:R-:W-:Y:S04]  /*17770*/  STL.64 [R1], R24 ;  /* 0x0000001801007387 */ /* 0x000fe80000100a00 */
        /* <DEDUP_REMOVED lines=121> */
[----:B------:R-:W-:-:S03]  /*17f10*/  IMAD.MOV.U32 R247, RZ, RZ, R26 ;  /* 0x000000fffff77224 */ /* 0x000fc600078e001a */
[----:B------:R-:W2:Y:S01]  /*17f20*/  LDL.LU.64 R34, [R1+0xfc8] ;  /* 0x000fc80001227983 */ /* 0x000ea20000300a00 */
[----:B------:R-:W-:-:S03]  /*17f30*/  IMAD.MOV.U32 R252, RZ, RZ, R25 ;  /* 0x000000fffffc7224 */ /* 0x000fc600078e0019 */
[----:B------:R-:W2:Y:S01]  /*17f40*/  LDL.LU.64 R32, [R1+0xfc0] ;  /* 0x000fc00001207983 */ /* 0x000ea20000300a00 */
[----:B------:R-:W-:-:S03]  /*17f50*/  IMAD.MOV.U32 R245, RZ, RZ, R24 ;  /* 0x000000fffff57224 */ /* 0x000fc600078e0018 */
[----:B------:R-:W2:Y:S04]  /*17f60*/  LDL.LU.64 R30, [R1+0xfb8] ;  /* 0x000fb800011e7983 */ /* 0x000ea80000300a00 */
[----:B------:R-:W2:Y:S04]  /*17f70*/  LDL.LU.64 R28, [R1+0xfb0] ;  /* 0x000fb000011c7983 */ /* 0x000ea80000300a00 */
[----:B------:R-:W2:Y:S04]  /*17f80*/  LDL.LU.64 R26, [R1+0xfa8] ;  /* 0x000fa800011a7983 */ /* 0x000ea80000300a00 */
[----:B------:R-:W2:Y:S04]  /*17f90*/  LDL.LU.64 R24, [R1+0xfa0] ;  /* 0x000fa00001187983 */ /* 0x000ea80000300a00 */
[----:B------:R-:W3:Y:S04]  /*17fa0*/  LDL.LU R9, [R1+0x6dc] ;  /* 0x0006dc0001097983 */ /* 0x000ee80000300800 */
[----:B------:R-:W4:Y:S01]  /*17fb0*/  LDL R7, [R1+0xef0] ;  /* 0x000ef00001077983 */ /* 0x000f220000100800 */
[----:B------:R-:W-:-:S05]  /*17fc0*/  VIADD R251, R251, 0x1 ;  /* 0x00000001fbfb7836 */ /* 0x000fca0000000000 */
[----:B----4-:R-:W-:Y:S02]  /*17fd0*/  ISETP.NE.U32.AND P0, PT, R251, R7, PT ;  /* 0x00000007fb00720c */ /* 0x010fe40003f05070 */
[----:B------:R-:W4:Y:S02]  /*17fe0*/  LDL.LU R7, [R1+0xe94] ;  /* 0x000e940001077983 */ /* 0x000f240000300800 */
[----:B----4-:R-:W-:-:S05]  /*17ff0*/  IADD3 R7, P3, R7, R12, RZ ;  /* 0x0000000c07077210 */ /* 0x010fca0007f7e0ff */
[----:B------:R0:W-:Y:S04]  /*18000*/  STL [R1+0xe94], R7 ;  /* 0x000e940701007387 */ /* 0x0001e80000100800 */
[----:B0-----:R-:W4:Y:S02]  /*18010*/  LDL.LU R7, [R1+0xe8c] ;  /* 0x000e8c0001077983 */ /* 0x001f240000300800 */
        /* <DEDUP_REMOVED lines=15> */
[----:B----4-:R-:W-:-:S05]  /*18110*/  IMAD.X R7, R7, 0x1, R0, P3 ;  /* 0x0000000107077824 */ /* 0x010fca00018e0600 */
        /* <DEDUP_REMOVED lines=709> */
[----:B0-----:R-:W4:Y:S01]  /*1ad70*/  LDL.LU R7, [R1+0xab4] ;  /* 0x000ab40001077983 */ /* 0x001f220000300800 */
[----:B------:R-:W-:Y:S01]  /*1ad80*/  IMAD.X R196, R196, 0x1, R0, P2 ;  /* 0x00000001c4c47824 */ /* 0x000fe200010e0600 */
[----:B----4-:R-:W-:-:S05]  /*1ad90*/  IADD3 R7, P1, R7, R12, RZ ;  /* 0x0000000c07077210 */ /* 0x010fca0007f3e0ff */
[----:B------:R-:W-:Y:S04]  /*1ada0*/  STL [R1+0xab4], R7 ;  /* 0x000ab40701007387 */ /* 0x000fe80000100800 */
[----:B------:R0:W-:Y:S04]  /*1adb0*/  STL [R1+0xad8], R196 ;  /* 0x000ad8c401007387 */ /* 0x0001e80000100800 */
[----:B0-----:R-:W4:Y:S04]  /*1adc0*/  LDL.LU R196, [R1+0xaac] ;  /* 0x000aac0001c47983 */ /* 0x001f280000300800 */
[----:B------:R-:W2:Y:S01]  /*1add0*/  LDL.LU R7, [R1+0xad0] ;  /* 0x000ad00001077983 */ /* 0x000ea20000300800 */
[----:B----4-:R-:W-:Y:S01]  /*1ade0*/  IADD3 R196, P2, R196, R12, RZ ;  /* 0x0000000cc4c47210 */ /* 0x010fe20007f5e0ff */
[----:B--2---:R-:W-:-:S04]  /*1adf0*/  IMAD.X R7, R7, 0x1, R0, P3 ;  /* 0x0000000107077824 */ /* 0x004fc800018e0600 */
[----:B------:R0:W-:Y:S04]  /*1ae00*/  STL [R1+0xaac], R196 ;  /* 0x000aacc401007387 */ /* 0x0001e80000100800 */
[----:B0-----:R1:W5:Y:S04]  /*1ae10*/  LDL.LU R196, [R1+0xf9c] ;  /* 0x000f9c0001c47983 */ /* 0x0013680000300800 */
[----:B------:R-:W2:Y:S04]  /*1ae20*/  LDL.LU R12, [R1+0xec8] ;  /* 0x000ec800010c7983 */ /* 0x000ea80000300800 */
[----:B------:R0:W-:Y:S04]  /*1ae30*/  STL [R1+0xad0], R7 ;  /* 0x000ad00701007387 */ /* 0x0001e80000100800 */
[----:B0-----:R-:W4:Y:S01]  /*1ae40*/  LDL.LU R7, [R1+0xac8] ;  /* 0x000ac80001077983 */ /* 0x001f220000300800 */
[----:B--2---:R-:W-:-:S05]  /*1ae50*/  IADD3 R12, P3, R12, UR5, RZ ;  /* 0x000000050c0c7c10 */ /* 0x004fca000ff7e0ff */
[----:B------:R0:W-:Y:S01]  /*1ae60*/  STL [R1+0xec8], R12 ;  /* 0x000ec80c01007387 */ /* 0x0001e20000100800 */
[----:B----4-:R-:W-:-:S03]  /*1ae70*/  IMAD.X R7, R7, 0x1, R0, P4 ;  /* 0x0000000107077824 */ /* 0x010fc600020e0600 */
[----:B0-----:R-:W2:Y:S04]  /*1ae80*/  LDL.LU R12, [R1+0xeac] ;  /* 0x000eac00010c7983 */ /* 0x001ea80000300800 */
        /* <DEDUP_REMOVED lines=28> */
[----:B----4-:R-:W-:-:S03]  /*1b050*/  IADD3.X R7, R7, UR60, RZ, P3, !PT ;  /* 0x0000003c07077c10 */ /* 0x010fc60009ffe4ff */
        /* <DEDUP_REMOVED lines=250> */
[----:B------:R-:W-:Y:S01]  /*1c000*/  STL [R1+0x960], R12 ;  /* 0x0009600c01007387 */ /* 0x000fe20000100800 */
[----:B----4-:R-:W-:-:S05]  /*1c010*/  IADD3.X R7, R7, UR60, RZ, P3, !PT ;  /* 0x0000003c07077c10 */ /* 0x010fca0009ffe4ff */
[----:B------:R0:W-:Y:S04]  /*1c020*/  STL [R1+0x984], R7 ;  /* 0x0009840701007387 */ /* 0x0001e80000100800 */
[----:B0-----:R-:W2:Y:S02]  /*1c030*/  LDL.LU R7, [R1+0x958] ;  /* 0x0009580001077983 */ /* 0x001ea40000300800 */
[----:B--2---:R-:W-:-:S05]  /*1c040*/  IADD3 R7, P3, R7, UR5, RZ ;  /* 0x0000000507077c10 */ /* 0x004fca000ff7e0ff */
[----:B------:R0:W-:Y:S04]  /*1c050*/  STL [R1+0x958], R7 ;  /* 0x0009580701007387 */ /* 0x0001e80000100800 */
[----:B------:R-:W2:Y:S04]  /*1c060*/  LDL.LU R12, [R1+0x97c] ;  /* 0x00097c00010c7983 */ /* 0x000ea80000300800 */
[----:B0-----:R-:W4:Y:S01]  /*1c070*/  LDL.LU R7, [R1+0x950] ;  /* 0x0009500001077983 */ /* 0x001f220000300800 */
[----:B--2---:R-:W-:-:S05]  /*1c080*/  IADD3.X R12, R12, UR60, RZ, P4, !PT ;  /* 0x0000003c0c0c7c10 */ /* 0x004fca000a7fe4ff */
[----:B------:R0:W-:Y:S01]  /*1c090*/  STL [R1+0x97c], R12 ;  /* 0x00097c0c01007387 */ /* 0x0001e20000100800 */
[----:B----4-:R-:W-:-:S05]  /*1c0a0*/  IADD3 R7, P4, R7, UR5, RZ ;  /* 0x0000000507077c10 */ /* 0x010fca000ff9e0ff */
[----:B------:R2:W-:Y:S04]  /*1c0b0*/  STL [R1+0x950], R7 ;  /* 0x0009500701007387 */ /* 0x0005e80000100800 */
[----:B0-----:R-:W4:Y:S04]  /*1c0c0*/  LDL.LU R12, [R1+0x974] ;  /* 0x00097400010c7983 */ /* 0x001f280000300800 */
[----:B--2---:R-:W2:Y:S01]  /*1c0d0*/  LDL.LU R7, [R1+0x948] ;  /* 0x0009480001077983 */ /* 0x004ea20000300800 */
[----:B----4-:R-:W-:-:S05]  /*1c0e0*/  IADD3.X R12, R12, UR60, RZ, P5, !PT ;  /* 0x0000003c0c0c7c10 */ /* 0x010fca000affe4ff */
[----:B------:R0:W-:Y:S01]  /*1c0f0*/  STL [R1+0x974], R12 ;  /* 0x0009740c01007387 */ /* 0x0001e20000100800 */
[----:B--2---:R-:W-:-:S05]  /*1c100*/  IADD3 R7, P5, R7, UR5, RZ ;  /* 0x0000000507077c10 */ /* 0x004fca000ffbe0ff */
        /* <DEDUP_REMOVED lines=357> */
[----:B------:R-:W-:Y:S01]  /*1d760*/  WARPGROUP.ARRIVE ;  /* 0x00000000000079c5 */ /* 0x000fe20000000000 */
[----:B------:R-:W-:Y:S01]  /*1d770*/  UMOV UR46, UR22 ;  /* 0x00000016002e7c82 */ /* 0x000fe20008000000 */
[----:B------:R-:W-:-:S04]  /*1d780*/  UMOV UR47, UR23 ;  /* 0x00000017002f7c82 */ /* 0x000fc80008000000 */
[----:B------:R-:W-:Y:S01]  /*1d790*/  HGMMA.64x256x16.F32.BF16 R24, gdesc[UR44].tnspA, R24, gsb0 ;  /* 0x23e000002c1879f0 */ /* 0x000fe20008001818 */
[----:B----4-:R-:W-:-:S05]  /*1d7a0*/  IADD3.X R12, R12, UR60, RZ, P5, !PT ;  /* 0x0000003c0c0c7c10 */ /* 0x010fca000affe4ff */
[----:B------:R0:W-:Y:S01]  /*1d7b0*/  STL [R1+0x794], R12 ;  /* 0x0007940c01007387 */ /* 0x0001e20000100800 */
[----:B--2---:R-:W-:-:S05]  /*1d7c0*/  IADD3 R7, P5, R7, UR5, RZ ;  /* 0x0000000507077c10 */ /* 0x004fca000ffbe0ff */
[----:B------:R2:W-:Y:S04]  /*1d7d0*/  STL [R1+0x768], R7 ;  /* 0x0007680701007387 */ /* 0x0005e80000100800 */
[----:B0-----:R-:W4:Y:S04]  /*1d7e0*/  LDL.LU R12, [R1+0x760] ;  /* 0x00076000010c7983 */ /* 0x001f280000300800 */
[----:B--2---:R-:W2:Y:S01]  /*1d7f0*/  LDL.LU R7, [R1+0x784] ;  /* 0x0007840001077983 */ /* 0x004ea20000300800 */
[----:B------:R-:W-:Y:S02]  /*1d800*/  IADD3.X R197, R197, UR60, RZ, P6, !PT ;  /* 0x0000003cc5c57c10 */ /* 0x000fe4000b7fe4ff */
[----:B------:R-:W-:-:S03]  /*1d810*/  IADD3.X R201, R201, UR60, RZ, P2, !PT ;  /* 0x0000003cc9c97c10 */ /* 0x000fc600097fe4ff */
[----:B------:R0:W-:Y:S01]  /*1d820*/  STL [R1+0x78c], R197 ;  /* 0x00078cc501007387 */ /* 0x0001e20000100800 */
[----:B------:R-:W-:Y:S02]  /*1d830*/  IADD3 R204, P2, R204, UR5, RZ ;  /* 0x00000005cccc7c10 */ /* 0x000fe4000ff5e0ff */
[----:B------:R-:W-:Y:S01]  /*1d840*/  IADD3.X R205, R205, UR60, RZ, P3, !PT ;  /* 0x0000003ccdcd7c10 */ /* 0x000fe20009ffe4ff */
[----:B0-----:R1:W5:Y:S01]  /*1d850*/  LDL.LU R197, [R1+0xf98] ;  /* 0x000f980001c57983 */ /* 0x0013620000300800 */
[----:B------:R-:W-:Y:S02]  /*1d860*/  IADD3 R208, P3, R208, UR5, RZ ;  /* 0x00000005d0d07c10 */ /* 0x000fe4000ff7e0ff */
[----:B------:R-:W-:Y:S02]  /*1d870*/  IADD3.X R209, R209, UR60, RZ, P4, !PT ;  /* 0x0000003cd1d17c10 */ /* 0x000fe4000a7fe4ff */
[----:B------:R-:W-:Y:S02]  /*1d880*/  IADD3 R212, P4, R212, UR5, RZ ;  /* 0x00000005d4d47c10 */ /* 0x000fe4000ff9e0ff */
[----:B------:R-:W-:-:S02]  /*1d890*/  IADD3.X R213, R213, UR60, RZ, P5, !PT ;  /* 0x0000003cd5d57c10 */ /* 0x000fc4000affe4ff */
[----:B------:R-:W-:Y:S02]  /*1d8a0*/  IADD3 R216, P5, R216, UR5, RZ ;  /* 0x00000005d8d87c10 */ /* 0x000fe4000ffbe0ff */
[----:B------:R-:W-:Y:S02]  /*1d8b0*/  IADD3.X R225, R225, UR60, RZ, P2, !PT ;  /* 0x0000003ce1e17c10 */ /* 0x000fe400097fe4ff */
[----:B------:R-:W-:Y:S02]  /*1d8c0*/  IADD3 R228, P2, R228, UR5, RZ ;  /* 0x00000005e4e47c10 */ /* 0x000fe4000ff5e0ff */
[----:B------:R-:W-:Y:S02]  /*1d8d0*/  IADD3.X R229, R229, UR60, RZ, P3, !PT ;  /* 0x0000003ce5e57c10 */ /* 0x000fe40009ffe4ff */
[----:B------:R-:W-:Y:S02]  /*1d8e0*/  IADD3 R232, P3, R232, UR5, RZ ;  /* 0x00000005e8e87c10 */ /* 0x000fe4000ff7e0ff */
[----:B------:R-:W-:-:S02]  /*1d8f0*/  IADD3.X R233, R233, UR60, RZ, P4, !PT ;  /* 0x0000003ce9e97c10 */ /* 0x000fc4000a7fe4ff */
[----:B------:R-:W-:Y:S02]  /*1d900*/  IADD3 R236, P4, R236, UR5, RZ ;  /* 0x00000005ecec7c10 */ /* 0x000fe4000ff9e0ff */
[----:B------:R-:W-:Y:S02]  /*1d910*/  IADD3.X R237, R237, UR60, RZ, P5, !PT ;  /* 0x0000003ceded7c10 */ /* 0x000fe4000affe4ff */
[----:B------:R-:W-:Y:S01]  /*1d920*/  IADD3 R240, P5, R240, UR5, RZ ;  /* 0x00000005f0f07c10 */ /* 0x000fe2000ffbe0ff */
[----:B------:R-:W-:Y:S02]  /*1d930*/  WARPGROUP.DEPBAR.LE gsb0, 0x0 ;  /* 0x00008000000079c5 */ /* 0x000fe40000010000 */
[----:B------:R-:W-:Y:S01]  /*1d940*/  WARPGROUP.ARRIVE ;  /* 0x00000000000079c5 */ /* 0x000fe20000000000 */
[----:B------:R-:W-:Y:S01]  /*1d950*/  UMOV UR50, UR10 ;  /* 0x0000000a00327c82 */ /* 0x000fe20008000000 */
[----:B------:R-:W-:-:S04]  /*1d960*/  UMOV UR51, UR11 ;  /* 0x0000000b00337c82 */ /* 0x000fc80008000000 */
[----:B------:R-:W-:Y:S01]  /*1d970*/  HGMMA.64x256x16.F32.BF16 R24, gdesc[UR48].tnspA, R24, gsb0 ;  /* 0x23e00000301879f0 */ /* 0x000fe20008001818 */
[----:B----4-:R-:W-:-:S05]  /*1d980*/  IADD3 R12, P6, R12, UR5, RZ ;  /* 0x000000050c0c7c10 */ /* 0x010fca000ffde0ff */
[----:B------:R0:W-:Y:S01]  /*1d990*/  STL [R1+0x760], R12 ;  /* 0x0007600c01007387 */ /* 0x0001e20000100800 */
[----:B--2---:R-:W-:Y:S02]  /*1d9a0*/  IADD3.X R7, R7, UR60, RZ, P1, !PT ;  /* 0x0000003c07077c10 */ /* 0x004fe40008ffe4ff */
[----:B------:R-:W-:Y:S01]  /*1d9b0*/  IADD3 R200, P1, R200, UR5, RZ ;  /* 0x00000005c8c87c10 */ /* 0x000fe2000ff3e0ff */
[----:B0-----:R-:W2:Y:S04]  /*1d9c0*/  LDL.LU R12, [R1+0x6e8] ;  /* 0x0006e800010c7983 */ /* 0x001ea80000300800 */
[----:B------:R0:W-:Y:S04]  /*1d9d0*/  STL [R1+0x784], R7 ;  /* 0x0007840701007387 */ /* 0x0001e80000100800 */
[----:B0-----:R-:W4:Y:S04]  /*1d9e0*/  LDL.LU R7, [R1+0x70c] ;  /* 0x00070c0001077983 */ /* 0x001f280000300800 */
[----:B------:R0:W-:Y:S04]  /*1d9f0*/  STL [R1+0x758], R200 ;  /* 0x000758c801007387 */ /* 0x0001e80000100800 */
[----:B0-----:R1:W5:Y:S04]  /*1da00*/  LDL.LU R200, [R1+0xf94] ;  /* 0x000f940001c87983 */ /* 0x0013680000300800 */
[----:B------:R0:W-:Y:S04]  /*1da10*/  STL [R1+0x77c], R201 ;  /* 0x00077cc901007387 */ /* 0x0001e80000100800 */
[----:B0-----:R1:W5:Y:S04]  /*1da20*/  LDL.LU R201, [R1+0xf90] ;  /* 0x000f900001c97983 */ /* 0x0013680000300800 */
[----:B------:R0:W-:Y:S01]  /*1da30*/  STL [R1+0x750], R204 ;  /* 0x000750cc01007387 */ /* 0x0001e20000100800 */
[----:B------:R-:W-:-:S03]  /*1da40*/  IADD3.X R217, R217, UR60, RZ, P6, !PT ;  /* 0x0000003cd9d97c10 */ /* 0x000fc6000b7fe4ff */
[----:B0-----:R1:W5:Y:S04]  /*1da50*/  LDL.LU R204, [R1+0xf8c] ;  /* 0x000f8c0001cc7983 */ /* 0x0013680000300800 */
[----:B------:R0:W-:Y:S01]  /*1da60*/  STL [R1+0x774], R205 ;  /* 0x000774cd01007387 */ /* 0x0001e20000100800 */
[----:B------:R-:W-:-:S03]  /*1da70*/  IADD3 R220, P6, R220, UR5, RZ ;  /* 0x00000005dcdc7c10 */ /* 0x000fc6000ffde0ff */
[----:B0-----:R1:W5:Y:S04]  /*1da80*/  LDL.LU R205, [R1+0xf88] ;  /* 0x000f880001cd7983 */ /* 0x0013680000300800 */
[----:B------:R0:W-:Y:S01]  /*1da90*/  STL [R1+0x748], R208 ;  /* 0x000748d001007387 */ /* 0x0001e20000100800 */
[----:B------:R-:W-:-:S03]  /*1daa0*/  IADD3.X R221, R221, UR60, RZ, P1, !PT ;  /* 0x0000003cdddd7c10 */ /* 0x000fc60008ffe4ff */
[----:B0-----:R1:W5:Y:S04]  /*1dab0*/  LDL.LU R208, [R1+0xf84] ;  /* 0x000f840001d07983 */ /* 0x0013680000300800 */
[----:B------:R0:W-:Y:S01]  /*1dac0*/  STL [R1+0x76c], R209 ;  /* 0x00076cd101007387 */ /* 0x0001e20000100800 */
[----:B------:R-:W-:-:S03]  /*1dad0*/  IADD3 R224, P1, R224, UR5, RZ ;  /* 0x00000005e0e07c10 */ /* 0x000fc6000ff3e0ff */
[----:B0-----:R1:W5:Y:S04]  /*1dae0*/  LDL.LU R209, [R1+0xf80] ;  /* 0x000f800001d17983 */ /* 0x0013680000300800 */
[----:B------:R0:W-:Y:S04]  /*1daf0*/  STL [R1+0x740], R212 ;  /* 0x000740d401007387 */ /* 0x0001e80000100800 */
        /* <DEDUP_REMOVED lines=36> */
[----:B0-----:R-:W3:Y:S04]  /*1dd40*/  LDL.LU R4, [R1+0xf3c] ;  /* 0x000f3c0001047983 */ /* 0x001ee80000300800 */
[----:B------:R0:W-:Y:S04]  /*1dd50*/  STL [R1+0x724], R3 ;  /* 0x0007240301007387 */ /* 0x0001e80000100800 */
[----:B0-----:R-:W3:Y:S04]  /*1dd60*/  LDL.LU R3, [R1+0xf38] ;  /* 0x000f380001037983 */ /* 0x001ee80000300800 */
[----:B------:R0:W-:Y:S04]  /*1dd70*/  STL [R1+0x6f8], R2 ;  /* 0x0006f80201007387 */ /* 0x0001e80000100800 */
[----:B0-----:R-:W3:Y:S01]  /*1dd80*/  LDL.LU R2, [R1+0xf34] ;  /* 0x000f340001027983 */ /* 0x001ee20000300800 */
[----:B------:R-:W-:-:S02]  /*1dd90*/  WARPGROUP.DEPBAR.LE gsb0, 0x0 ;  /* 0x00008000000079c5 */ /* 0x000fc40000010000 */
[----:B------:R-:W-:Y:S01]  /*1dda0*/  WARPGROUP.ARRIVE ;  /* 0x00000000000079c5 */ /* 0x000fe20000000000 */
[----:B------:R-:W-:Y:S01]  /*1ddb0*/  UMOV UR54, UR14 ;  /* 0x0000000e00367c82 */ /* 0x000fe20008000000 */
[----:B------:R-:W-:-:S04]  /*1ddc0*/  UMOV UR55, UR15 ;  /* 0x0000000f00377c82 */ /* 0x000fc80008000000 */
[----:B------:R-:W-:Y:S01]  /*1ddd0*/  HGMMA.64x256x16.F32.BF16 R24, gdesc[UR52].tnspA, R24, gsb0 ;  /* 0x23e00000341879f0 */ /* 0x000fe20008001818 */
[----:B------:R-:W-:Y:S02]  /*1dde0*/  IADD3.X R10, R10, UR60, RZ, P3, !PT ;  /* 0x0000003c0a0a7c10 */ /* 0x000fe40009ffe4ff */
[----:B--2---:R-:W-:Y:S02]  /*1ddf0*/  IADD3 R12, P3, R12, UR5, RZ ;  /* 0x000000050c0c7c10 */ /* 0x004fe4000ff7e0ff */
[----:B----4-:R-:W-:Y:S01]  /*1de00*/  IADD3.X R7, R7, UR60, RZ, P4, !PT ;  /* 0x0000003c07077c10 */ /* 0x010fe2000a7fe4ff */
[----:B------:R-:W-:Y:S01]  /*1de10*/  UMOV UR58, UR18 ;  /* 0x00000012003a7c82 */ /* 0x000fe20008000000 */
[----:B------:R-:W-:Y:S01]  /*1de20*/  UMOV UR59, UR19 ;  /* 0x00000013003b7c82 */ /* 0x000fe20008000000 */
[----:B---3--:R-:W-:Y:S02]  /*1de30*/  IADD3 R4, P4, R4, UR5, RZ ;  /* 0x0000000504047c10 */ /* 0x008fe4000ff9e0ff */
[----:B------:R-:W-:-:S02]  /*1de40*/  IADD3.X R2, R2, UR60, RZ, P2, !PT ;  /* 0x0000003c02027c10 */ /* 0x000fc400097fe4ff */
[----:B------:R-:W-:-:S03]  /*1de50*/  IADD3 R5, P2, R5, UR5, RZ ;  /* 0x0000000505057c10 */ /* 0x000fc6000ff5e0ff */
[----:B------:R0:W-:Y:S04]  /*1de60*/  STL [R1+0x71c], R2 ;  /* 0x00071c0201007387 */ /* 0x0001e80000100800 */
[----:B0-----:R-:W2:Y:S04]  /*1de70*/  LDL.LU R2, [R1+0xf30] ;  /* 0x000f300001027983 */ /* 0x001ea80000300800 */
[----:B------:R0:W-:Y:S04]  /*1de80*/  STL [R1+0x6f0], R5 ;  /* 0x0006f00501007387 */ /* 0x0001e80000100800 */
[----:B0-----:R-:W3:Y:S04]  /*1de90*/  LDL.LU R5, [R1+0xf2c] ;  /* 0x000f2c0001057983 */ /* 0x001ee80000300800 */
[----:B------:R0:W-:Y:S04]  /*1dea0*/  STL [R1+0x714], R10 ;  /* 0x0007140a01007387 */ /* 0x0001e80000100800 */
[----:B0-----:R-:W4:Y:S04]  /*1deb0*/  LDL.LU R10, [R1+0xf28] ;  /* 0x000f2800010a7983 */ /* 0x001f280000300800 */
[----:B------:R0:W-:Y:S04]  /*1dec0*/  STL [R1+0x6e8], R12 ;  /* 0x0006e80c01007387 */ /* 0x0001e80000100800 */
[----:B------:R1:W-:Y:S01]  /*1ded0*/  STL [R1+0x6e0], R4 ;  /* 0x0006e00401007387 */ /* 0x0003e20000100800 */
[----:B------:R-:W-:-:S02]  /*1dee0*/  WARPGROUP.DEPBAR.LE gsb0, 0x0 ;  /* 0x00008000000079c5 */ /* 0x000fc40000010000 */
[----:B0-----:R-:W0:Y:S01]  /*1def0*/  LDC R12, c[0x0][0x238] ;  /* 0x00008e00ff0c7b82 */ /* 0x001e220000000800 */
[----:B-1----:R-:W4:Y:S01]  /*1df00*/  LDL.LU R4, [R1+0xf24] ;  /* 0x000f240001047983 */ /* 0x002f220000300800 */
[----:B------:R-:W-:-:S06]  /*1df10*/  WARPGROUP.ARRIVE ;  /* 0x00000000000079c5 */ /* 0x000fcc0000000000 */
[----:B------:R-:W-:Y:S01]  /*1df20*/  HGMMA.64x256x16.F32.BF16 R24, gdesc[UR56].tnspA, R24, gsb0 ;  /* 0x23e00000381879f0 */ /* 0x000fe20008001818 */
[----:B------:R-:W-:Y:S01]  /*1df30*/  IADD3.X R3, R3, UR60, RZ, P6, !PT ;  /* 0x0000003c03037c10 */ /* 0x000fe2000b7fe4ff */
[----:B------:R1:W-:Y:S01]  /*1df40*/  STL [R1+0x70c], R7 ;  /* 0x00070c0701007387 */ /* 0x0003e20000100800 */
[----:B------:R-:W-:Y:S01]  /*1df50*/  IADD3.X R9, R9, UR60, RZ, P4, !PT ;  /* 0x0000003c09097c10 */ /* 0x000fe2000a7fe4ff */
[----:B-1----:R-:W-:Y:S02]  /*1df60*/  IMAD.MOV.U32 R7, RZ, RZ, R6 ;  /* 0x000000ffff077224 */ /* 0x002fe400078e0006 */
[----:B0-----:R-:W-:Y:S02]  /*1df70*/  IMAD.SHL.U32 R12, R12, 0x40, RZ ;  /* 0x000000400c0c7824 */ /* 0x001fe400078e00ff */
[----:B------:R-:W-:Y:S02]  /*1df80*/  IMAD.MOV.U32 R6, RZ, RZ, R13 ;  /* 0x000000ffff067224 */ /* 0x000fe400078e000d */
[----:B------:R-:W-:Y:S01]  /*1df90*/  IMAD.SHL.U32 R12, R12, 0x2, RZ ;  /* 0x000000020c0c7824 */ /* 0x000fe200078e00ff */
[----:B--2---:R-:W-:-:S05]  /*1dfa0*/  IADD3.X R2, R2, UR60, RZ, P5, !PT ;  /* 0x0000003c02027c10 */ /* 0x004fca000affe4ff */
[----:B------:R0:W-:Y:S01]  /*1dfb0*/  STL [R1+0x704], R2 ;  /* 0x0007040201007387 */ /* 0x0001e20000100800 */
[----:B---3--:R-:W-:-:S03]  /*1dfc0*/  IADD3.X R5, R5, UR60, RZ, P2, !PT ;  /* 0x0000003c05057c10 */ /* 0x008fc600097fe4ff */
[----:B0-----:R1:W5:Y:S04]  /*1dfd0*/  LDL.LU R2, [R1+0xf20] ;  /* 0x000f200001027983 */ /* 0x0013680000300800 */
[----:B------:R0:W-:Y:S01]  /*1dfe0*/  STL [R1+0x6fc], R3 ;  /* 0x0006fc0301007387 */ /* 0x0001e20000100800 */
[----:B----4-:R-:W-:-:S03]  /*1dff0*/  IADD3.X R10, R10, UR60, RZ, P1, !PT ;  /* 0x0000003c0a0a7c10 */ /* 0x010fc60008ffe4ff */
[----:B0-----:R1:W5:Y:S04]  /*1e000*/  LDL.LU R3, [R1+0xf1c] ;  /* 0x000f1c0001037983 */ /* 0x0013680000300800 */
[----:B------:R0:W-:Y:S01]  /*1e010*/  STL [R1+0x6f4], R10 ;  /* 0x0006f40a01007387 */ /* 0x0001e20000100800 */
[----:B------:R-:W-:Y:S02]  /*1e020*/  WARPGROUP.DEPBAR.LE gsb0, 0x0 ;  /* 0x00008000000079c5 */ /* 0x000fe40000010000 */
[----:B------:R-:W-:Y:S01]  /*1e030*/  IADD3.X R4, R4, UR60, RZ, P3, !PT ;  /* 0x0000003c04047c10 */ /* 0x000fe20009ffe4ff */
[----:B0-----:R1:W5:Y:S04]  /*1e040*/  LDL.LU R10, [R1+0xf18] ;  /* 0x000f1800010a7983 */ /* 0x0013680000300800 */
[----:B------:R0:W-:Y:S04]  /*1e050*/  STL [R1+0x6ec], R5 ;  /* 0x0006ec0501007387 */ /* 0x0001e80000100800 */
[----:B0-----:R1:W5:Y:S04]  /*1e060*/  LDL.LU R5, [R1+0xf14] ;  /* 0x000f140001057983 */ /* 0x0013680000300800 */
[----:B------:R0:W-:Y:S04]  /*1e070*/  STL [R1+0x6e4], R4 ;  /* 0x0006e40401007387 */ /* 0x0001e80000100800 */
[----:B0-----:R1:W5:Y:S04]  /*1e080*/  LDL.LU R4, [R1+0xf10] ;  /* 0x000f100001047983 */ /* 0x0013680000300800 */
[----:B------:R0:W-:Y:S02]  /*1e090*/  STL [R1+0x6dc], R9 ;  /* 0x0006dc0901007387 */ /* 0x0001e40000100800 */
[----:B0-----:R-:W-:-:S02]  /*1e0a0*/  IMAD.MOV.U32 R9, RZ, RZ, R8 ;  /* 0x000000ffff097224 */ /* 0x001fc400078e0008 */
[----:B------:R-:W-:Y:S01]  /*1e0b0*/  IMAD.MOV.U32 R8, RZ, RZ, R11 ;  /* 0x000000ffff087224 */ /* 0x000fe200078e000b */
[----:B-1----:R-:W-:Y:S06]  /*1e0c0*/  @P0 BRA `(.L_x_1) ;  /* 0xfffffef4002c0947 */ /* 0x002fec000383ffff */
[----:B------:R-:W2:Y:S04]  /*1e0d0*/  LDL.LU R11, [R1+0x1cc] ;  /* 0x0001cc00010b7983 */ /* 0x000ea80000300800 */
[----:B-----5:R-:W3:Y:S04]  /*1e0e0*/  LDL.LU R3, [R1+0x1dc] ;  /* 0x0001dc0001037983 */ /* 0x020ee80000300800 */
[----:B------:R-:W3:Y:S04]  /*1e0f0*/  LDL.LU R2, [R1+0x5dc] ;  /* 0x0005dc0001027983 */ /* 0x000ee80000300800 */
[----:B------:R-:W4:Y:S04]  /*1e100*/  LDL.LU R8, [R1+0x1d4] ;  /* 0x0001d40001087983 */ /* 0x000f280000300800 */
[----:B------:R-:W4:Y:S04]  /*1e110*/  LDL.LU R9, [R1+0x5d4] ;  /* 0x0005d40001097983 */ /* 0x000f280000300800 */
[----:B------:R-:W2:Y:S04]  /*1e120*/  LDL.LU R6, [R1+0x3d8] ;  /* 0x0003d80001067983 */ /* 0x000ea80000300800 */
[----:B------:R-:W2:Y:S04]  /*1e130*/  LDL.LU R7, [R1+0x3d0] ;  /* 0x0003d00001077983 */ /* 0x000ea80000300800 */
[----:B------:R-:W2:Y:S04]  /*1e140*/  LDL.LU R251, [R1+0x1d8] ;  /* 0x0001d80001fb7983 */ /* 0x000ea80000300800 */
[----:B------:R-:W2:Y:S04]  /*1e150*/  LDL.LU R0, [R1+0x5d8] ;  /* 0x0005d80001007983 */ /* 0x000ea80000300800 */
[----:B------:R-:W2:Y:S04]  /*1e160*/  LDL.LU R12, [R1+0x1d0] ;  /* 0x0001d000010c7983 */ /* 0x000ea80000300800 */
[----:B------:R-:W2:Y:S04]  /*1e170*/  LDL.LU R13, [R1+0x5d0] ;  /* 0x0005d000010d7983 */ /* 0x000ea80000300800 */
[----:B------:R0:W-:Y:S04]  /*1e180*/  STL [R1+0x10b8], R162 ;  /* 0x0010b8a201007387 */ /* 0x0001e80000100800 */
[----:B0-----:R-:W2:Y:S04]  /*1e190*/  LDL.LU R162, [R1+0x3d4] ;  /* 0x0003d40001a27983 */ /* 0x001ea80000300800 */
        /* <DEDUP_REMOVED lines=49> */
[----:B0-----:R-:W2:Y:S01]  /*1e4b0*/  LDL.LU R84, [R1+0x3fc] ;  /* 0x0003fc0001547983 */ /* 0x001ea20000300800 */
[----:B---3--:R-:W-:-:S02]  /*1e4c0*/  F2FP.BF16.F32.PACK_AB R3, R3, R2 ;  /* 0x000000020303723e */ /* 0x008fc400000010ff */
[----:B----4-:R-:W-:Y:S01]  /*1e4d0*/  F2FP.BF16.F32.PACK_AB R2, R8, R9 ;  /* 0x000000090802723e */ /* 0x010fe200000010ff */
        /* <DEDUP_REMOVED lines=78> */
[----:B------:R2:W-:Y:S04]  /*1e9c0*/  STL [R1+0xf18], R10 ;  /* 0x000f180a01007387 */ /* 0x0005e80000100800 */
[----:B------:R0:W-:Y:S04]  /*1e9d0*/  STL [R1+0xf14], R5 ;  /* 0x000f140501007387 */ /* 0x0001e80000100800 */
[----:B------:R1:W-:Y:S01]  /*1e9e0*/  STL [R1+0xf10], R4 ;  /* 0x000f100401007387 */ /* 0x0003e20000100800 */
[----:B--2---:R-:W-:-:S02]  /*1e9f0*/  F2FP.BF16.F32.PACK_AB R10, R151, R84 ;  /* 0x00000054970a723e */ /* 0x004fc400000010ff */
[----:B0-----:R-:W-:-:S03]  /*1ea00*/  F2FP.BF16.F32.PACK_AB R5, R149, R86 ;  /* 0x000000569505723e */ /* 0x001fc600000010ff */
[----:B------:R0:W-:Y:S01]  /*1ea10*/  STL [R1+0x61c], R10 ;  /* 0x00061c0a01007387 */ /* 0x0001e20000100800 */
[----:B-1----:R-:W-:-:S03]  /*1ea20*/  F2FP.BF16.F32.PACK_AB R4, R85, R87 ;  /* 0x000000575504723e */ /* 0x002fc600000010ff */
[----:B------:R1:W-:Y:S04]  /*1ea30*/  STL [R1+0x618], R5 ;  /* 0x0006180501007387 */ /* 0x0003e80000100800 */
[----:B------:R2:W-:Y:S01]  /*1ea40*/  STL [R1+0x614], R4 ;  /* 0x0006140401007387 */ /* 0x0005e20000100800 */
[----:B0-----:R-:W-:Y:S02]  /*1ea50*/  F2FP.BF16.F32.PACK_AB R10, R88, R90 ;  /* 0x0000005a580a723e */ /* 0x001fe400000010ff */
[----:B-1----:R-:W-:-:S03]  /*1ea60*/  F2FP.BF16.F32.PACK_AB R5, R150, R89 ;  /* 0x000000599605723e */ /* 0x002fc600000010ff */
[----:B------:R0:W-:Y:S01]  /*1ea70*/  STL [R1+0x610], R10 ;  /* 0x0006100a01007387 */ /* 0x0001e20000100800 */
[----:B--2---:R-:W-:-:S03]  /*1ea80*/  F2FP.BF16.F32.PACK_AB R4, R148, R91 ;  /* 0x0000005b9404723e */ /* 0x004fc600000010ff */
        /* <DEDUP_REMOVED lines=22> */
[----:B------:R-:W-:Y:S01]  /*1ebf0*/  STL [R1+0x3e0], R10 ;  /* 0x0003e00a01007387 */ /* 0x000fe20000100800 */
[----:B--2---:R-:W-:-:S03]  /*1ec00*/  F2FP.BF16.F32.PACK_AB R4, R141, R162 ;  /* 0x000000a28d04723e */ /* 0x004fc600000010ff */
[----:B------:R-:W-:Y:S01]  /*1ec10*/  STL [R1+0x1fc], R5 ;  /* 0x0001fc0501007387 */ /* 0x000fe20000100800 */
[----:B------:R-:W-:-:S03]  /*1ec20*/  IMAD.MOV.U32 R162, RZ, RZ, R11 ;  /* 0x000000ffffa27224 */ /* 0x000fc600078e000b */
[----:B------:R0:W-:Y:S04]  /*1ec30*/  STL [R1+0x1f8], R4 ;  /* 0x0001f80401007387 */ /* 0x0001e80000100800 */
[----:B------:R1:W-:Y:S04]  /*1ec40*/  STL [R1+0x1f4], R3 ;  /* 0x0001f40301007387 */ /* 0x0003e80000100800 */
[----:B------:R2:W-:Y:S01]  /*1ec50*/  STL [R1+0x1f0], R2 ;  /* 0x0001f00201007387 */ /* 0x0005e20000100800 */
[----:B0-----:R-:W-:Y:S02]  /*1ec60*/  F2FP.BF16.F32.PACK_AB R4, R142, R6 ;  /* 0x000000068e04723e */ /* 0x001fe400000010ff */
[----:B-1----:R-:W-:-:S03]  /*1ec70*/  F2FP.BF16.F32.PACK_AB R3, R140, R7 ;  /* 0x000000078c03723e */ /* 0x002fc600000010ff */
[----:B------:R0:W-:Y:S01]  /*1ec80*/  STL [R1+0x1ec], R4 ;  /* 0x0001ec0401007387 */ /* 0x0001e20000100800 */
[----:B--2---:R-:W-:-:S03]  /*1ec90*/  F2FP.BF16.F32.PACK_AB R2, R251, R0 ;  /* 0x00000000fb02723e */ /* 0x004fc600000010ff */
[----:B------:R1:W-:Y:S01]  /*1eca0*/  STL [R1+0x1e8], R3 ;  /* 0x0001e80301007387 */ /* 0x0003e20000100800 */
[----:B------:R-:W-:-:S03]  /*1ecb0*/  F2FP.BF16.F32.PACK_AB R0, R12, R13 ;  /* 0x0000000d0c00723e */ /* 0x000fc600000010ff */
[----:B------:R2:W-:Y:S04]  /*1ecc0*/  STL [R1+0x1e4], R2 ;  /* 0x0001e40201007387 */ /* 0x0005e80000100800 */
[----:B------:R-:W3:Y:S04]  /*1ecd0*/  LDL.LU R97, [R1+0x1c4] ;  /* 0x0001c40001617983 */ /* 0x000ee80000300800 */
[----:B------:R4:W-:Y:S04]  /*1ece0*/  STL [R1+0x1e0], R0 ;  /* 0x0001e00001007387 */ /* 0x0009e80000100800 */
[----:B------:R-:W3:Y:S04]  /*1ecf0*/  LDL.LU R161, [R1+0x1c8] ;  /* 0x0001c80001a17983 */ /* 0x000ee80000300800 */
        /* <DEDUP_REMOVED lines=117> */
[----:B0-----:R-:W3:Y:S04]  /*1f450*/  LDL.LU R4, [R1+0x28] ;  /* 0x0000280001047983 */ /* 0x001ee80000300800 */
[----:B-1----:R-:W3:Y:S04]  /*1f460*/  LDL.LU R3, [R1+0x210] ;  /* 0x0002100001037983 */ /* 0x002ee80000300800 */
[----:B--2---:R-:W2:Y:S04]  /*1f470*/  LDL.LU R2, [R1+0x18] ;  /* 0x0000180001027983 */ /* 0x004ea80000300800 */
[----:B------:R-:W2:Y:S04]  /*1f480*/  LDL.LU R8, [R1+0x418] ;  /* 0x0004180001087983 */ /* 0x000ea80000300800 */
[----:B------:R-:W2:Y:S04]  /*1f490*/  LDL.LU R9, [R1+0x10] ;  /* 0x0000100001097983 */ /* 0x000ea80000300800 */
[----:B------:R-:W2:Y:S01]  /*1f4a0*/  LDL.LU R6, [R1+0x410] ;  /* 0x0004100001067983 */ /* 0x000ea20000300800 */
[----:B------:R-:W-:-:S03]  /*1f4b0*/  F2FP.BF16.F32.PACK_AB R243, R139, R243 ;  /* 0x000000f38bf3723e */ /* 0x000fc600000010ff */
[----:B------:R-:W2:Y:S01]  /*1f4c0*/  LDL.LU R7, [R1+0x20c] ;  /* 0x00020c0001077983 */ /* 0x000ea20000300800 */
[----:B------:R-:W-:-:S03]  /*1f4d0*/  F2FP.BF16.F32.PACK_AB R242, R137, R242 ;  /* 0x000000f289f2723e */ /* 0x000fc600000010ff */
[----:B------:R-:W2:Y:S01]  /*1f4e0*/  LDL.LU R251, [R1+0x204] ;  /* 0x0002040001fb7983 */ /* 0x000ea20000300800 */
[----:B------:R-:W-:-:S03]  /*1f4f0*/  F2FP.BF16.F32.PACK_AB R241, R162, R241 ;  /* 0x000000f1a2f1723e */ /* 0x000fc600000010ff */
[----:B----4-:R-:W4:Y:S01]  /*1f500*/  LDL.LU R0, [R1+0xc] ;  /* 0x00000c0001007983 */ /* 0x010f220000300800 */
[----:B---3--:R-:W-:-:S03]  /*1f510*/  F2FP.BF16.F32.PACK_AB R240, R97, R240 ;  /* 0x000000f061f0723e */ /* 0x008fc600000010ff */
[----:B------:R-:W4:Y:S01]  /*1f520*/  LDL.LU R11, [R1+0x40c] ;  /* 0x00040c00010b7983 */ /* 0x000f220000300800 */
[----:B------:R-:W-:-:S03]  /*1f530*/  F2FP.BF16.F32.PACK_AB R239, R138, R239 ;  /* 0x000000ef8aef723e */ /* 0x000fc600000010ff */
[----:B------:R-:W3:Y:S01]  /*1f540*/  LDL.LU R139, [R1+0x308] ;  /* 0x00030800018b7983 */ /* 0x000ee20000300800 */
[----:B------:R-:W-:-:S03]  /*1f550*/  F2FP.BF16.F32.PACK_AB R238, R136, R238 ;  /* 0x000000ee88ee723e */ /* 0x000fc600000010ff */
[----:B------:R-:W2:Y:S01]  /*1f560*/  LDL.LU R137, [R1+0x508] ;  /* 0x0005080001897983 */ /* 0x000ea20000300800 */
[----:B------:R-:W-:-:S03]  /*1f570*/  F2FP.BF16.F32.PACK_AB R237, R161, R237 ;  /* 0x000000eda1ed723e */ /* 0x000fc600000010ff */
[----:B------:R-:W4:Y:S01]  /*1f580*/  LDL.LU R162, [R1+0x10b8] ;  /* 0x0010b80001a27983 */ /* 0x000f220000300800 */
[----:B------:R-:W-:-:S03]  /*1f590*/  F2FP.BF16.F32.PACK_AB R236, R160, R236 ;  /* 0x000000eca0ec723e */ /* 0x000fc600000010ff */
[----:B------:R-:W4:Y:S01]  /*1f5a0*/  LDL.LU R97, [R1+0x10b4] ;  /* 0x0010b40001617983 */ /* 0x000f220000300800 */
[----:B------:R-:W-:-:S03]  /*1f5b0*/  F2FP.BF16.F32.PACK_AB R235, R135, R235 ;  /* 0x000000eb87eb723e */ /* 0x000fc600000010ff */
[----:B------:R-:W3:Y:S01]  /*1f5c0*/  LDL.LU R138, [R1+0x300] ;  /* 0x00030000018a7983 */ /* 0x000ee20000300800 */
[----:B------:R-:W-:-:S03]  /*1f5d0*/  F2FP.BF16.F32.PACK_AB R234, R133, R234 ;  /* 0x000000ea85ea723e */ /* 0x000fc600000010ff */
[----:B------:R-:W3:Y:S01]  /*1f5e0*/  LDL.LU R136, [R1+0x500] ;  /* 0x0005000001887983 */ /* 0x000ee20000300800 */
[----:B------:R-:W-:-:S03]  /*1f5f0*/  F2FP.BF16.F32.PACK_AB R233, R159, R233 ;  /* 0x000000e99fe9723e */ /* 0x000fc600000010ff */
[----:B------:R-:W2:Y:S01]  /*1f600*/  LDL.LU R161, [R1+0x10b0] ;  /* 0x0010b00001a17983 */ /* 0x000ea20000300800 */
[----:B------:R-:W-:-:S03]  /*1f610*/  F2FP.BF16.F32.PACK_AB R232, R98, R232 ;  /* 0x000000e862e8723e */ /* 0x000fc600000010ff */
[----:B------:R-:W3:Y:S01]  /*1f620*/  LDL.LU R160, [R1+0x10ac] ;  /* 0x0010ac0001a07983 */ /* 0x000ee20000300800 */
        /* <DEDUP_REMOVED lines=111> */
[----:B------:R-:W3:Y:S04]  /*1fd20*/  LDL.LU R80, [R1+0x103c] ;  /* 0x00103c0001507983 */ /* 0x000ee80000300800 */
[----:B------:R-:W3:Y:S04]  /*1fd30*/  LDL.LU R107, [R1+0x218] ;  /* 0x00021800016b7983 */ /* 0x000ee80000300800 */
[----:B------:R-:W3:Y:S04]  /*1fd40*/  LDL.LU R105, [R1+0x414] ;  /* 0x0004140001697983 */ /* 0x000ee80000300800 */
[----:B------:R-:W3:Y:S04]  /*1fd50*/  LDL.LU R19, [R1+0x1038] ;  /* 0x0010380001137983 */ /* 0x000ee80000300800 */
[----:B------:R-:W3:Y:S01]  /*1fd60*/  LDL.LU R79, [R1+0x1034] ;  /* 0x00103400014f7983 */ /* 0x000ee20000300800 */
[----:B------:R-:W-:-:S02]  /*1fd70*/  F2FP.BF16.F32.PACK_AB R175, R106, R175 ;  /* 0x000000af6aaf723e */ /* 0x000fc400000010ff */
[----:B------:R-:W-:Y:S01]  /*1fd80*/  F2FP.BF16.F32.PACK_AB R174, R104, R174 ;  /* 0x000000ae68ae723e */ /* 0x000fe200000010ff */
[----:B------:R-:W3:Y:S01]  /*1fd90*/  LDL.LU R106, [R1+0x14] ;  /* 0x00001400016a7983 */ /* 0x000ee20000300800 */
[----:B------:R-:W-:Y:S02]  /*1fda0*/  F2FP.BF16.F32.PACK_AB R173, R18, R173 ;  /* 0x000000ad12ad723e */ /* 0x000fe400000010ff */
[----:B------:R-:W-:Y:S01]  /*1fdb0*/  F2FP.BF16.F32.PACK_AB R172, R77, R172 ;  /* 0x000000ac4dac723e */ /* 0x000fe200000010ff */
        /* <DEDUP_REMOVED lines=19> */
[----:B----4-:R-:W-:-:S03]  /*1fef0*/  F2FP.BF16.F32.PACK_AB R162, R97, R162 ;  /* 0x000000a261a2723e */ /* 0x010fc600000010ff */
[----:B------:R-:W4:Y:S04]  /*1ff00*/  LDL.LU R78, [R1+0x101c] ;  /* 0x00101c00014e7983 */ /* 0x000f280000300800 */
[----:B------:R-:W4:Y:S04]  /*1ff10*/  LDL.LU R99, [R1+0x22c] ;  /* 0x00022c0001637983 */ /* 0x000f280000300800 */
[----:B------:R-:W4:Y:S01]  /*1ff20*/  LDL.LU R97, [R1+0x42c] ;  /* 0x00042c0001617983 */ /* 0x000f220000300800 */
[----:B--2---:R-:W-:-:S03]  /*1ff30*/  F2FP.BF16.F32.PACK_AB R161, R22, R161 ;  /* 0x000000a116a1723e */ /* 0x004fc600000010ff */
[----:B------:R-:W2:Y:S01]  /*1ff40*/  LDL.LU R22, [R1+0x1018] ;  /* 0x0010180001167983 */ /* 0x000ea20000300800 */
[----:B---3--:R-:W-:-:S03]  /*1ff50*/  F2FP.BF16.F32.PACK_AB R160, R76, R160 ;  /* 0x000000a04ca0723e */ /* 0x008fc600000010ff */
[----:B------:R-:W2:Y:S01]  /*1ff60*/  LDL.LU R76, [R1+0x1014] ;  /* 0x00101400014c7983 */ /* 0x000ea20000300800 */
[----:B------:R-:W-:Y:S02]  /*1ff70*/  F2FP.BF16.F32.PACK_AB R149, R74, R149 ;  /* 0x000000954a95723e */ /* 0x000fe400000010ff */
[----:B------:R-:W-:Y:S02]  /*1ff80*/  F2FP.BF16.F32.PACK_AB R159, R98, R159 ;  /* 0x0000009f629f723e */ /* 0x000fe400000010ff */
[----:B------:R-:W3:Y:S01]  /*1ff90*/  LDL.LU R98, [R1+0x224] ;  /* 0x0002240001627983 */ /* 0x000ee20000300800 */
[----:B------:R-:W-:Y:S02]  /*1ffa0*/  F2FP.BF16.F32.PACK_AB R148, R72, R148 ;  /* 0x000000944894723e */ /* 0x000fe400000010ff */
[----:B------:R-:W-:Y:S02]  /*1ffb0*/  F2FP.BF16.F32.PACK_AB R158, R96, R158 ;  /* 0x0000009e609e723e */ /* 0x000fe400000010ff */
[----:B------:R-:W3:Y:S01]  /*1ffc0*/  LDL.LU R96, [R1+0x424] ;  /* 0x0004240001607983 */ /* 0x000ee20000300800 */
[----:B------:R-:W-:-:S03]  /*1ffd0*/  F2FP.BF16.F32.PACK_AB R157, R21, R157 ;  /* 0x0000009d159d723e */ /* 0x000fc600000010ff */
[----:B------:R-:W3:Y:S01]  /*1ffe0*/  LDL.LU R21, [R1+0x1010] ;  /* 0x0010100001157983 */ /* 0x000ee20000300800 */
[----:B------:R-:W-:-:S03]  /*1fff0*/  F2FP.BF16.F32.PACK_AB R156, R20, R156 ;  /* 0x0000009c149c723e */ /* 0x000fc600000010ff */
[----:B------:R-:W3:Y:S01]  /*20000*/  LDL.LU R20, [R1+0x100c] ;  /* 0x00100c0001147983 */ /* 0x000ee20000300800 */
[----:B------:R-:W-:Y:S02]  /*20010*/  F2FP.BF16.F32.PACK_AB R141, R71, R141 ;  /* 0x0000008d478d723e */ /* 0x000fe400000010ff */
[----:B------:R-:W-:Y:S02]  /*20020*/  F2FP.BF16.F32.PACK_AB R140, R69, R140 ;  /* 0x0000008c458c723e */ /* 0x000fe400000010ff */
[----:B------:R-:W-:Y:S02]  /*20030*/  F2FP.BF16.F32.PACK_AB R155, R95, R155 ;  /* 0x0000009b5f9b723e */ /* 0x000fe400000010ff */
[----:B------:R-:W3:Y:S01]  /*20040*/  LDL.LU R95, [R1+0x28c] ;  /* 0x00028c00015f7983 */ /* 0x000ee20000300800 */
[----:B------:R-:W-:Y:S02]  /*20050*/  F2FP.BF16.F32.PACK_AB R137, R70, R137 ;  /* 0x000000894689723e */ /* 0x000fe400000010ff */
[----:B------:R-:W-:-:S02]  /*20060*/  F2FP.BF16.F32.PACK_AB R154, R93, R154 ;  /* 0x0000009a5d9a723e */ /* 0x000fc400000010ff */
        /* <DEDUP_REMOVED lines=10> */
[----:B------:R-:W3:Y:S01]  /*20110*/  LDL.LU R72, [R1+0xffc] ;  /* 0x000ffc0001487983 */ /* 0x000ee20000300800 */
[----:B------:R-:W-:-:S03]  /*20120*/  F2FP.BF16.F32.PACK_AB R143, R91, R143 ;  /* 0x0000008f5b8f723e */ /* 0x000fc600000010ff */
[----:B------:R-:W3:Y:S01]  /*20130*/  LDL.LU R91, [R1+0x29c] ;  /* 0x00029c00015b7983 */ /* 0x000ee20000300800 */
[----:B------:R-:W-:-:S03]  /*20140*/  F2FP.BF16.F32.PACK_AB R142, R89, R142 ;  /* 0x0000008e598e723e */ /* 0x000fc600000010ff */
[----:B------:R-:W3:Y:S04]  /*20150*/  LDL.LU R89, [R1+0x49c] ;  /* 0x00049c0001597983 */ /* 0x000ee80000300800 */
        /* <DEDUP_REMOVED lines=25> */
[----:B------:R-:W-:Y:S02]  /*202f0*/  F2FP.BF16.F32.PACK_AB R13, R62, R13 ;  /* 0x0000000d3e0d723e */ /* 0x000fe400000010ff */
[----:B------:R-:W-:-:S02]  /*20300*/  F2FP.BF16.F32.PACK_AB R12, R60, R12 ;  /* 0x0000000c3c0c723e */ /* 0x000fc400000010ff */
[----:B------:R-:W-:Y:S02]  /*20310*/  F2FP.BF16.F32.PACK_AB R111, R83, R111 ;  /* 0x0000006f536f723e */ /* 0x000fe400000010ff */
[----:B------:R-:W3:Y:S01]  /*20320*/  LDL.LU R83, [R1+0x2bc] ;  /* 0x0002bc0001537983 */ /* 0x000ee20000300800 */
[----:B------:R-:W-:Y:S02]  /*20330*/  F2FP.BF16.F32.PACK_AB R109, R63, R109 ;  /* 0x0000006d3f6d723e */ /* 0x000fe400000010ff */
[----:B------:R-:W-:Y:S02]  /*20340*/  F2FP.BF16.F32.PACK_AB R15, R82, R15 ;  /* 0x0000000f520f723e */ /* 0x000fe400000010ff */
[----:B------:R-:W-:Y:S02]  /*20350*/  F2FP.BF16.F32.PACK_AB R110, R81, R110 ;  /* 0x0000006e516e723e */ /* 0x000fe400000010ff */
[----:B------:R-:W3:Y:S01]  /*20360*/  LDL.LU R81, [R1+0x4bc] ;  /* 0x0004bc0001517983 */ /* 0x000ee20000300800 */
[----:B------:R-:W-:-:S03]  /*20370*/  F2FP.BF16.F32.PACK_AB R108, R61, R108 ;  /* 0x0000006c3d6c723e */ /* 0x000fc600000010ff */
[----:B------:R-:W3:Y:S04]  /*20380*/  LDL.LU R63, [R1+0xfd8] ;  /* 0x000fd800013f7983 */ /* 0x000ee80000300800 */
[----:B------:R-:W3:Y:S01]  /*20390*/  LDL.LU R61, [R1+0xfd4] ;  /* 0x000fd400013d7983 */ /* 0x000ee20000300800 */
[----:B------:R-:W-:-:S03]  /*203a0*/  F2FP.BF16.F32.PACK_AB R14, R80, R14 ;  /* 0x0000000e500e723e */ /* 0x000fc600000010ff */
[----:B------:R-:W3:Y:S04]  /*203b0*/  LDL.LU R82, [R1+0x2b4] ;  /* 0x0002b40001527983 */ /* 0x000ee80000300800 */
[----:B------:R-:W3:Y:S04]  /*203c0*/  LDL.LU R80, [R1+0x4b4] ;  /* 0x0004b40001507983 */ /* 0x000ee80000300800 */
        /* <DEDUP_REMOVED lines=11> */
[----:B------:R-:W4:Y:S01]  /*20480*/  LDL.LU R78, [R1+0x2c4] ;  /* 0x0002c400014e7983 */ /* 0x000f220000300800 */
[----:B--2---:R-:W-:-:S03]  /*20490*/  F2FP.BF16.F32.PACK_AB R22, R76, R22 ;  /* 0x000000164c16723e */ /* 0x004fc600000010ff */
[----:B------:R-:W2:Y:S01]  /*204a0*/  LDL.LU R76, [R1+0x4c4] ;  /* 0x0004c400014c7983 */ /* 0x000ea20000300800 */
[----:B---3--:R-:W-:-:S03]  /*204b0*/  F2FP.BF16.F32.PACK_AB R21, R58, R21 ;  /* 0x000000153a15723e */ /* 0x008fc600000010ff */
[----:B------:R-:W3:Y:S01]  /*204c0*/  LDL.LU R58, [R1+0xfc0] ;  /* 0x000fc000013a7983 */ /* 0x000ee20000300800 */
[----:B------:R-:W-:-:S03]  /*204d0*/  F2FP.BF16.F32.PACK_AB R20, R56, R20 ;  /* 0x000000143814723e */ /* 0x000fc600000010ff */
[----:B------:R-:W3:Y:S01]  /*204e0*/  LDL.LU R56, [R1+0xfbc] ;  /* 0x000fbc0001387983 */ /* 0x000ee20000300800 */
[----:B------:R-:W-:-:S03]  /*204f0*/  F2FP.BF16.F32.PACK_AB R79, R75, R79 ;  /* 0x0000004f4b4f723e */ /* 0x000fc600000010ff */
[----:B------:R-:W3:Y:S01]  /*20500*/  LDL.LU R75, [R1+0x2c8] ;  /* 0x0002c800014b7983 */ /* 0x000ee20000300800 */
[----:B------:R-:W-:Y:S02]  /*20510*/  F2FP.BF16.F32.PACK_AB R77, R55, R77 ;  /* 0x0000004d374d723e */ /* 0x000fe400000010ff */
[----:B----4-:R-:W-:Y:S02]  /*20520*/  F2FP.BF16.F32.PACK_AB R78, R73, R78 ;  /* 0x0000004e494e723e */ /* 0x010fe400000010ff */
[----:B------:R-:W4:Y:S04]  /*20530*/  LDL.LU R73, [R1+0x4c8] ;  /* 0x0004c80001497983 */ /* 0x000f280000300800 */
[----:B------:R-:W4:Y:S01]  /*20540*/  LDL.LU R55, [R1+0xfb8] ;  /* 0x000fb80001377983 */ /* 0x000f220000300800 */
[----:B--2---:R-:W-:-:S03]  /*20550*/  F2FP.BF16.F32.PACK_AB R76, R53, R76 ;  /* 0x0000004c354c723e */ /* 0x004fc600000010ff */
[----:B------:R-:W2:Y:S01]  /*20560*/  LDL.LU R53, [R1+0xfb4] ;  /* 0x000fb40001357983 */ /* 0x000ea20000300800 */
[----:B---3--:R-:W-:-:S03]  /*20570*/  F2FP.BF16.F32.PACK_AB R75, R74, R75 ;  /* 0x0000004b4a4b723e */ /* 0x008fc600000010ff */
[----:B------:R-:W3:Y:S02]  /*20580*/  LDL.LU R74, [R1+0x2c0] ;  /* 0x0002c000014a7983 */ /* 0x000ee40000300800 */
[----:B---3--:R-:W-:Y:S02]  /*20590*/  F2FP.BF16.F32.PACK_AB R74, R72, R74 ;  /* 0x0000004a484a723e */ /* 0x008fe400000010ff */
[----:B------:R-:W3:Y:S01]  /*205a0*/  LDL.LU R72, [R1+0x4c0] ;  /* 0x0004c00001487983 */ /* 0x000ee20000300800 */
[----:B----4-:R-:W-:Y:S02]  /*205b0*/  F2FP.BF16.F32.PACK_AB R73, R54, R73 ;  /* 0x000000493649723e */ /* 0x010fe400000010ff */
[----:B------:R-:W-:Y:S01]  /*205c0*/  F2FP.BF16.F32.PACK_AB R83, R71, R83 ;  /* 0x000000534753723e */ /* 0x000fe200000010ff */
[----:B------:R-:W4:Y:S01]  /*205d0*/  LDL.LU R54, [R1+0xfb0] ;  /* 0x000fb00001367983 */ /* 0x000f220000300800 */
[----:B---3--:R-:W-:-:S03]  /*205e0*/  F2FP.BF16.F32.PACK_AB R72, R52, R72 ;  /* 0x000000483448723e */ /* 0x008fc600000010ff */
[----:B------:R-:W3:Y:S04]  /*205f0*/  LDL.LU R52, [R1+0xfac] ;  /* 0x000fac0001347983 */ /* 0x000ee80000300800 */
[----:B------:R-:W2:Y:S01]  /*20600*/  LDL.LU R71, [R1+0x2b8] ;  /* 0x0002b80001477983 */ /* 0x000ea20000300800 */
[----:B------:R-:W-:Y:S02]  /*20610*/  F2FP.BF16.F32.PACK_AB R82, R69, R82 ;  /* 0x000000524552723e */ /* 0x000fe400000010ff */
[----:B------:R-:W-:Y:S01]  /*20620*/  F2FP.BF16.F32.PACK_AB R81, R51, R81 ;  /* 0x000000513351723e */ /* 0x000fe200000010ff */
[----:B------:R-:W4:Y:S01]  /*20630*/  LDL.LU R69, [R1+0x4b8] ;  /* 0x0004b80001457983 */ /* 0x000f220000300800 */
[----:B------:R-:W-:-:S03]  /*20640*/  F2FP.BF16.F32.PACK_AB R80, R49, R80 ;  /* 0x000000503150723e */ /* 0x000fc600000010ff */
[----:B------:R-:W3:Y:S04]  /*20650*/  LDL.LU R51, [R1+0xfa8] ;  /* 0x000fa80001337983 */ /* 0x000ee80000300800 */
[----:B------:R-:W3:Y:S01]  /*20660*/  LDL.LU R49, [R1+0xfa4] ;  /* 0x000fa40001317983 */ /* 0x000ee20000300800 */
[----:B--2---:R-:W-:-:S03]  /*20670*/  F2FP.BF16.F32.PACK_AB R71, R70, R71 ;  /* 0x000000474647723e */ /* 0x004fc600000010ff */
[----:B------:R-:W2:Y:S02]  /*20680*/  LDL.LU R70, [R1+0x2b0] ;  /* 0x0002b00001467983 */ /* 0x000ea40000300800 */
[----:B--2---:R-:W-:Y:S02]  /*20690*/  F2FP.BF16.F32.PACK_AB R70, R68, R70 ;  /* 0x000000464446723e */ /* 0x004fe400000010ff */
[----:B------:R-:W2:Y:S01]  /*206a0*/  LDL.LU R68, [R1+0x4b0] ;  /* 0x0004b00001447983 */ /* 0x000ea20000300800 */
[----:B----4-:R-:W-:Y:S02]  /*206b0*/  F2FP.BF16.F32.PACK_AB R69, R50, R69 ;  /* 0x000000453245723e */ /* 0x010fe400000010ff */
[----:B------:R-:W-:Y:S01]  /*206c0*/  F2FP.BF16.F32.PACK_AB R87, R67, R87 ;  /* 0x000000574357723e */ /* 0x000fe200000010ff */
[----:B------:R-:W4:Y:S01]  /*206d0*/  LDL.LU R50, [R1+0xfa0] ;  /* 0x000fa00001327983 */ /* 0x000f220000300800 */
[----:B--2---:R-:W-:-:S03]  /*206e0*/  F2FP.BF16.F32.PACK_AB R68, R48, R68 ;  /* 0x000000443044723e */ /* 0x004fc600000010ff */
[----:B------:R-:W2:Y:S04]  /*206f0*/  LDL.LU R48, [R1+0xf9c] ;  /* 0x000f9c0001307983 */ /* 0x000ea80000300800 */
[----:B------:R-:W3:Y:S01]  /*20700*/  LDL.LU R67, [R1+0x2a8] ;  /* 0x0002a80001437983 */ /* 0x000ee20000300800 */
[----:B------:R-:W-:Y:S02]  /*20710*/  F2FP.BF16.F32.PACK_AB R86, R65, R86 ;  /* 0x000000564156723e */ /* 0x000fe400000010ff */
[----:B------:R-:W-:Y:S01]  /*20720*/  F2FP.BF16.F32.PACK_AB R85, R47, R85 ;  /* 0x000000552f55723e */ /* 0x000fe200000010ff */
[----:B------:R-:W4:Y:S01]  /*20730*/  LDL.LU R65, [R1+0x4a8] ;  /* 0x0004a80001417983 */ /* 0x000f220000300800 */
[----:B------:R-:W-:-:S03]  /*20740*/  F2FP.BF16.F32.PACK_AB R84, R45, R84 ;  /* 0x000000542d54723e */ /* 0x000fc600000010ff */
[----:B------:R-:W2:Y:S04]  /*20750*/  LDL.LU R47, [R1+0xf98] ;  /* 0x000f9800012f7983 */ /* 0x000ea80000300800 */
        /* <DEDUP_REMOVED lines=40> */
[----:B------:R-:W-:Y:S02]  /*209e0*/  F2FP.BF16.F32.PACK_AB R114, R53, R114 ;  /* 0x000000723572723e */ /* 0x000fe400000010ff */
[----:B------:R-:W-:-:S02]  /*209f0*/  F2FP.BF16.F32.PACK_AB R113, R35, R113 ;  /* 0x000000712371723e */ /* 0x000fc400000010ff */
[----:B------:R-:W-:Y:S02]  /*20a00*/  F2FP.BF16.F32.PACK_AB R112, R33, R112 ;  /* 0x000000702170723e */ /* 0x000fe400000010ff */
[----:B------:R-:W-:Y:S02]  /*20a10*/  F2FP.BF16.F32.PACK_AB R123, R54, R123 ;  /* 0x0000007b367b723e */ /* 0x000fe400000010ff */
[----:B------:R-:W-:Y:S02]  /*20a20*/  F2FP.BF16.F32.PACK_AB R122, R52, R122 ;  /* 0x0000007a347a723e */ /* 0x000fe400000010ff */
[----:B------:R-:W-:Y:S02]  /*20a30*/  F2FP.BF16.F32.PACK_AB R121, R34, R121 ;  /* 0x000000792279723e */ /* 0x000fe400000010ff */
        /* <DEDUP_REMOVED lines=10> */
[----:B---3--:R-:W-:Y:S02]  /*20ae0*/  F2FP.BF16.F32.PACK_AB R56, R36, R56 ;  /* 0x000000382438723e */ /* 0x008fe400000010ff */
[----:B------:R-:W3:Y:S04]  /*20af0*/  LDL.LU R36, [R1+0xf6c] ;  /* 0x000f6c0001247983 */ /* 0x000ee80000300800 */
[----:B------:R-:W2:Y:S04]  /*20b00*/  LDL.LU R55, [R1+0x24c] ;  /* 0x00024c0001377983 */ /* 0x000ea80000300800 */
[----:B------:R-:W4:Y:S04]  /*20b10*/  LDL.LU R53, [R1+0x44c] ;  /* 0x00044c0001357983 */ /* 0x000f280000300800 */
[----:B------:R-:W3:Y:S04]  /*20b20*/  LDL.LU R35, [R1+0xf68] ;  /* 0x000f680001237983 */ /* 0x000ee80000300800 */
[----:B------:R-:W3:Y:S04]  /*20b30*/  LDL.LU R33, [R1+0xf64] ;  /* 0x000f640001217983 */ /* 0x000ee80000300800 */
[----:B------:R-:W4:Y:S04]  /*20b40*/  LDL.LU R54, [R1+0x244] ;  /* 0x0002440001367983 */ /* 0x000f280000300800 */
        /* <DEDUP_REMOVED lines=11> */
[----:B------:R-:W2:Y:S01]  /*20c00*/  LDL.LU R47, [R1+0x258] ;  /* 0x00025800012f7983 */ /* 0x000ea20000300800 */
[----:B------:R-:W-:-:S02]  /*20c10*/  F2FP.BF16.F32.PACK_AB R146, R45, R146 ;  /* 0x000000922d92723e */ /* 0x000fc400000010ff */
        /* <DEDUP_REMOVED lines=13> */
[----:B------:R-:W4:Y:S04]  /*20cf0*/  LDL.LU R252, [R1+0xf3c] ;  /* 0x000f3c0001fc7983 */ /* 0x000f280000300800 */
[----:B------:R-:W2:Y:S01]  /*20d00*/  LDL.LU R43, [R1+0x248] ;  /* 0x00024800012b7983 */ /* 0x000ea20000300800 */
[----:B------:R-:W-:Y:S02]  /*20d10*/  F2FP.BF16.F32.PACK_AB R54, R41, R54 ;  /* 0x000000362936723e */ /* 0x000fe400000010ff */
[----:B------:R-:W-:Y:S01]  /*20d20*/  F2FP.BF16.F32.PACK_AB R53, R249, R53 ;  /* 0x00000035f935723e */ /* 0x000fe200000010ff */
[----:B------:R-:W4:Y:S01]  /*20d30*/  LDL.LU R41, [R1+0x448] ;  /* 0x0004480001297983 */ /* 0x000f220000300800 */
[----:B---3--:R-:W-:-:S03]  /*20d40*/  F2FP.BF16.F32.PACK_AB R52, R26, R52 ;  /* 0x000000341a34723e */ /* 0x008fc600000010ff */
        /* <DEDUP_REMOVED lines=14> */
[----:B------:R-:W3:Y:S01]  /*20e30*/  LDL.LU R37, [R1+0x438] ;  /* 0x0004380001257983 */ /* 0x000ee20000300800 */
[----:B------:R-:W-:-:S03]  /*20e40*/  F2FP.BF16.F32.PACK_AB R48, R247, R48 ;  /* 0x00000030f730723e */ /* 0x000fc600000010ff */
[----:B------:R-:W4:Y:S04]  /*20e50*/  LDL.LU R246, [R1+0xf28] ;  /* 0x000f280001f67983 */ /* 0x000f280000300800 */
[----:B------:R-:W4:Y:S01]  /*20e60*/  LDL.LU R247, [R1+0xf24] ;  /* 0x000f240001f77983 */ /* 0x000f220000300800 */
[----:B--2---:R-:W-:-:S03]  /*20e70*/  F2FP.BF16.F32.PACK_AB R39, R38, R39 ;  /* 0x000000272627723e */ /* 0x004fc600000010ff */
[----:B------:R-:W2:Y:S02]  /*20e80*/  LDL.LU R38, [R1+0x230] ;  /* 0x0002300001267983 */ /* 0x000ea40000300800 */
[----:B--2---:R-:W-:Y:S02]  /*20e90*/  F2FP.BF16.F32.PACK_AB R38, R36, R38 ;  /* 0x000000262426723e */ /* 0x004fe400000010ff */
[----:B------:R-:W2:Y:S01]  /*20ea0*/  LDL.LU R36, [R1+0x430] ;  /* 0x0004300001247983 */ /* 0x000ea20000300800 */
[----:B---3--:R-:W-:Y:S02]  /*20eb0*/  F2FP.BF16.F32.PACK_AB R37, R244, R37 ;  /* 0x00000025f425723e */ /* 0x008fe400000010ff */
[----:B------:R-:W-:Y:S01]  /*20ec0*/  F2FP.BF16.F32.PACK_AB R99, R35, R99 ;  /* 0x000000632363723e */ /* 0x000fe200000010ff */
[----:B------:R-:W3:Y:S01]  /*20ed0*/  LDL.LU R244, [R1+0xf20] ;  /* 0x000f200001f47983 */ /* 0x000ee20000300800 */
[----:B--2---:R-:W-:-:S03]  /*20ee0*/  F2FP.BF16.F32.PACK_AB R36, R245, R36 ;  /* 0x00000024f524723e */ /* 0x004fc600000010ff */
[----:B------:R-:W3:Y:S04]  /*20ef0*/  LDL.LU R245, [R1+0xf1c] ;  /* 0x000f1c0001f57983 */ /* 0x000ee80000300800 */
[----:B------:R-:W2:Y:S01]  /*20f00*/  LDL.LU R35, [R1+0x228] ;  /* 0x0002280001237983 */ /* 0x000ea20000300800 */
[----:B------:R-:W-:Y:S02]  /*20f10*/  F2FP.BF16.F32.PACK_AB R98, R33, R98 ;  /* 0x000000622162723e */ /* 0x000fe400000010ff */
[----:B------:R-:W-:Y:S01]  /*20f20*/  F2FP.BF16.F32.PACK_AB R97, R10, R97 ;  /* 0x000000610a61723e */ /* 0x000fe200000010ff */
[----:B------:R-:W4:Y:S01]  /*20f30*/  LDL.LU R33, [R1+0x428] ;  /* 0x0004280001217983 */ /* 0x000f220000300800 */
[----:B------:R-:W-:-:S03]  /*20f40*/  F2FP.BF16.F32.PACK_AB R96, R5, R96 ;  /* 0x000000600560723e */ /* 0x000fc600000010ff */
[----:B------:R0:W5:Y:S04]  /*20f50*/  LDL.LU R10, [R1+0xf18] ;  /* 0x000f1800010a7983 */ /* 0x0001680000300800 */
[----:B------:R0:W5:Y:S01]  /*20f60*/  LDL.LU R5, [R1+0xf14] ;  /* 0x000f140001057983 */ /* 0x0001620000300800 */
[----:B--2---:R-:W-:-:S03]  /*20f70*/  F2FP.BF16.F32.PACK_AB R35, R34, R35 ;  /* 0x000000232223723e */ /* 0x004fc600000010ff */
[----:B------:R-:W2:Y:S01]  /*20f80*/  LDL.LU R34, [R1+0x220] ;  /* 0x0002200001227983 */ /* 0x000ea20000300800 */
[----:B----4-:R-:W-:Y:S02]  /*20f90*/  F2FP.BF16.F32.PACK_AB R33, R4, R33 ;  /* 0x000000210421723e */ /* 0x010fe400000010ff */
[----:B--2---:R-:W-:Y:S02]  /*20fa0*/  F2FP.BF16.F32.PACK_AB R34, R32, R34 ;  /* 0x000000222022723e */ /* 0x004fe400000010ff */
[----:B------:R-:W2:Y:S04]  /*20fb0*/  LDL.LU R32, [R1+0x20] ;  /* 0x0000200001207983 */ /* 0x000ea80000300800 */
[----:B------:R0:W5:Y:S01]  /*20fc0*/  LDL.LU R4, [R1+0xf10] ;  /* 0x000f100001047983 */ /* 0x0001620000300800 */
        /* <DEDUP_REMOVED lines=11> */
[----:B---3--:R-:W-:Y:S02]  /*21080*/  F2FP.BF16.F32.PACK_AB R24, R245, R244 ;  /* 0x000000f4f518723e */ /* 0x008fe400000010ff */
[----:B--2---:R-:W-:-:S02]  /*21090*/  F2FP.BF16.F32.PACK_AB R32, R32, R100 ;  /* 0x000000642020723e */ /* 0x004fc400000010ff */
[----:B------:R-:W-:Y:S02]  /*210a0*/  F2FP.BF16.F32.PACK_AB R100, R106, R105 ;  /* 0x000000696a64723e */ /* 0x000fe400000010ff */
[----:B------:R-:W-:Y:S02]  /*210b0*/  F2FP.BF16.F32.PACK_AB R106, R25, R251 ;  /* 0x000000fb196a723e */ /* 0x000fe400000010ff */
[----:B------:R-:W-:Y:S02]  /*210c0*/  F2FP.BF16.F32.PACK_AB R105, R0, R11 ;  /* 0x0000000b0069723e */ /* 0x000fe400000010ff */
[----:B0-----:R-:W-:-:S07]  /*210d0*/  F2FP.BF16.F32.PACK_AB R25, R247, R246 ;  /* 0x000000f6f719723e */ /* 0x001fce00000010ff */
.L_x_0:
[----:B------:R-:W0:Y:S01]  /*210e0*/  S2R R2, SR_TID.X ;  /* 0x0000000000027919 */ /* 0x000e220000002100 */
[----:B-----5:R-:W-:Y:S01]  /*210f0*/  VIADD R0, R4, 0xff ;  /* 0x000000ff04007836 */ /* 0x020fe20000000000 */
[----:B------:R-:W-:Y:S01]  /*21100*/  ULDC.64 UR26, c[0x0][0x228] ;  /* 0x00008a00001a7ab9 */ /* 0x000fe20000000a00 */
[----:B------:R-:W1:Y:S01]  /*21110*/  LDC R8, c[0x0][0x244] ;  /* 0x00009100ff087b82 */ /* 0x000e620000000800 */
[----:B------:R-:W-:Y:S01]  /*21120*/  ULDC.64 UR8, c[0x0][0x228] ;  /* 0x00008a0000087ab9 */ /* 0x000fe20000000a00 */
[----:B------:R-:W-:Y:S01]  /*21130*/  ULDC.64 UR28, c[0x0][0x228] ;  /* 0x00008a00001c7ab9 */ /* 0x000fe20000000a00 */
[----:B------:R-:W-:Y:S01]  /*21140*/  ISETP.GE.AND P3, PT, R0, UR27, PT ;  /* 0x0000001b00007c0c */ /* 0x000fe2000bf66270 */
[----:B------:R-:W-:Y:S01]  /*21150*/  ULDC.64 UR12, c[0x0][0x228] ;  /* 0x00008a00000c7ab9 */ /* 0x000fe20000000a00 */
[----:B------:R-:W-:Y:S01]  /*21160*/  ULDC.64 UR10, c[0x0][0x228] ;  /* 0x00008a00000a7ab9 */ /* 0x000fe20000000a00 */
[----:B------:R-:W-:Y:S01]  /*21170*/  ULDC.64 UR16, c[0x0][0x228] ;  /* 0x00008a0000107ab9 */ /* 0x000fe20000000a00 */
[----:B------:R-:W-:Y:S01]  /*21180*/  ULDC.64 UR14, c[0x0][0x228] ;  /* 0x00008a00000e7ab9 */ /* 0x000fe20000000a00 */
[----:B------:R-:W-:Y:S01]  /*21190*/  ULDC.64 UR20, c[0x0][0x228] ;  /* 0x00008a0000147ab9 */ /* 0x000fe20000000a00 */
[----:B------:R-:W-:Y:S01]  /*211a0*/  ULDC.64 UR18, c[0x0][0x228] ;  /* 0x00008a0000127ab9 */ /* 0x000fe20000000a00 */
[----:B------:R-:W-:Y:S01]  /*211b0*/  ULDC.64 UR24, c[0x0][0x228] ;  /* 0x00008a0000187ab9 */ /* 0x000fe20000000a00 */
[----:B------:R-:W-:Y:S01]  /*211c0*/  ULDC.64 UR22, c[0x0][0x228] ;  /* 0x00008a0000167ab9 */ /* 0x000fe20000000a00 */
[C---:B0-----:R-:W-:Y:S01]  /*211d0*/  IMAD.SHL.U32 R3, R2.reuse, 0x10, RZ ;  /* 0x0000001002037824 */ /* 0x041fe200078e00ff */
[C---:B------:R-:W-:Y:S01]  /*211e0*/  LOP3.LUT R11, R2.reuse, 0x7f, RZ, 0xc0, !PT ;  /* 0x0000007f020b7812 */ /* 0x040fe200078ec0ff */
[----:B------:R-:W-:-:S03]  /*211f0*/  IMAD.SHL.U32 R0, R2, 0x40, RZ ;  /* 0x0000004002007824 */ /* 0x000fc600078e00ff */
[----:B------:R-:W-:Y:S02]  /*21200*/  LOP3.LUT R3, R3, 0xf0, RZ, 0xc0, !PT ;  /* 0x000000f003037812 */ /* 0x000fe400078ec0ff */
[----:B------:R-:W-:Y:S02]  /*21210*/  LOP3.LUT R0, R0, 0x400, RZ, 0xc0, !PT ;  /* 0x0000040000007812 */ /* 0x000fe400078ec0ff */
[----:B------:R-:W-:Y:S01]  /*21220*/  LEA R11, R11, UR4, 0x4 ;  /* 0x000000040b0b7c11 */ /* 0x000fe2000f8e20ff */
[----:B------:R-:W-:Y:S01]  /*21230*/  BAR.SYNC.DEFER_BLOCKING 0x0 ;  /* 0x0000000000007b1d */ /* 0x000fe20000010000 */
[----:B------:R-:W-:Y:S01]  /*21240*/  IADD3 R0, R0, UR4, R3 ;  /* 0x0000000400007c10 */ /* 0x000fe2000fffe003 */
[----:B------:R-:W-:-:S04]  /*21250*/  IMAD.SHL.U32 R3, R2, 0x8, RZ ;  /* 0x0000000802037824 */ /* 0x000fc800078e00ff */
[----:B------:R-:W-:Y:S01]  /*21260*/  ULDC UR4, c[0x0][0x244] ;  /* 0x0000910000047ab9 */ /* 0x000fe20000000800 */
[----:B------:R-:W-:-:S05]  /*21270*/  LOP3.LUT R3, R3, 0x300, RZ, 0xc0, !PT ;  /* 0x0000030003037812 */ /* 0x000fca00078ec0ff */
[----:B------:R-:W-:-:S05]  /*21280*/  IMAD.IADD R0, R0, 0x1, R3 ;  /* 0x0000000100007824 */ /* 0x000fca00078e0203 */
[----:B------:R-:W-:Y:S01]  /*21290*/  STSM.16.M88.4 [R0], R24 ;  /* 0x0000001800007844 */ /* 0x000fe20000000200 */
[----:B------:R-:W-:Y:S06]  /*212a0*/  BAR.SYNC.DEFER_BLOCKING 0x0 ;  /* 0x0000000000007b1d */ /* 0x000fec0000010000 */
[----:B------:R-:W0:Y:S02]  /*212b0*/  LDS.128 R244, [R11] ;  /* 0x000000000bf47984 */ /* 0x000e240000000c00 */
[----:B------:R-:W-:Y:S06]  /*212c0*/  BAR.SYNC.DEFER_BLOCKING 0x0 ;  /* 0x0000000000007b1d */ /* 0x000fec0000010000 */
[----:B------:R-:W-:Y:S02]  /*212d0*/  STSM.16.M88.4 [R0], R104 ;  /* 0x0000006800007844 */ /* 0x000fe40000000200 */
[----:B------:R-:W-:Y:S06]  /*212e0*/  BAR.SYNC.DEFER_BLOCKING 0x0 ;  /* 0x0000000000007b1d */ /* 0x000fec0000010000 */
[----:B0-----:R-:W-:Y:S01]  /*212f0*/  STL [R1+0x24], R245 ;  /* 0x000024f501007387 */ /* 0x001fe20000100800 */
[----:B------:R-:W-:-:S03]  /*21300*/  IMAD.MOV.U32 R9, RZ, RZ, R244 ;  /* 0x000000ffff097224 */ /* 0x000fc600078e00f4 */
[----:B------:R-:W-:Y:S04]  /*21310*/  STL.64 [R1+0x28], R246 ;  /* 0x000028f601007387 */ /* 0x000fe80000100a00 */
[----:B------:R-:W0:Y:S01]  /*21320*/  LDS.128 R24, [R11] ;  /* 0x000000000b187984 */ /* 0x000e220000000c00 */
[----:B------:R-:W-:Y:S06]  /*21330*/  BAR.SYNC.DEFER_BLOCKING 0x0 ;  /* 0x0000000000007b1d */ /* 0x000fec0000010000 */
[----:B------:R-:W-:Y:S02]  /*21340*/  STSM.16.M88.4 [R0], R28 ;  /* 0x0000001c00007844 */ /* 0x000fe40000000200 */
[----:B------:R-:W-:Y:S06]  /*21350*/  BAR.SYNC.DEFER_BLOCKING 0x0 ;  /* 0x0000000000007b1d */ /* 0x000fec0000010000 */
[----:B0-----:R-:W-:Y:S04]  /*21360*/  STL.64 [R1+0x10], R24 ;  /* 0x0000101801007387 */ /* 0x001fe80000100a00 */
[----:B------:R-:W-:Y:S04]  /*21370*/  STL.64 [R1+0x18], R26 ;  /* 0x0000181a01007387 */ /* 0x000fe80000100a00 */
[----:B------:R-:W0:Y:S01]  /*21380*/  LDS.128 R24, [R11] ;  /* 0x000000000b187984 */ /* 0x000e220000000c00 */
[----:B------:R-:W-:Y:S06]  /*21390*/  BAR.SYNC.DEFER_BLOCKING 0x0 ;  /* 0x0000000000007b1d */ /* 0x000fec0000010000 */
[----:B------:R-:W-:Y:S02]  /*213a0*/  STSM.16.M88.4 [R0], R100 ;  /* 0x0000006400007844 */ /* 0x000fe40000000200 */
[----:B------:R-:W-:Y:S06]  /*213b0*/  BAR.SYNC.DEFER_BLOCKING 0x0 ;  /* 0x0000000000007b1d */ /* 0x000fec0000010000 */
[----:B0-----:R-:W-:Y:S04]  /*213c0*/  STL.64 [R1], R24 ;  /* 0x0000001801007387 */ /* 0x001fe80000100a00 */
[----:B------:R-:W-:Y:S04]  /*213d0*/  STL.64 [R1+0x8], R26 ;  /* 0x0000081a01007387 */ /* 0x000fe80000100a00 */
[----:B------:R-:W0:Y:S01]  /*213e0*/  LDS.128 R248, [R11] ;  /* 0x000000000bf87984 */ /* 0x000e220000000c00 */
[----:B------:R-:W-:Y:S06]  /*213f0*/  BAR.SYNC.DEFER_BLOCKING 0x0 ;  /* 0x0000000000007b1d */ /* 0x000fec0000010000 */
[----:B------:R-:W-:Y:S02]  /*21400*/  STSM.16.M88.4 [R0], R32 ;  /* 0x0000002000007844 */ /* 0x000fe40000000200 */
[----:B------:R-:W-:Y:S06]  /*21410*/  BAR.SYNC.DEFER_BLOCKING 0x0 ;  /* 0x0000000000007b1d */ /* 0x000fec0000010000 */
[----:B0-----:R0:W-:Y:S04]  /*21420*/  STL [R1+0xf1c], R248 ;  /* 0x000f1cf801007387 */ /* 0x0011e80000100800 */
[----:B------:R2:W-:Y:S04]  /*21430*/  STL [R1+0xf18], R249 ;  /* 0x000f18f901007387 */ /* 0x0005e80000100800 */
[----:B------:R3:W-:Y:S04]  /*21440*/  STL [R1+0xf14], R250 ;  /* 0x000f14fa01007387 */ /* 0x0007e80000100800 */
[----:B------:R4:W-:Y:S04]  /*21450*/  STL [R1+0xf10], R251 ;  /* 0x000f10fb01007387 */ /* 0x0009e80000100800 */
[----:B------:R-:W1:Y:S01]  /*21460*/  LDS.128 R244, [R11] ;  /* 0x000000000bf47984 */ /* 0x000e620000000c00 */
[----:B------:R-:W-:Y:S06]  /*21470*/  BAR.SYNC.DEFER_BLOCKING 0x0 ;  /* 0x0000000000007b1d */ /* 0x000fec0000010000 */
[----:B0-----:R-:W4:Y:S04]  /*21480*/  LDL.LU R248, [R1+0x610] ;  /* 0x0006100001f87983 */ /* 0x001f280000300800 */
[----:B--2---:R-:W2:Y:S04]  /*21490*/  LDL.LU R249, [R1+0x614] ;  /* 0x0006140001f97983 */ /* 0x004ea80000300800 */
[----:B---3--:R-:W2:Y:S04]  /*214a0*/  LDL.LU R250, [R1+0x618] ;  /* 0x0006180001fa7983 */ /* 0x008ea80000300800 */
[----:B----4-:R-:W2:Y:S04]  /*214b0*/  LDL.LU R251, [R1+0x61c] ;  /* 0x00061c0001fb7983 */ /* 0x010ea80000300800 */
[----:B------:R-:W-:Y:S01]  /*214c0*/  STSM.16.M88.4 [R0], R96 ;  /* 0x0000006000007844 */ /* 0x000fe20000000200 */
[----:B------:R-:W-:Y:S06]  /*214d0*/  BAR.SYNC.DEFER_BLOCKING 0x0 ;  /* 0x0000000000007b1d */ /* 0x000fec0000010000 */
[----:B-1----:R0:W-:Y:S04]  /*214e0*/  STL [R1+0xf2c], R244 ;  /* 0x000f2cf401007387 */ /* 0x0021e80000100800 */
[----:B------:R1:W-:Y:S04]  /*214f0*/  STL [R1+0xf28], R245 ;  /* 0x000f28f501007387 */ /* 0x0003e80000100800 */
[----:B------:R3:W-:Y:S04]  /*21500*/  STL [R1+0xf24], R246 ;  /* 0x000f24f601007387 */ /* 0x0007e80000100800 */
[----:B------:R4:W-:Y:S04]  /*21510*/  STL [R1+0xf20], R247 ;  /* 0x000f20f701007387 */ /* 0x0009e80000100800 */
[----:B------:R-:W2:Y:S01]  /*21520*/  LDS.128 R104, [R11] ;  /* 0x000000000b687984 */ /* 0x000ea20000000c00 */
[----:B------:R-:W-:Y:S06]  /*21530*/  BAR.SYNC.DEFER_BLOCKING 0x0 ;  /* 0x0000000000007b1d */ /* 0x000fec0000010000 */
[----:B0-----:R-:W2:Y:S04]  /*21540*/  LDL.LU R244, [R1+0x600] ;  /* 0x0006000001f47983 */ /* 0x001ea80000300800 */
[----:B-1----:R-:W2:Y:S04]  /*21550*/  LDL.LU R245, [R1+0x604] ;  /* 0x0006040001f57983 */ /* 0x002ea80000300800 */
[----:B---3--:R-:W2:Y:S04]  /*21560*/  LDL.LU R246, [R1+0x608] ;  /* 0x0006080001f67983 */ /* 0x008ea80000300800 */
[----:B----4-:R-:W2:Y:S04]  /*21570*/  LDL.LU R247, [R1+0x60c] ;  /* 0x00060c0001f77983 */ /* 0x010ea80000300800 */
[----:B------:R-:W-:Y:S01]  /*21580*/  STSM.16.M88.4 [R0], R36 ;  /* 0x0000002400007844 */ /* 0x000fe20000000200 */
[----:B------:R-:W-:Y:S06]  /*21590*/  BAR.SYNC.DEFER_BLOCKING 0x0 ;  /* 0x0000000000007b1d */ /* 0x000fec0000010000 */
[----:B------:R-:W0:Y:S02]  /*215a0*/  LDS.128 R96, [R11] ;  /* 0x000000000b607984 */ /* 0x000e240000000c00 */
[----:B------:R-:W-:Y:S06]  /*215b0*/  BAR.SYNC.DEFER_BLOCKING 0x0 ;  /* 0x0000000000007b1d */ /* 0x000fec0000010000 */
[----:B------:R-:W-:Y:S02]  /*215c0*/  STSM.16.M88.4 [R0], R48 ;  /* 0x0000003000007844 */ /* 0x000fe40000000200 */
[----:B------:R-:W-:Y:S06]  /*215d0*/  BAR.SYNC.DEFER_BLOCKING 0x0 ;  /* 0x0000000000007b1d */ /* 0x000fec0000010000 */
[----:B------:R-:W1:Y:S02]  /*215e0*/  LDS.128 R100, [R11] ;  /* 0x000000000b647984 */ /* 0x000e640000000c00 */
[----:B------:R-:W-:Y:S06]  /*215f0*/  BAR.SYNC.DEFER_BLOCKING 0x0 ;  /* 0x0000000000007b1d */ /* 0x000fec0000010000 */
[----:B------:R-:W-:Y:S02]  /*21600*/  STSM.16.M88.4 [R0], R40 ;  /* 0x0000002800007844 */ /* 0x000fe40000000200 */
[----:B------:R-:W-:Y:S06]  /*21610*/  BAR.SYNC.DEFER_BLOCKING 0x0 ;  /* 0x0000000000007b1d */ /* 0x000fec0000010000 */
[----:B------:R-:W3:Y:S02]  /*21620*/  LDS.128 R48, [R11] ;  /* 0x000000000b307984 */ /* 0x000ee40000000c00 */
[----:B------:R-:W-:Y:S06]  /*21630*/  BAR.SYNC.DEFER_BLOCKING 0x0 ;  /* 0x0000000000007b1d */ /* 0x000fec0000010000 */
[----:B------:R-:W-:Y:S02]  /*21640*/  STSM.16.M88.4 [R0], R52 ;  /* 0x0000003400007844 */ /* 0x000fe40000000200 */
[----:B------:R-:W-:Y:S06]  /*21650*/  BAR.SYNC.DEFER_BLOCKING 0x0 ;  /* 0x0000000000007b1d */ /* 0x000fec0000010000 */
[----:B------:R-:W4:Y:S02]  /*21660*/  LDS.128 R52, [R11] ;  /* 0x000000000b347984 */ /* 0x000f240000000c00 */
        /* <DEDUP_REMOVED lines=173> */
[----:B------:R0:W-:Y:S02]  /*22140*/  STSM.16.M88.4 [R0], R224 ;  /* 0x000000e000007844 */ /* 0x0001e40000000200 */
[----:B------:R-:W-:Y:S06]  /*22150*/  BAR.SYNC.DEFER_BLOCKING 0x0 ;  /* 0x0000000000007b1d */ /* 0x000fec0000010000 */
[----:B0-----:R-:W3:Y:S04]  /*22160*/  LDL.LU R224, [R1+0x1e0] ;  /* 0x0001e00001e07983 */ /* 0x001ee80000300800 */
[----:B------:R-:W3:Y:S04]  /*22170*/  LDL.LU R225, [R1+0x1e4] ;  /* 0x0001e40001e17983 */ /* 0x000ee80000300800 */
[----:B------:R-:W3:Y:S04]  /*22180*/  LDL.LU R226, [R1+0x1e8] ;  /* 0x0001e80001e27983 */ /* 0x000ee80000300800 */
[----:B------:R-:W3:Y:S04]  /*22190*/  LDL.LU R227, [R1+0x1ec] ;  /* 0x0001ec0001e37983 */ /* 0x000ee80000300800 */
[----:B------:R-:W0:Y:S01]  /*221a0*/  LDS.128 R204, [R11] ;  /* 0x000000000bcc7984 */ /* 0x000e220000000c00 */
[----:B------:R-:W-:Y:S06]  /*221b0*/  BAR.SYNC.DEFER_BLOCKING 0x0 ;  /* 0x0000000000007b1d */ /* 0x000fec0000010000 */
[----:B------:R1:W-:Y:S02]  /*221c0*/  STSM.16.M88.4 [R0], R228 ;  /* 0x000000e400007844 */ /* 0x0003e40000000200 */
[----:B------:R-:W-:Y:S06]  /*221d0*/  BAR.SYNC.DEFER_BLOCKING 0x0 ;  /* 0x0000000000007b1d */ /* 0x000fec0000010000 */
[----:B-1----:R-:W2:Y:S04]  /*221e0*/  LDL.LU R228, [R1+0x1f0] ;  /* 0x0001f00001e47983 */ /* 0x002ea80000300800 */
[----:B------:R-:W2:Y:S04]  /*221f0*/  LDL.LU R229, [R1+0x1f4] ;  /* 0x0001f40001e57983 */ /* 0x000ea80000300800 */
[----:B------:R-:W2:Y:S04]  /*22200*/  LDL.LU R230, [R1+0x1f8] ;  /* 0x0001f80001e67983 */ /* 0x000ea80000300800 */
[----:B------:R-:W2:Y:S04]  /*22210*/  LDL.LU R231, [R1+0x1fc] ;  /* 0x0001fc0001e77983 */ /* 0x000ea80000300800 */
[----:B------:R-:W1:Y:S01]  /*22220*/  LDS.128 R208, [R11] ;  /* 0x000000000bd07984 */ /* 0x000e620000000c00 */
[----:B------:R-:W-:Y:S06]  /*22230*/  BAR.SYNC.DEFER_BLOCKING 0x0 ;  /* 0x0000000000007b1d */ /* 0x000fec0000010000 */
[----:B------:R4:W-:Y:S02]  /*22240*/  STSM.16.M88.4 [R0], R232 ;  /* 0x000000e800007844 */ /* 0x0009e40000000200 */
[----:B------:R-:W-:Y:S06]  /*22250*/  BAR.SYNC.DEFER_BLOCKING 0x0 ;  /* 0x0000000000007b1d */ /* 0x000fec0000010000 */
[----:B----4-:R-:W4:Y:S04]  /*22260*/  LDL.LU R232, [R1+0x3e0] ;  /* 0x0003e00001e87983 */ /* 0x010f280000300800 */
[----:B------:R-:W4:Y:S04]  /*22270*/  LDL.LU R233, [R1+0x3e4] ;  /* 0x0003e40001e97983 */ /* 0x000f280000300800 */
[----:B------:R-:W4:Y:S04]  /*22280*/  LDL.LU R234, [R1+0x3e8] ;  /* 0x0003e80001ea7983 */ /* 0x000f280000300800 */
[----:B------:R-:W4:Y:S04]  /*22290*/  LDL.LU R235, [R1+0x3ec] ;  /* 0x0003ec0001eb7983 */ /* 0x000f280000300800 */
[----:B------:R-:W1:Y:S01]  /*222a0*/  LDS.128 R212, [R11] ;  /* 0x000000000bd47984 */ /* 0x000e620000000c00 */
[----:B------:R-:W-:Y:S06]  /*222b0*/  BAR.SYNC.DEFER_BLOCKING 0x0 ;  /* 0x0000000000007b1d */ /* 0x000fec0000010000 */
[----:B------:R0:W-:Y:S02]  /*222c0*/  STSM.16.M88.4 [R0], R236 ;  /* 0x000000ec00007844 */ /* 0x0001e40000000200 */
[----:B------:R-:W-:Y:S06]  /*222d0*/  BAR.SYNC.DEFER_BLOCKING 0x0 ;  /* 0x0000000000007b1d */ /* 0x000fec0000010000 */
[----:B0-----:R-:W4:Y:S04]  /*222e0*/  LDL.LU R236, [R1+0x3f0] ;  /* 0x0003f00001ec7983 */ /* 0x001f280000300800 */
[----:B------:R-:W4:Y:S04]  /*222f0*/  LDL.LU R237, [R1+0x3f4] ;  /* 0x0003f40001ed7983 */ /* 0x000f280000300800 */
[----:B------:R-:W4:Y:S04]  /*22300*/  LDL.LU R238, [R1+0x3f8] ;  /* 0x0003f80001ee7983 */ /* 0x000f280000300800 */
[----:B------:R-:W4:Y:S04]  /*22310*/  LDL.LU R239, [R1+0x3fc] ;  /* 0x0003fc0001ef7983 */ /* 0x000f280000300800 */
[----:B------:R-:W0:Y:S01]  /*22320*/  LDS.128 R216, [R11] ;  /* 0x000000000bd87984 */ /* 0x000e220000000c00 */
[----:B------:R-:W-:Y:S06]  /*22330*/  BAR.SYNC.DEFER_BLOCKING 0x0 ;  /* 0x0000000000007b1d */ /* 0x000fec0000010000 */
[----:B------:R-:W-:Y:S02]  /*22340*/  STSM.16.M88.4 [R0], R240 ;  /* 0x000000f000007844 */ /* 0x000fe40000000200 */
[----:B------:R-:W-:Y:S06]  /*22350*/  BAR.SYNC.DEFER_BLOCKING 0x0 ;  /* 0x0000000000007b1d */ /* 0x000fec0000010000 */
[----:B------:R-:W0:Y:S02]  /*22360*/  LDS.128 R220, [R11] ;  /* 0x000000000bdc7984 */ /* 0x000e240000000c00 */
[----:B------:R-:W-:Y:S06]  /*22370*/  BAR.SYNC.DEFER_BLOCKING 0x0 ;  /* 0x0000000000007b1d */ /* 0x000fec0000010000 */
[----:B---3--:R-:W-:Y:S02]  /*22380*/  STSM.16.M88.4 [R0], R224 ;  /* 0x000000e000007844 */ /* 0x008fe40000000200 */
[----:B------:R-:W-:Y:S06]  /*22390*/  BAR.SYNC.DEFER_BLOCKING 0x0 ;  /* 0x0000000000007b1d */ /* 0x000fec0000010000 */
[----:B------:R-:W3:Y:S02]  /*223a0*/  LDS.128 R224, [R11] ;  /* 0x000000000be07984 */ /* 0x000ee40000000c00 */
[----:B------:R-:W-:Y:S06]  /*223b0*/  BAR.SYNC.DEFER_BLOCKING 0x0 ;  /* 0x0000000000007b1d */ /* 0x000fec0000010000 */
[----:B--2---:R-:W-:Y:S02]  /*223c0*/  STSM.16.M88.4 [R0], R228 ;  /* 0x000000e400007844 */ /* 0x004fe40000000200 */
[----:B------:R-:W-:Y:S06]  /*223d0*/  BAR.SYNC.DEFER_BLOCKING 0x0 ;  /* 0x0000000000007b1d */ /* 0x000fec0000010000 */
[----:B------:R-:W2:Y:S02]  /*223e0*/  LDS.128 R228, [R11] ;  /* 0x000000000be47984 */ /* 0x000ea40000000c00 */
[----:B------:R-:W-:Y:S06]  /*223f0*/  BAR.SYNC.DEFER_BLOCKING 0x0 ;  /* 0x0000000000007b1d */ /* 0x000fec0000010000 */
[----:B----4-:R-:W-:Y:S02]  /*22400*/  STSM.16.M88.4 [R0], R232 ;  /* 0x000000e800007844 */ /* 0x010fe40000000200 */
        /* <DEDUP_REMOVED lines=9> */
[----:B-1----:R-:W3:Y:S04]  /*224a0*/  LDL.LU R244, [R1+0x10] ;  /* 0x0000100001f47983 */ /* 0x002ee80000300800 */
[----:B------:R-:W2:Y:S04]  /*224b0*/  LDL.LU R246, [R1+0x14] ;  /* 0x0000140001f67983 */ /* 0x000ea80000300800 */
[----:B------:R-:W4:Y:S04]  /*224c0*/  LDL.LU R247, [R1+0x28] ;  /* 0x0000280001f77983 */ /* 0x000f280000300800 */
[----:B------:R-:W1:Y:S01]  /*224d0*/  LDS.128 R240, [R11] ;  /* 0x000000000bf07984 */ /* 0x000e620000000c00 */
[----:B------:R-:W-:Y:S06]  /*224e0*/  BAR.SYNC.DEFER_BLOCKING 0x0 ;  /* 0x0000000000007b1d */ /* 0x000fec0000010000 */
[----:B------:R0:W-:Y:S04]  /*224f0*/  STSM.16.M88.4 [R0], R248 ;  /* 0x000000f800007844 */ /* 0x0001e80000000200 */
[----:B0-----:R-:W4:Y:S04]  /*22500*/  LDL.LU R248, [R1+0x18] ;  /* 0x0000180001f87983 */ /* 0x001f280000300800 */
[----:B------:R-:W4:Y:S04]  /*22510*/  LDL.LU R249, [R1+0x2c] ;  /* 0x00002c0001f97983 */ /* 0x000f280000300800 */
[----:B------:R-:W4:Y:S04]  /*22520*/  LDL.LU R250, [R1+0x1c] ;  /* 0x00001c0001fa7983 */ /* 0x000f280000300800 */
[----:B------:R-:W4:Y:S04]  /*22530*/  LDL.LU R251, [R1] ;  /* 0x0000000001fb7983 */ /* 0x000f280000300800 */
[----:B------:R-:W2:Y:S01]  /*22540*/  LDL.LU R245, [R1+0x24] ;  /* 0x0000240001f57983 */ /* 0x000ea20000300800 */
[C---:B------:R-:W-:Y:S01]  /*22550*/  IMAD R0, R5.reuse, UR4, RZ ;  /* 0x0000000405007c24 */ /* 0x040fe2000f8e02ff */
[----:B------:R-:W-:Y:S01]  /*22560*/  BAR.SYNC.DEFER_BLOCKING 0x0 ;  /* 0x0000000000007b1d */ /* 0x000fe20000010000 */
[----:B------:R-:W-:-:S05]  /*22570*/  ISETP.GE.AND P0, PT, R5, UR8, PT ;  /* 0x0000000805007c0c */ /* 0x000fca000bf06270 */
[----:B------:R-:W-:Y:S01]  /*22580*/  ULDC.64 UR4, c[0x0][0x220] ;  /* 0x0000880000047ab9 */ /* 0x000fe20000000a00 */
[----:B------:R-:W-:Y:S02]  /*22590*/  ISETP.LT.AND P0, PT, R4, UR29, !P0 ;  /* 0x0000001d04007c0c */ /* 0x000fe4000c701270 */
[----:B------:R-:W-:Y:S01]  /*225a0*/  LEA R2, P1, R0, UR4, 0x1 ;  /* 0x0000000400027c11 */ /* 0x000fe2000f8208ff */
[----:B------:R-:W-:Y:S01]  /*225b0*/  ULDC UR4, c[0x0][0x248] ;  /* 0x0000920000047ab9 */ /* 0x000fe20000000800 */
[----:B------:R-:W-:Y:S02]  /*225c0*/  IMAD R8, R8, 0x80, R0 ;  /* 0x0000008008087824 */ /* 0x000fe400078e0200 */
[----:B------:R-:W-:Y:S01]  /*225d0*/  LEA.HI.X.SX32 R3, R0, UR5, 0x1, P1 ;  /* 0x0000000500037c11 */ /* 0x000fe200088f0eff */
[----:B------:R-:W-:Y:S01]  /*225e0*/  IMAD R0, R4, UR4, RZ ;  /* 0x0000000404007c24 */ /* 0x000fe2000f8e02ff */
[----:B------:R-:W-:-:S03]  /*225f0*/  ULDC.64 UR4, c[0x0][0x228] ;  /* 0x00008a0000047ab9 */ /* 0x000fc60000000a00 */
[----:B------:R-:W-:-:S05]  /*22600*/  IMAD.WIDE R6, R0, 0x2, R2 ;  /* 0x0000000200067825 */ /* 0x000fca00078e0202 */
[----:B------:R0:W-:Y:S01]  /*22610*/  @P0 STG.E.U16 desc[UR6][R6.64], R9 ;  /* 0x0000000906000986 */ /* 0x0001e2000c101506 */
[----:B------:R-:W-:Y:S01]  /*22620*/  ISETP.GE.AND P0, PT, R4, UR9, PT ;  /* 0x0000000904007c0c */ /* 0x000fe2000bf06270 */
[----:B------:R-:W-:-:S03]  /*22630*/  ULDC.64 UR8, c[0x0][0x220] ;  /* 0x0000880000087ab9 */ /* 0x000fc60000000a00 */
[----:B------:R-:W-:Y:S01]  /*22640*/  ISETP.LT.AND P0, PT, R10, UR4, !P0 ;  /* 0x000000040a007c0c */ /* 0x000fe2000c701270 */
[----:B------:R-:W-:Y:S01]  /*22650*/  ULDC UR4, c[0x0][0x22c] ;  /* 0x00008b0000047ab9 */ /* 0x000fe20000000800 */
[----:B0-----:R-:W-:-:S04]  /*22660*/  LEA R6, P1, R8, UR8, 0x1 ;  /* 0x0000000808067c11 */ /* 0x001fc8000f8208ff */
[----:B------:R-:W-:Y:S01]  /*22670*/  LEA.HI.X.SX32 R7, R8, UR9, 0x1, P1 ;  /* 0x0000000908077c11 */ /* 0x000fe200088f0eff */
[----:B------:R-:W-:Y:S01]  /*22680*/  ULDC.64 UR8, c[0x0][0x228] ;  /* 0x00008a0000087ab9 */ /* 0x000fe20000000a00 */
[----:B------:R-:W-:Y:S01]  /*22690*/  PRMT R252, R9, 0x7632, R252 ;  /* 0x0000763209fc7816 */ /* 0x000fe200000000fc */
[----:B------:R-:W-:-:S05]  /*226a0*/  IMAD.WIDE R8, R0, 0x2, R6 ;  /* 0x0000000200087825 */ /* 0x000fca00078e0206 */
[----:B------:R0:W-:Y:S02]  /*226b0*/  @P0 STG.E.U16 desc[UR6][R8.64], R252 ;  /* 0x000000fc08000986 */ /* 0x0001e4000c101506 */
[----:B0-----:R-:W-:-:S05]  /*226c0*/  VIADD R8, R4, 0x1 ;  /* 0x0000000104087836 */ /* 0x001fca0000000000 */
[----:B------:R-:W-:Y:S01]  /*226d0*/  ISETP.GE.AND P0, PT, R8, UR4, PT ;  /* 0x0000000408007c0c */ /* 0x000fe2000bf06270 */
[----:B------:R-:W-:-:S03]  /*226e0*/  ULDC UR4, c[0x0][0x248] ;  /* 0x0000920000047ab9 */ /* 0x000fc60000000800 */
[----:B------:R-:W-:Y:S01]  /*226f0*/  ISETP.LT.AND P1, PT, R5, UR8, !P0 ;  /* 0x0000000805007c0c */ /* 0x000fe2000c721270 */
[----:B------:R-:W-:Y:S01]  /*22700*/  VIADD R0, R0, UR4 ;  /* 0x0000000400007c36 */ /* 0x000fe20008000000 */
[----:B------:R-:W-:Y:S01]  /*22710*/  ISETP.LT.AND P0, PT, R10, UR12, !P0 ;  /* 0x0000000c0a007c0c */ /* 0x000fe2000c701270 */
[----:B------:R-:W-:Y:S01]  /*22720*/  ULDC UR4, c[0x0][0x22c] ;  /* 0x00008b0000047ab9 */ /* 0x000fe20000000800 */
[----:B------:R-:W-:Y:S01]  /*22730*/  ULDC UR8, c[0x0][0x22c] ;  /* 0x00008b0000087ab9 */ /* 0x000fe20000000800 */
[----:B------:R-:W-:Y:S01]  /*22740*/  IMAD.WIDE R8, R0, 0x2, R2 ;  /* 0x0000000200087825 */ /* 0x000fe200078e0202 */
[----:B------:R-:W-:-:S07]  /*22750*/  ULDC UR12, c[0x0][0x228] ;  /* 0x00008a00000c7ab9 */ /* 0x000fce0000000800 */
[----:B---3--:R0:W-:Y:S02]  /*22760*/  @P1 STG.E.U16 desc[UR6][R8.64], R244 ;  /* 0x000000f408001986 */ /* 0x0081e4000c101506 */
[----:B0-----:R-:W-:Y:S02]  /*22770*/  IMAD.MOV.U32 R9, RZ, RZ, R244 ;  /* 0x000000ffff097224 */ /* 0x001fe400078e00f4 */
[----:B------:R-:W3:Y:S03]  /*22780*/  LDL.LU R244, [R1+0xf2c] ;  /* 0x000f2c0001f47983 */ /* 0x000ee60000300800 */
        /* <DEDUP_REMOVED lines=13> */
[----:B--2---:R0:W-:Y:S02]  /*22860*/  @P1 STG.E.U16 desc[UR6][R8.64], R245 ;  /* 0x000000f508001986 */ /* 0x0041e4000c101506 */
[----:B0-----:R-:W-:Y:S02]  /*22870*/  IMAD.MOV.U32 R9, RZ, RZ, R245 ;  /* 0x000000ffff097224 */ /* 0x001fe400078e00f5 */
[----:B------:R-:W2:Y:S03]  /*22880*/  LDL.LU R245, [R1+0xf28] ;  /* 0x000f280001f57983 */ /* 0x000ea60000300800 */
        /* <DEDUP_REMOVED lines=10> */
[----:B------:R-:W-:Y:S01]  /*22930*/  PRMT R252, R246, 0x7632, R252 ;  /* 0x00007632f6fc7816 */ /* 0x000fe200000000fc */
[----:B------:R-:W-:Y:S01]  /*22940*/  IMAD.WIDE R8, R0, 0x2, R2 ;  /* 0x0000000200087825 */ /* 0x000fe200078e0202 */
[----:B------:R-:W-:-:S07]  /*22950*/  ULDC UR14, c[0x0][0x228] ;  /* 0x00008a00000e7ab9 */ /* 0x000fce0000000800 */
[----:B------:R0:W-:Y:S02]  /*22960*/  @P1 STG.E.U16 desc[UR6][R8.64], R246 ;  /* 0x000000f608001986 */ /* 0x0001e4000c101506 */
[----:B0-----:R-:W-:Y:S02]  /*22970*/  IMAD.WIDE R8, R0, 0x2, R6 ;  /* 0x0000000200087825 */ /* 0x001fe400078e0206 */
[----:B------:R-:W2:Y:S04]  /*22980*/  LDL.LU R246, [R1+0xf24] ;  /* 0x000f240001f67983 */ /* 0x000ea80000300800 */
        /* <DEDUP_REMOVED lines=8> */
[----:B----4-:R-:W-:Y:S01]  /*22a10*/  PRMT R252, R247, 0x7632, R252 ;  /* 0x00007632f7fc7816 */ /* 0x010fe200000000fc */
[----:B------:R-:W-:Y:S01]  /*22a20*/  IMAD.WIDE R8, R0, 0x2, R2 ;  /* 0x0000000200087825 */ /* 0x000fe200078e0202 */
[----:B------:R-:W-:-:S07]  /*22a30*/  ULDC UR18, c[0x0][0x228] ;  /* 0x00008a0000127ab9 */ /* 0x000fce0000000800 */
[----:B------:R0:W-:Y:S02]  /*22a40*/  @P1 STG.E.U16 desc[UR6][R8.64], R247 ;  /* 0x000000f708001986 */ /* 0x0001e4000c101506 */
[----:B0-----:R-:W-:Y:S02]  /*22a50*/  IMAD.WIDE R8, R0, 0x2, R6 ;  /* 0x0000000200087825 */ /* 0x001fe400078e0206 */
[----:B------:R-:W4:Y:S04]  /*22a60*/  LDL.LU R247, [R1+0xf20] ;  /* 0x000f200001f77983 */ /* 0x000f280000300800 */
[----:B------:R0:W-:Y:S02]  /*22a70*/  @P0 STG.E.U16 desc[UR6][R8.64], R252 ;  /* 0x000000fc08000986 */ /* 0x0001e4000c101506 */
[----:B0-----:R-:W-:-:S05]  /*22a80*/  VIADD R8, R4, 0x5 ;  /* 0x0000000504087836 */ /* 0x001fca0000000000 */
[----:B------:R-:W-:Y:S01]  /*22a90*/  ISETP.GE.AND P0, PT, R8, UR4, PT ;  /* 0x0000000408007c0c */ /* 0x000fe2000bf06270 */
[----:B------:R-:W-:-:S03]  /*22aa0*/  ULDC UR4, c[0x0][0x248] ;  /* 0x0000920000047ab9 */ /* 0x000fc60000000800 */
[----:B------:R-:W-:Y:S01]  /*22ab0*/  ISETP.LT.AND P1, PT, R5, UR22, !P0 ;  /* 0x0000001605007c0c */ /* 0x000fe2000c721270 */
[----:B------:R-:W-:Y:S01]  /*22ac0*/  VIADD R0, R0, UR4 ;  /* 0x0000000400007c36 */ /* 0x000fe20008000000 */
[----:B------:R-:W-:Y:S01]  /*22ad0*/  PRMT R252, R248, 0x7632, R252 ;  /* 0x00007632f8fc7816 */ /* 0x000fe200000000fc */
[----:B------:R-:W-:Y:S02]  /*22ae0*/  ULDC UR4, c[0x0][0x22c] ;  /* 0x00008b0000047ab9 */ /* 0x000fe40000000800 */
[----:B------:R-:W-:-:S08]  /*22af0*/  IMAD.WIDE R8, R0, 0x2, R2 ;  /* 0x0000000200087825 */ /* 0x000fd000078e0202 */
[----:B------:R0:W-:Y:S04]  /*22b00*/  @P1 STG.E.U16 desc[UR6][R8.64], R248 ;  /* 0x000000f808001986 */ /* 0x0001e8000c101506 */
[----:B0-----:R-:W3:Y:S01]  /*22b10*/  LDL.LU R248, [R1+0xf1c] ;  /* 0x000f1c0001f87983 */ /* 0x001ee20000300800 */
[----:B------:R-:W-:Y:S01]  /*22b20*/  ISETP.LT.AND P0, PT, R10, UR26, !P0 ;  /* 0x0000001a0a007c0c */ /* 0x000fe2000c701270 */
[----:B------:R-:W-:-:S12]  /*22b30*/  IMAD.WIDE R8, R0, 0x2, R6 ;  /* 0x0000000200087825 */ /* 0x000fd800078e0206 */
[----:B------:R0:W-:Y:S02]  /*22b40*/  @P0 STG.E.U16 desc[UR6][R8.64], R252 ;  /* 0x000000fc08000986 */ /* 0x0001e4000c101506 */
[----:B0-----:R-:W-:-:S05]  /*22b50*/  VIADD R8, R4, 0x6 ;  /* 0x0000000604087836 */ /* 0x001fca0000000000 */
[----:B------:R-:W-:Y:S01]  /*22b60*/  ISETP.GE.AND P0, PT, R8, UR4, PT ;  /* 0x0000000408007c0c */ /* 0x000fe2000bf06270 */
[----:B------:R-:W-:-:S03]  /*22b70*/  ULDC UR4, c[0x0][0x248] ;  /* 0x0000920000047ab9 */ /* 0x000fc60000000800 */
[----:B------:R-:W-:Y:S01]  /*22b80*/  ISETP.LT.AND P1, PT, R5, UR28, !P0 ;  /* 0x0000001c05007c0c */ /* 0x000fe2000c721270 */
[----:B------:R-:W-:Y:S01]  /*22b90*/  VIADD R0, R0, UR4 ;  /* 0x0000000400007c36 */ /* 0x000fe20008000000 */
[----:B------:R-:W-:Y:S02]  /*22ba0*/  ULDC UR4, c[0x0][0x228] ;  /* 0x00008a0000047ab9 */ /* 0x000fe40000000800 */
[----:B------:R-:W-:Y:S01]  /*22bb0*/  ISETP.LT.AND P0, PT, R10, UR4, !P0 ;  /* 0x000000040a007c0c */ /* 0x000fe2000c701270 */
[----:B------:R-:W-:Y:S01]  /*22bc0*/  IMAD.WIDE R8, R0, 0x2, R2 ;  /* 0x0000000200087825 */ /* 0x000fe200078e0202 */
[----:B------:R-:W-:Y:S01]  /*22bd0*/  PRMT R252, R249, 0x7632, R252 ;  /* 0x00007632f9fc7816 */ /* 0x000fe200000000fc */
[----:B------:R-:W-:-:S06]  /*22be0*/  ULDC UR4, c[0x0][0x22c] ;  /* 0x00008b0000047ab9 */ /* 0x000fcc0000000800 */
        /* <DEDUP_REMOVED lines=8> */
[----:B------:R-:W-:Y:S02]  /*22c70*/  ULDC UR4, c[0x0][0x248] ;  /* 0x0000920000047ab9 */ /* 0x000fe40000000800 */
[----:B------:R-:W-:Y:S01]  /*22c80*/  VIADD R0, R0, UR4 ;  /* 0x0000000400007c36 */ /* 0x000fe20008000000 */
[----:B------:R-:W-:Y:S02]  /*22c90*/  ULDC UR4, c[0x0][0x228] ;  /* 0x00008a0000047ab9 */ /* 0x000fe40000000800 */
[----:B------:R-:W-:Y:S01]  /*22ca0*/  ISETP.LT.AND P0, PT, R10, UR4, !P0 ;  /* 0x000000040a007c0c */ /* 0x000fe2000c701270 */
[----:B------:R-:W-:Y:S01]  /*22cb0*/  IMAD.WIDE R8, R0, 0x2, R2 ;  /* 0x0000000200087825 */ /* 0x000fe200078e0202 */
[----:B------:R-:W-:Y:S01]  /*22cc0*/  PRMT R252, R250, 0x7632, R252 ;  /* 0x00007632fafc7816 */ /* 0x000fe200000000fc */
[----:B------:R-:W-:-:S04]  /*22cd0*/  ULDC UR4, c[0x0][0x22c] ;  /* 0x00008b0000047ab9 */ /* 0x000fc80000000800 */
        /* <DEDUP_REMOVED lines=28> */
[----:B------:R-:W-:-:S03]  /*22ea0*/  ULDC UR4, c[0x0][0x22c] ;  /* 0x00008b0000047ab9 */ /* 0x000fc60000000800 */
[----:B------:R-:W-:Y:S02]  /*22eb0*/  VIADD R252, R4, 0xa ;  /* 0x0000000a04fc7836 */ /* 0x000fe40000000000 */
[----:B---3--:R0:W-:Y:S02]  /*22ec0*/  @P1 STG.E.U16 desc[UR6][R8.64], R248 ;  /* 0x000000f808001986 */ /* 0x0081e4000c101506 */
[----:B0-----:R-:W-:Y:S01]  /*22ed0*/  PRMT R248, R248, 0x7632, R248 ;  /* 0x00007632f8f87816 */ /* 0x001fe200000000f8 */
[----:B------:R-:W-:-:S05]  /*22ee0*/  IMAD.WIDE R8, R0, 0x2, R6 ;  /* 0x0000000200087825 */ /* 0x000fca00078e0206 */
[----:B------:R0:W-:Y:S01]  /*22ef0*/  @P0 STG.E.U16 desc[UR6][R8.64], R248 ;  /* 0x000000f808000986 */ /* 0x0001e2000c101506 */
[----:B------:R-:W-:Y:S01]  /*22f00*/  ISETP.GE.AND P0, PT, R252, UR4, PT ;  /* 0x00000004fc007c0c */ /* 0x000fe2000bf06270 */
[----:B------:R-:W-:Y:S02]  /*22f10*/  ULDC UR4, c[0x0][0x228] ;  /* 0x00008a0000047ab9 */ /* 0x000fe40000000800 */
[----:B------:R-:W3:Y:S01]  /*22f20*/  LDL.LU R252, [R1+0x4] ;  /* 0x0000040001fc7983 */ /* 0x000ee20000300800 */
[----:B------:R-:W-:Y:S01]  /*22f30*/  ISETP.LT.AND P1, PT, R5, UR4, !P0 ;  /* 0x0000000405007c0c */ /* 0x000fe2000c721270 */
[----:B------:R-:W-:Y:S02]  /*22f40*/  ULDC UR4, c[0x0][0x248] ;  /* 0x0000920000047ab9 */ /* 0x000fe40000000800 */
[----:B------:R-:W-:Y:S01]  /*22f50*/  VIADD R0, R0, UR4 ;  /* 0x0000000400007c36 */ /* 0x000fe20008000000 */
[----:B------:R-:W-:Y:S02]  /*22f60*/  ULDC UR4, c[0x0][0x228] ;  /* 0x00008a0000047ab9 */ /* 0x000fe40000000800 */
[----:B------:R-:W-:Y:S01]  /*22f70*/  ISETP.LT.AND P0, PT, R10, UR4, !P0 ;  /* 0x000000040a007c0c */ /* 0x000fe2000c701270 */
[----:B0-----:R-:W-:Y:S01]  /*22f80*/  IMAD.WIDE R8, R0, 0x2, R2 ;  /* 0x0000000200087825 */ /* 0x001fe200078e0202 */
[----:B------:R-:W-:-:S05]  /*22f90*/  ULDC UR4, c[0x0][0x22c] ;  /* 0x00008b0000047ab9 */ /* 0x000fca0000000800 */
[----:B---3--:R0:W-:Y:S01]  /*22fa0*/  @P1 STG.E.U16 desc[UR6][R8.64], R252 ;  /* 0x000000fc08001986 */ /* 0x0081e2000c101506 */
[----:B------:R-:W-:Y:S01]  /*22fb0*/  PRMT R248, R252, 0x7632, R248 ;  /* 0x00007632fcf87816 */ /* 0x000fe200000000f8 */
[----:B0-----:R-:W-:-:S04]  /*22fc0*/  IMAD.WIDE R8, R0, 0x2, R6 ;  /* 0x0000000200087825 */ /* 0x001fc800078e0206 */
[----:B------:R-:W-:Y:S01]  /*22fd0*/  VIADD R252, R4, 0xb ;  /* 0x0000000b04fc7836 */ /* 0x000fe20000000000 */
[----:B------:R0:W-:Y:S04]  /*22fe0*/  @P0 STG.E.U16 desc[UR6][R8.64], R248 ;  /* 0x000000f808000986 */ /* 0x0001e8000c101506 */
[----:B------:R-:W-:Y:S01]  /*22ff0*/  ISETP.GE.AND P0, PT, R252, UR4, PT ;  /* 0x00000004fc007c0c */ /* 0x000fe2000bf06270 */
[----:B------:R-:W-:-:S03]  /*23000*/  ULDC UR4, c[0x0][0x228] ;  /* 0x00008a0000047ab9 */ /* 0x000fc60000000800 */
[----:B------:R-:W-:Y:S01]  /*23010*/  ISETP.LT.AND P1, PT, R5, UR4, !P0 ;  /* 0x0000000405007c0c */ /* 0x000fe2000c721270 */
[----:B------:R-:W-:Y:S02]  /*23020*/  ULDC UR4, c[0x0][0x248] ;  /* 0x0000920000047ab9 */ /* 0x000fe40000000800 */
[----:B------:R-:W-:Y:S01]  /*23030*/  VIADD R0, R0, UR4 ;  /* 0x0000000400007c36 */ /* 0x000fe20008000000 */
[----:B------:R-:W-:Y:S02]  /*23040*/  ULDC UR4, c[0x0][0x228] ;  /* 0x00008a0000047ab9 */ /* 0x000fe40000000800 */
[----:B------:R-:W-:Y:S01]  /*23050*/  ISETP.LT.AND P0, PT, R10, UR4, !P0 ;  /* 0x000000040a007c0c */ /* 0x000fe2000c701270 */
[----:B0-----:R-:W-:Y:S01]  /*23060*/  IMAD.WIDE R8, R0, 0x2, R2 ;  /* 0x0000000200087825 */ /* 0x001fe200078e0202 */
[----:B------:R-:W-:-:S05]  /*23070*/  ULDC UR4, c[0x0][0x22c] ;  /* 0x00008b0000047ab9 */ /* 0x000fca0000000800 */
[----:B--2---:R0:W-:Y:S02]  /*23080*/  @P1 STG.E.U16 desc[UR6][R8.64], R249 ;  /* 0x000000f908001986 */ /* 0x0041e4000c101506 */
[----:B0-----:R-:W-:Y:S01]  /*23090*/  PRMT R249, R249, 0x7632, R249 ;  /* 0x00007632f9f97816 */ /* 0x001fe200000000f9 */
[----:B------:R-:W-:-:S05]  /*230a0*/  IMAD.WIDE R8, R0, 0x2, R6 ;  /* 0x0000000200087825 */ /* 0x000fca00078e0206 */
[----:B------:R0:W-:Y:S04]  /*230b0*/  @P0 STG.E.U16 desc[UR6][R8.64], R249 ;  /* 0x000000f908000986 */ /* 0x0001e8000c101506 */
[----:B0-----:R-:W2:Y:S01]  /*230c0*/  LDL.LU R249, [R1+0x8] ;  /* 0x0000080001f97983 */ /* 0x001ea20000300800 */
[----:B------:R-:W-:-:S05]  /*230d0*/  VIADD R248, R4, 0xc ;  /* 0x0000000c04f87836 */ /* 0x000fca0000000000 */
        /* <DEDUP_REMOVED lines=10> */
[----:B--2---:R0:W-:Y:S01]  /*23180*/  @P1 STG.E.U16 desc[UR6][R8.64], R249 ;  /* 0x000000f908001986 */ /* 0x0041e2000c101506 */
[----:B------:R-:W-:Y:S01]  /*23190*/  PRMT R252, R249, 0x7632, R252 ;  /* 0x00007632f9fc7816 */ /* 0x000fe200000000fc */
[----:B0-----:R-:W-:-:S05]  /*231a0*/  IMAD.WIDE R8, R0, 0x2, R6 ;  /* 0x0000000200087825 */ /* 0x001fca00078e0206 */
[----:B------:R0:W-:Y:S04]  /*231b0*/  @P0 STG.E.U16 desc[UR6][R8.64], R252 ;  /* 0x000000fc08000986 */ /* 0x0001e8000c101506 */
[----:B0-----:R-:W2:Y:S01]  /*231c0*/  LDL.LU R252, [R1+0xc] ;  /* 0x00000c0001fc7983 */ /* 0x001ea20000300800 */
        /* <DEDUP_REMOVED lines=8> */
[----:B----4-:R-:W-:Y:S01]  /*23250*/  PRMT R248, R250, 0x7632, R248 ;  /* 0x00007632faf87816 */ /* 0x010fe200000000f8 */
[----:B------:R-:W-:Y:S02]  /*23260*/  ULDC UR4, c[0x0][0x22c] ;  /* 0x00008b0000047ab9 */ /* 0x000fe40000000800 */
[----:B------:R-:W-:-:S02]  /*23270*/  VIADD R0, R4, 0xe ;  /* 0x0000000e04007836 */ /* 0x000fc40000000000 */
[----:B------:R0:W-:Y:S02]  /*23280*/  @P1 STG.E.U16 desc[UR6][R8.64], R250 ;  /* 0x000000fa08001986 */ /* 0x0001e4000c101506 */
[----:B0-----:R-:W-:-:S05]  /*23290*/  IMAD.WIDE R8, R249, 0x2, R6 ;  /* 0x00000002f9087825 */ /* 0x001fca00078e0206 */
[----:B------:R0:W-:Y:S01]  /*232a0*/  @P0 STG.E.U16 desc[UR6][R8.64], R248 ;  /* 0x000000f808000986 */ /* 0x0001e2000c101506 */
        /* <DEDUP_REMOVED lines=8> */
[----:B------:R-:W-:-:S03]  /*23330*/  ULDC UR4, c[0x0][0x22c] ;  /* 0x00008b0000047ab9 */ /* 0x000fc60000000800 */
[----:B------:R-:W-:Y:S02]  /*23340*/  VIADD R0, R4, 0xf ;  /* 0x0000000f04007836 */ /* 0x000fe40000000000 */
[----:B--2---:R0:W-:Y:S01]  /*23350*/  @P1 STG.E.U16 desc[UR6][R8.64], R252 ;  /* 0x000000fc08001986 */ /* 0x0041e2000c101506 */
[----:B------:R-:W-:Y:S01]  /*23360*/  PRMT R248, R252, 0x7632, R248 ;  /* 0x00007632fcf87816 */ /* 0x000fe200000000f8 */
        /* <DEDUP_REMOVED lines=11> */
[----:B------:R-:W-:Y:S02]  /*23420*/  IMAD.WIDE R248, R250, 0x2, R6 ;  /* 0x00000002faf87825 */ /* 0x000fe400078e0206 */
[----:B------:R0:W-:Y:S02]  /*23430*/  @P1 STG.E.U16 desc[UR6][R8.64], R251 ;  /* 0x000000fb08001986 */ /* 0x0001e4000c101506 */
[----:B------:R-:W-:Y:S01]  /*23440*/  VIADD R0, R4, 0x10 ;  /* 0x0000001004007836 */ /* 0x000fe20000000000 */
[----:B0-----:R-:W-:-:S05]  /*23450*/  PRMT R9, R251, 0x7632, R9 ;  /* 0x00007632fb097816 */ /* 0x001fca0000000009 */
        /* <DEDUP_REMOVED lines=62> */
[----:B------:R-:W-:Y:S01]  /*23840*/  ULDC UR4, c[0x0][0x228] ;  /* 0x00008a0000047ab9 */ /* 0x000fe20000000800 */
[----:B------:R-:W-:Y:S01]  /*23850*/  VIADD R0, R4, 0x15 ;  /* 0x0000001504007836 */ /* 0x000fe20000000000 */
[----:B------:R-:W-:Y:S01]  /*23860*/  ISETP.LT.AND P1, PT, R10, UR4, !P0 ;  /* 0x000000040a007c0c */ /* 0x000fe2000c721270 */
[C---:B------:R-:W-:Y:S01]  /*23870*/  IMAD.WIDE R104, R251.reuse, 0x2, R2 ;  /* 0x00000002fb687825 */ /* 0x040fe200078e0202 */
[----:B------:R-:W-:Y:S02]  /*23880*/  ULDC UR4, c[0x0][0x22c] ;  /* 0x00008b0000047ab9 */ /* 0x000fe40000000800 */
[----:B------:R-:W-:Y:S01]  /*23890*/  ISETP.GE.AND P0, PT, R0, UR4, PT ;  /* 0x0000000400007c0c */ /* 0x000fe2000bf06270 */
[----:B------:R-:W-:Y:S01]  /*238a0*/  ULDC UR4, c[0x0][0x228] ;  /* 0x00008a0000047ab9 */ /* 0x000fe20000000800 */
[----:B0-----:R-:W-:Y:S01]  /*238b0*/  IMAD.WIDE R8, R251, 0x2, R6 ;  /* 0x00000002fb087825 */ /* 0x001fe200078e0206 */
[----:B------:R0:W-:Y:S01]  /*238c0*/  @P2 STG.E.U16 desc[UR6][R104.64], R246 ;  /* 0x000000f668002986 */ /* 0x0001e2000c101506 */
[----:B------:R-:W-:Y:S01]  /*238d0*/  ISETP.LT.AND P2, PT, R5, UR4, !P0 ;  /* 0x0000000405007c0c */ /* 0x000fe2000c741270 */
[----:B------:R-:W-:Y:S01]  /*238e0*/  ULDC UR4, c[0x0][0x248] ;  /* 0x0000920000047ab9 */ /* 0x000fe20000000800 */
[----:B------:R-:W-:-:S02]  /*238f0*/  VIADD R0, R4, 0x16 ;  /* 0x0000001604007836 */ /* 0x000fc40000000000 */
[----:B------:R-:W-:Y:S01]  /*23900*/  VIADD R251, R251, UR4 ;  /* 0x00000004fbfb7c36 */ /* 0x000fe20008000000 */
[----:B------:R-:W-:Y:S01]  /*23910*/  ULDC UR4, c[0x0][0x228] ;  /* 0x00008a0000047ab9 */ /* 0x000fe20000000800 */
[----:B0-----:R-:W-:-:S05]  /*23920*/  PRMT R105, R246, 0x7632, R105 ;  /* 0x00007632f6697816 */ /* 0x001fca0000000069 */
[----:B------:R0:W-:Y:S01]  /*23930*/  @P1 STG.E.U16 desc[UR6][R8.64], R105 ;  /* 0x0000006908001986 */ /* 0x0001e2000c101506 */
[----:B------:R-:W-:Y:S01]  /*23940*/  ISETP.LT.AND P1, PT, R10, UR4, !P0 ;  /* 0x000000040a007c0c */ /* 0x000fe2000c721270 */
[----:B------:R-:W-:Y:S02]  /*23950*/  ULDC UR4, c[0x0][0x22c] ;  /* 0x00008b0000047ab9 */ /* 0x000fe40000000800 */
[----:B------:R-:W-:Y:S01]  /*23960*/  ISETP.GE.AND P0, PT, R0, UR4, PT ;  /* 0x0000000400007c0c */ /* 0x000fe2000bf06270 */
[----:B------:R-:W-:Y:S01]  /*23970*/  ULDC UR4, c[0x0][0x228] ;  /* 0x00008a0000047ab9 */ /* 0x000fe20000000800 */
[----:B------:R-:W-:Y:S02]  /*23980*/  VIADD R0, R4, 0x18 ;  /* 0x0000001804007836 */ /* 0x000fe40000000000 */
[----:B0-----:R-:W-:Y:S01]  /*23990*/  IMAD.WIDE R104, R251, 0x2, R2 ;  /* 0x00000002fb687825 */ /* 0x001fe200078e0202 */
[----:B------:R-:W-:Y:S01]  /*239a0*/  ISETP.LT.AND P6, PT, R5, UR4, !P0 ;  /* 0x0000000405007c0c */ /* 0x000fe2000c7c1270 */
[----:B------:R-:W-:-:S03]  /*239b0*/  ULDC UR4, c[0x0][0x248] ;  /* 0x0000920000047ab9 */ /* 0x000fc60000000800 */
[----:B------:R0:W-:Y:S01]  /*239c0*/  @P2 STG.E.U16 desc[UR6][R104.64], R106 ;  /* 0x0000006a68002986 */ /* 0x0001e2000c101506 */
[----:B------:R-:W-:Y:S01]  /*239d0*/  IMAD.WIDE R244, R251, 0x2, R6 ;  /* 0x00000002fbf47825 */ /* 0x000fe200078e0206 */
[----:B------:R-:W-:-:S03]  /*239e0*/  PRMT R9, R106, 0x7632, R9 ;  /* 0x000076326a097816 */ /* 0x000fc60000000009 */
[----:B------:R-:W-:Y:S01]  /*239f0*/  VIADD R251, R251, UR4 ;  /* 0x00000004fbfb7c36 */ /* 0x000fe20008000000 */
[----:B------:R-:W-:Y:S01]  /*23a00*/  ULDC UR4, c[0x0][0x22c] ;  /* 0x00008b0000047ab9 */ /* 0x000fe20000000800 */
[----:B------:R-:W-:Y:S01]  /*23a10*/  ISETP.GE.AND P4, PT, R0, UR8, PT ;  /* 0x0000000800007c0c */ /* 0x000fe2000bf86270 */
[C---:B0-----:R-:W-:Y:S01]  /*23a20*/  VIADD R104, R4.reuse, 0x17 ;  /* 0x0000001704687836 */ /* 0x041fe20000000000 */
[----:B------:R0:W-:Y:S01]  /*23a30*/  @P1 STG.E.U16 desc[UR6][R244.64], R9 ;  /* 0x00000009f4001986 */ /* 0x0001e2000c101506 */
[----:B------:R-:W-:Y:S01]  /*23a40*/  VIADD R0, R4, 0x19 ;  /* 0x0000001904007836 */ /* 0x000fe20000000000 */
[----:B------:R-:W-:Y:S01]  /*23a50*/  ISETP.LT.AND P2, PT, R10, UR10, !P0 ;  /* 0x0000000a0a007c0c */ /* 0x000fe2000c741270 */
[----:B------:R-:W-:Y:S01]  /*23a60*/  ULDC UR8, c[0x0][0x22c] ;  /* 0x00008b0000087ab9 */ /* 0x000fe20000000800 */
[----:B------:R-:W-:Y:S01]  /*23a70*/  ISETP.GE.AND P5, PT, R104, UR4, PT ;  /* 0x0000000468007c0c */ /* 0x000fe2000bfa6270 */
[----:B------:R-:W-:Y:S01]  /*23a80*/  ULDC UR4, c[0x0][0x228] ;  /* 0x00008a0000047ab9 */ /* 0x000fe20000000800 */
[----:B------:R-:W-:Y:S01]  /*23a90*/  ISETP.GE.AND P1, PT, R0, UR8, PT ;  /* 0x0000000800007c0c */ /* 0x000fe2000bf26270 */
[----:B------:R-:W-:Y:S01]  /*23aa0*/  ULDC UR8, c[0x0][0x228] ;  /* 0x00008a0000087ab9 */ /* 0x000fe20000000800 */
[----:B------:R-:W-:Y:S01]  /*23ab0*/  ISETP.LT.AND P0, PT, R5, UR4, !P5 ;  /* 0x0000000405007c0c */ /* 0x000fe2000ef01270 */
[----:B------:R-:W-:Y:S01]  /*23ac0*/  ULDC UR4, c[0x0][0x248] ;  /* 0x0000920000047ab9 */ /* 0x000fe20000000800 */
[C---:B0-----:R-:W-:Y:S01]  /*23ad0*/  IMAD.WIDE R8, R251.reuse, 0x2, R2 ;  /* 0x00000002fb087825 */ /* 0x041fe200078e0202 */
[----:B------:R-:W-:Y:S01]  /*23ae0*/  ULDC UR10, c[0x0][0x228] ;  /* 0x00008a00000a7ab9 */ /* 0x000fe20000000800 */
[----:B------:R-:W-:Y:S01]  /*23af0*/  ISETP.LT.AND P5, PT, R10, UR8, !P5 ;  /* 0x000000080a007c0c */ /* 0x000fe2000efa1270 */
[----:B------:R-:W-:Y:S01]  /*23b00*/  ULDC UR8, c[0x0][0x22c] ;  /* 0x00008b0000087ab9 */ /* 0x000fe20000000800 */
[----:B------:R-:W-:Y:S01]  /*23b10*/  IMAD.WIDE R104, R251, 0x2, R6 ;  /* 0x00000002fb687825 */ /* 0x000fe200078e0206 */
[----:B------:R0:W-:Y:S01]  /*23b20*/  @P6 STG.E.U16 desc[UR6][R8.64], R247 ;  /* 0x000000f708006986 */ /* 0x0001e2000c101506 */
[----:B------:R-:W-:Y:S01]  /*23b30*/  ISETP.LT.AND P6, PT, R5, UR10, !P4 ;  /* 0x0000000a05007c0c */ /* 0x000fe2000e7c1270 */
[----:B------:R-:W-:Y:S01]  /*23b40*/  ULDC UR10, c[0x0][0x228] ;  /* 0x00008a00000a7ab9 */ /* 0x000fe20000000800 */
[----:B------:R-:W-:Y:S01]  /*23b50*/  VIADD R251, R251, UR4 ;  /* 0x00000004fbfb7c36 */ /* 0x000fe20008000000 */
[----:B------:R-:W-:Y:S01]  /*23b60*/  PRMT R106, R247, 0x7632, R106 ;  /* 0x00007632f76a7816 */ /* 0x000fe2000000006a */
[----:B------:R-:W-:Y:S01]  /*23b70*/  ULDC UR4, c[0x0][0x248] ;  /* 0x0000920000047ab9 */ /* 0x000fe20000000800 */
[----:B------:R-:W-:-:S02]  /*23b80*/  VIADD R0, R4, 0x1b ;  /* 0x0000001b04007836 */ /* 0x000fc40000000000 */
[C---:B------:R-:W-:Y:S01]  /*23b90*/  IMAD.WIDE R244, R251.reuse, 0x2, R2 ;  /* 0x00000002fbf47825 */ /* 0x040fe200078e0202 */
[----:B------:R2:W-:Y:S03]  /*23ba0*/  @P2 STG.E.U16 desc[UR6][R104.64], R106 ;  /* 0x0000006a68002986 */ /* 0x0005e6000c101506 */
[----:B0-----:R-:W-:Y:S01]  /*23bb0*/  VIADD R247, R251, UR4 ;  /* 0x00000004fbf77c36 */ /* 0x001fe20008000000 */
[----:B------:R-:W-:Y:S01]  /*23bc0*/  PRMT R246, R107, 0x7632, R246 ;  /* 0x000076326bf67816 */ /* 0x000fe200000000f6 */
[----:B------:R-:W-:Y:S01]  /*23bd0*/  IMAD.WIDE R8, R251, 0x2, R6 ;  /* 0x00000002fb087825 */ /* 0x000fe200078e0206 */
[----:B------:R0:W-:Y:S01]  /*23be0*/  @P0 STG.E.U16 desc[UR6][R244.64], R107 ;  /* 0x0000006bf4000986 */ /* 0x0001e2000c101506 */
[----:B------:R-:W-:Y:S01]  /*23bf0*/  ISETP.GE.AND P0, PT, R0, UR8, PT ;  /* 0x0000000800007c0c */ /* 0x000fe2000bf06270 */
[----:B------:R-:W-:Y:S01]  /*23c00*/  ULDC UR8, c[0x0][0x228] ;  /* 0x00008a0000087ab9 */ /* 0x000fe20000000800 */
[----:B------:R-:W-:Y:S01]  /*23c10*/  ULDC UR4, c[0x0][0x22c] ;  /* 0x00008b0000047ab9 */ /* 0x000fe20000000800 */
[----:B--2---:R-:W-:Y:S01]  /*23c20*/  IMAD.WIDE R104, R247, 0x2, R2 ;  /* 0x00000002f7687825 */ /* 0x004fe200078e0202 */
[----:B------:R-:W-:Y:S01]  /*23c30*/  @P5 STG.E.U16 desc[UR6][R8.64], R246 ;  /* 0x000000f608005986 */ /* 0x000fe2000c101506 */
[----:B------:R-:W-:Y:S01]  /*23c40*/  ISETP.LT.AND P4, PT, R10, UR8, !P4 ;  /* 0x000000080a007c0c */ /* 0x000fe2000e781270 */
[----:B------:R-:W-:Y:S01]  /*23c50*/  ULDC UR8, c[0x0][0x22c] ;  /* 0x00008b0000087ab9 */ /* 0x000fe20000000800 */
[C---:B------:R-:W-:Y:S01]  /*23c60*/  VIADD R106, R4.reuse, 0x1a ;  /* 0x0000001a046a7836 */ /* 0x040fe20000000000 */
[----:B------:R2:W-:Y:S01]  /*23c70*/  @P6 STG.E.U16 desc[UR6][R104.64], R96 ;  /* 0x0000006068006986 */ /* 0x0005e2000c101506 */
[----:B------:R-:W-:Y:S01]  /*23c80*/  ISETP.LT.AND P6, PT, R5, UR10, !P1 ;  /* 0x0000000a05007c0c */ /* 0x000fe2000cfc1270 */
[----:B------:R-:W-:-:S02]  /*23c90*/  VIADD R0, R4, 0x1c ;  /* 0x0000001c04007836 */ /* 0x000fc40000000000 */
[----:B------:R-:W-:Y:S01]  /*23ca0*/  ISETP.GE.AND P2, PT, R106, UR4, PT ;  /* 0x000000046a007c0c */ /* 0x000fe2000bf46270 */
[----:B------:R-:W-:Y:S01]  /*23cb0*/  ULDC UR4, c[0x0][0x248] ;  /* 0x0000920000047ab9 */ /* 0x000fe20000000800 */
[----:B0-----:R-:W-:Y:S01]  /*23cc0*/  PRMT R244, R96, 0x7632, R244 ;  /* 0x0000763260f47816 */ /* 0x001fe200000000f4 */
[C---:B------:R-:W-:Y:S01]  /*23cd0*/  VIADD R245, R247.reuse, UR4 ;  /* 0x00000004f7f57c36 */ /* 0x040fe20008000000 */
[----:B------:R-:W-:Y:S01]  /*23ce0*/  ISETP.LT.AND P1, PT, R10, UR12, !P1 ;  /* 0x0000000c0a007c0c */ /* 0x000fe2000cf21270 */
[----:B------:R-:W-:Y:S01]  /*23cf0*/  ULDC UR4, c[0x0][0x22c] ;  /* 0x00008b0000047ab9 */ /* 0x000fe20000000800 */
[----:B------:R-:W-:Y:S01]  /*23d00*/  ULDC UR10, c[0x0][0x228] ;  /* 0x00008a00000a7ab9 */ /* 0x000fe20000000800 */
[----:B--2---:R-:W-:Y:S01]  /*23d10*/  IMAD.WIDE R104, R247, 0x2, R6 ;  /* 0x00000002f7687825 */ /* 0x004fe200078e0206 */
[----:B------:R-:W-:Y:S01]  /*23d20*/  ISETP.GE.AND P5, PT, R0, UR4, PT ;  /* 0x0000000400007c0c */ /* 0x000fe2000bfa6270 */
[----:B------:R-:W-:Y:S01]  /*23d30*/  ULDC UR12, c[0x0][0x228] ;  /* 0x00008a00000c7ab9 */ /* 0x000fe20000000800 */
[----:B------:R-:W-:Y:S01]  /*23d40*/  ULDC UR4, c[0x0][0x248] ;  /* 0x0000920000047ab9 */ /* 0x000fe20000000800 */
[----:B------:R-:W-:Y:S01]  /*23d50*/  IMAD.WIDE R8, R245, 0x2, R2 ;  /* 0x00000002f5087825 */ /* 0x000fe200078e0202 */
[----:B------:R0:W-:Y:S01]  /*23d60*/  @P4 STG.E.U16 desc[UR6][R104.64], R244 ;  /* 0x000000f468004986 */ /* 0x0001e2000c101506 */
[C---:B------:R-:W-:Y:S01]  /*23d70*/  ISETP.LT.AND P4, PT, R5.reuse, UR10, !P2 ;  /* 0x0000000a05007c0c */ /* 0x040fe2000d781270 */
[----:B------:R-:W-:Y:S01]  /*23d80*/  ULDC UR10, c[0x0][0x228] ;  /* 0x00008a00000a7ab9 */ /* 0x000fe20000000800 */
[----:B------:R-:W-:Y:S01]  /*23d90*/  ISETP.LT.AND P2, PT, R10, UR12, !P2 ;  /* 0x0000000c0a007c0c */ /* 0x000fe2000d741270 */
[----:B------:R2:W-:Y:S01]  /*23da0*/  @P6 STG.E.U16 desc[UR6][R8.64], R100 ;  /* 0x0000006408006986 */ /* 0x0005e2000c101506 */
[----:B------:R-:W-:Y:S01]  /*23db0*/  ISETP.LT.AND P6, PT, R5, UR14, !P0 ;  /* 0x0000000e05007c0c */ /* 0x000fe2000c7c1270 */
[C---:B------:R-:W-:Y:S01]  /*23dc0*/  IMAD.WIDE R106, R245.reuse, 0x2, R6 ;  /* 0x00000002f56a7825 */ /* 0x040fe200078e0206 */
[----:B------:R-:W-:Y:S01]  /*23dd0*/  PRMT R96, R100, 0x7632, R96 ;  /* 0x0000763264607816 */ /* 0x000fe20000000060 */
[----:B------:R-:W-:Y:S01]  /*23de0*/  ULDC UR12, c[0x0][0x228] ;  /* 0x00008a00000c7ab9 */ /* 0x000fe20000000800 */
[----:B------:R-:W-:Y:S01]  /*23df0*/  ULDC UR14, c[0x0][0x228] ;  /* 0x00008a00000e7ab9 */ /* 0x000fe20000000800 */
[----:B0-----:R-:W-:Y:S01]  /*23e00*/  VIADD R105, R245, UR4 ;  /* 0x00000004f5697c36 */ /* 0x001fe20008000000 */
[----:B------:R-:W-:Y:S01]  /*23e10*/  ULDC UR4, c[0x0][0x248] ;  /* 0x0000920000047ab9 */ /* 0x000fe20000000800 */
[----:B------:R-:W-:-:S02]  /*23e20*/  VIADD R0, R4, 0x1d ;  /* 0x0000001d04007836 */ /* 0x000fc40000000000 */
[C---:B------:R-:W-:Y:S01]  /*23e30*/  VIADD R245, R105.reuse, UR4 ;  /* 0x0000000469f57c36 */ /* 0x040fe20008000000 */
[----:B------:R0:W-:Y:S01]  /*23e40*/  @P1 STG.E.U16 desc[UR6][R106.64], R96 ;  /* 0x000000606a001986 */ /* 0x0001e2000c101506 */
[C---:B--2---:R-:W-:Y:S01]  /*23e50*/  IMAD.WIDE R8, R105.reuse, 0x2, R2 ;  /* 0x0000000269087825 */ /* 0x044fe200078e0202 */
[----:B------:R-:W-:Y:S01]  /*23e60*/  ISETP.GE.AND P1, PT, R0, UR8, PT ;  /* 0x0000000800007c0c */ /* 0x000fe2000bf26270 */
[----:B------:R-:W-:Y:S01]  /*23e70*/  ULDC UR4, c[0x0][0x22c] ;  /* 0x00008b0000047ab9 */ /* 0x000fe20000000800 */
[----:B------:R-:W-:Y:S01]  /*23e80*/  ISETP.LT.AND P0, PT, R10, UR10, !P0 ;  /* 0x0000000a0a007c0c */ /* 0x000fe2000c701270 */
[----:B------:R-:W-:Y:S01]  /*23e90*/  IMAD.WIDE R104, R105, 0x2, R6 ;  /* 0x0000000269687825 */ /* 0x000fe200078e0206 */
[----:B------:R2:W-:Y:S01]  /*23ea0*/  @P4 STG.E.U16 desc[UR6][R8.64], R97 ;  /* 0x0000006108004986 */ /* 0x0005e2000c101506 */
[----:B------:R-:W-:Y:S01]  /*23eb0*/  ULDC UR8, c[0x0][0x22c] ;  /* 0x00008b0000087ab9 */ /* 0x000fe20000000800 */
[----:B------:R-:W-:Y:S01]  /*23ec0*/  ULDC UR10, c[0x0][0x228] ;  /* 0x00008a00000a7ab9 */ /* 0x000fe20000000800 */
[----:B------:R-:W-:Y:S01]  /*23ed0*/  VIADD R0, R4, 0x1e ;  /* 0x0000001e04007836 */ /* 0x000fe20000000000 */
[----:B0-----:R-:W-:Y:S01]  /*23ee0*/  PRMT R96, R97, 0x7632, R96 ;  /* 0x0000763261607816 */ /* 0x001fe20000000060 */
[----:B------:R-:W-:-:S03]  /*23ef0*/  IMAD.WIDE R106, R245, 0x2, R2 ;  /* 0x00000002f56a7825 */ /* 0x000fc600078e0202 */
[----:B------:R-:W-:Y:S01]  /*23f00*/  ISETP.GE.AND P4, PT, R0, UR4, PT ;  /* 0x0000000400007c0c */ /* 0x000fe2000bf86270 */
[----:B------:R-:W-:Y:S01]  /*23f10*/  ULDC UR4, c[0x0][0x248] ;  /* 0x0000920000047ab9 */ /* 0x000fe20000000800 */
[----:B------:R0:W-:Y:S01]  /*23f20*/  @P2 STG.E.U16 desc[UR6][R104.64], R96 ;  /* 0x0000006068002986 */ /* 0x0001e2000c101506 */
[----:B------:R-:W-:-:S03]  /*23f30*/  VIADD R0, R4, 0x1f ;  /* 0x0000001f04007836 */ /* 0x000fc60000000000 */
[----:B------:R3:W-:Y:S01]  /*23f40*/  @P6 STG.E.U16 desc[UR6][R106.64], R101 ;  /* 0x000000656a006986 */ /* 0x0007e2000c101506 */
[----:B------:R-:W-:Y:S01]  /*23f50*/  ISETP.LT.AND P6, PT, R5, UR12, !P5 ;  /* 0x0000000c05007c0c */ /* 0x000fe2000efc1270 */
[C---:B--2---:R-:W-:Y:S01]  /*23f60*/  IMAD.WIDE R8, R245.reuse, 0x2, R6 ;  /* 0x00000002f5087825 */ /* 0x044fe200078e0206 */
[----:B------:R-:W-:Y:S01]  /*23f70*/  ISETP.LT.AND P5, PT, R10, UR14, !P5 ;  /* 0x0000000e0a007c0c */ /* 0x000fe2000efa1270 */
[----:B------:R-:W-:Y:S01]  /*23f80*/  ULDC UR12, c[0x0][0x228] ;  /* 0x00008a00000c7ab9 */ /* 0x000fe20000000800 */
[----:B------:R-:W-:Y:S01]  /*23f90*/  ISETP.GE.AND P2, PT, R0, UR8, PT ;  /* 0x0000000800007c0c */ /* 0x000fe2000bf46270 */
[----:B------:R-:W-:Y:S01]  /*23fa0*/  ULDC UR14, c[0x0][0x228] ;  /* 0x00008a00000e7ab9 */ /* 0x000fe20000000800 */
[----:B0-----:R-:W-:Y:S01]  /*23fb0*/  VIADD R105, R245, UR4 ;  /* 0x00000004f5697c36 */ /* 0x001fe20008000000 */
[----:B------:R-:W-:Y:S01]  /*23fc0*/  PRMT R0, R101, 0x7632, R0 ;  /* 0x0000763265007816 */ /* 0x000fe20000000000 */
[----:B------:R-:W-:Y:S01]  /*23fd0*/  ULDC UR4, c[0x0][0x22c] ;  /* 0x00008b0000047ab9 */ /* 0x000fe20000000800 */
[----:B------:R-:W-:Y:S01]  /*23fe0*/  PRMT R104, R98, 0x7632, R104 ;  /* 0x0000763262687816 */ /* 0x000fe20000000068 */
[----:B------:R-:W-:Y:S01]  /*23ff0*/  IMAD.WIDE R96, R105, 0x2, R2 ;  /* 0x0000000269607825 */ /* 0x000fe200078e0202 */
[----:B------:R-:W-:-:S03]  /*24000*/  ULDC UR8, c[0x0][0x248] ;  /* 0x0000920000087ab9 */ /* 0x000fc60000000800 */
[----:B---3--:R-:W-:Y:S02]  /*24010*/  VIADD R106, R4, 0x20 ;  /* 0x00000020046a7836 */ /* 0x008fe40000000000 */
[C---:B------:R-:W-:Y:S01]  /*24020*/  IMAD.WIDE R100, R105.reuse, 0x2, R6 ;  /* 0x0000000269647825 */ /* 0x040fe200078e0206 */
[----:B------:R0:W-:Y:S02]  /*24030*/  @P0 STG.E.U16 desc[UR6][R8.64], R0 ;  /* 0x0000000008000986 */ /* 0x0001e4000c101506 */
[----:B------:R-:W-:Y:S01]  /*24040*/  ISETP.GE.AND P0, PT, R106, UR4, PT ;  /* 0x000000046a007c0c */ /* 0x000fe2000bf06270 */
[----:B------:R-:W-:Y:S01]  /*24050*/  ULDC UR4, c[0x0][0x248] ;  /* 0x0000920000047ab9 */ /* 0x000fe20000000800 */
[----:B------:R2:W-:Y:S01]  /*24060*/  @P6 STG.E.U16 desc[UR6][R96.64], R98 ;  /* 0x0000006260006986 */ /* 0x0005e2000c101506 */
[----:B------:R-:W-:Y:S01]  /*24070*/  VIADD R105, R105, UR4 ;  /* 0x0000000469697c36 */ /* 0x000fe20008000000 */
[C---:B------:R-:W-:Y:S01]  /*24080*/  ISETP.LT.AND P6, PT, R5.reuse, UR14, !P4 ;  /* 0x0000000e05007c0c */ /* 0x040fe2000e7c1270 */
[----:B------:R-:W-:Y:S01]  /*24090*/  ULDC UR4, c[0x0][0x22c] ;  /* 0x00008b0000047ab9 */ /* 0x000fe20000000800 */
[----:B------:R3:W-:Y:S01]  /*240a0*/  @P5 STG.E.U16 desc[UR6][R100.64], R104 ;  /* 0x0000006864005986 */ /* 0x0007e2000c101506 */
[----:B------:R-:W-:Y:S01]  /*240b0*/  ISETP.LT.AND P5, PT, R5, UR10, !P1 ;  /* 0x0000000a05007c0c */ /* 0x000fe2000cfa1270 */
[C---:B------:R-:W-:Y:S01]  /*240c0*/  VIADD R107, R105.reuse, UR8 ;  /* 0x00000008696b7c36 */ /* 0x040fe20008000000 */
[C---:B------:R-:W-:Y:S01]  /*240d0*/  ISETP.LT.AND P1, PT, R10.reuse, UR12, !P1 ;  /* 0x0000000c0a007c0c */ /* 0x040fe2000cf21270 */
[----:B0-----:R-:W-:Y:S01]  /*240e0*/  IMAD.WIDE R8, R105, 0x2, R2 ;  /* 0x0000000269087825 */ /* 0x001fe200078e0202 */
[----:B------:R-:W-:Y:S01]  /*240f0*/  ISETP.LT.AND P4, PT, R10, UR16, !P4 ;  /* 0x000000100a007c0c */ /* 0x000fe2000e781270 */
[----:B------:R-:W-:Y:S01]  /*24100*/  ULDC UR10, c[0x0][0x228] ;  /* 0x00008a00000a7ab9 */ /* 0x000fe20000000800 */
[----:B------:R-:W-:Y:S01]  /*24110*/  PRMT R106, R99, 0x7632, R106 ;  /* 0x00007632636a7816 */ /* 0x000fe2000000006a */
[----:B--2---:R-:W-:Y:S01]  /*24120*/  IMAD.WIDE R96, R105, 0x2, R6 ;  /* 0x0000000269607825 */ /* 0x004fe200078e0206 */
[----:B------:R-:W-:Y:S01]  /*24130*/  PRMT R98, R102, 0x7632, R98 ;  /* 0x0000763266627816 */ /* 0x000fe20000000062 */
[----:B------:R-:W-:Y:S01]  /*24140*/  ULDC UR12, c[0x0][0x228] ;  /* 0x00008a00000c7ab9 */ /* 0x000fe20000000800 */
[----:B------:R-:W-:Y:S01]  /*24150*/  ULDC UR14, c[0x0][0x228] ;  /* 0x00008a00000e7ab9 */ /* 0x000fe20000000800 */
[----:B---3--:R-:W-:Y:S01]  /*24160*/  IMAD.WIDE R100, R107, 0x2, R2 ;  /* 0x000000026b647825 */ /* 0x008fe200078e0202 */
[----:B------:R-:W-:Y:S01]  /*24170*/  ULDC UR8, c[0x0][0x22c] ;  /* 0x00008b0000087ab9 */ /* 0x000fe20000000800 */
[----:B------:R-:W-:Y:S01]  /*24180*/  @P5 STG.E.U16 desc[UR6][R8.64], R102 ;  /* 0x0000006608005986 */ /* 0x000fe2000c101506 */
[----:B------:R-:W-:Y:S01]  /*24190*/  ULDC UR16, c[0x0][0x228] ;  /* 0x00008a0000107ab9 */ /* 0x000fe20000000800 */
[----:B------:R-:W-:-:S02]  /*241a0*/  VIADD R0, R4, 0x21 ;  /* 0x0000002104007836 */ /* 0x000fc40000000000 */
[----:B------:R-:W-:Y:S01]  /*241b0*/  IMAD.WIDE R104, R107, 0x2, R6 ;  /* 0x000000026b687825 */ /* 0x000fe200078e0206 */
[----:B------:R0:W-:Y:S02]  /*241c0*/  @P1 STG.E.U16 desc[UR6][R96.64], R98 ;  /* 0x0000006260001986 */ /* 0x0001e4000c101506 */
[----:B------:R-:W-:Y:S01]  /*241d0*/  ISETP.GE.AND P5, PT, R0, UR4, PT ;  /* 0x0000000400007c0c */ /* 0x000fe2000bfa6270 */
[----:B------:R-:W-:Y:S01]  /*241e0*/  ULDC UR4, c[0x0][0x248] ;  /* 0x0000920000047ab9 */ /* 0x000fe20000000800 */
[----:B------:R2:W-:Y:S01]  /*241f0*/  @P6 STG.E.U16 desc[UR6][R100.64], R99 ;  /* 0x0000006364006986 */ /* 0x0005e2000c101506 */
[C---:B------:R-:W-:Y:S01]  /*24200*/  ISETP.LT.AND P6, PT, R5.reuse, UR14, !P0 ;  /* 0x0000000e05007c0c */ /* 0x040fe2000c7c1270 */
[----:B------:R-:W-:Y:S01]  /*24210*/  VIADD R0, R4, 0x22 ;  /* 0x0000002204007836 */ /* 0x000fe20000000000 */
[----:B------:R-:W-:Y:S01]  /*24220*/  ULDC UR14, c[0x0][0x228] ;  /* 0x00008a00000e7ab9 */ /* 0x000fe20000000800 */
[----:B------:R-:W-:Y:S01]  /*24230*/  @P4 STG.E.U16 desc[UR6][R104.64], R106 ;  /* 0x0000006a68004986 */ /* 0x000fe2000c101506 */
[----:B------:R-:W-:Y:S01]  /*24240*/  ISETP.LT.AND P4, PT, R5, UR10, !P2 ;  /* 0x0000000a05007c0c */ /* 0x000fe2000d781270 */
[----:B------:R-:W-:Y:S01]  /*24250*/  ULDC UR10, c[0x0][0x228] ;  /* 0x00008a00000a7ab9 */ /* 0x000fe20000000800 */
[----:B------:R-:W-:Y:S01]  /*24260*/  ISETP.LT.AND P2, PT, R10, UR12, !P2 ;  /* 0x0000000c0a007c0c */ /* 0x000fe2000d741270 */
[----:B0-----:R-:W-:Y:S01]  /*24270*/  VIADD R97, R107, UR4 ;  /* 0x000000046b617c36 */ /* 0x001fe20008000000 */
[----:B------:R-:W-:Y:S01]  /*24280*/  ULDC UR4, c[0x0][0x248] ;  /* 0x0000920000047ab9 */ /* 0x000fe20000000800 */
[----:B------:R-:W-:Y:S01]  /*24290*/  ISETP.GE.AND P1, PT, R0, UR8, PT ;  /* 0x0000000800007c0c */ /* 0x000fe2000bf26270 */
[----:B------:R-:W-:Y:S01]  /*242a0*/  ULDC UR12, c[0x0][0x228] ;  /* 0x00008a00000c7ab9 */ /* 0x000fe20000000800 */
[----:B--2---:R-:W-:Y:S01]  /*242b0*/  VIADD R101, R97, UR4 ;  /* 0x0000000461657c36 */ /* 0x004fe20008000000 */
[----:B------:R-:W-:Y:S01]  /*242c0*/  PRMT R100, R103, 0x7632, R100 ;  /* 0x0000763267647816 */ /* 0x000fe20000000064 */
[C---:B------:R-:W-:Y:S01]  /*242d0*/  IMAD.WIDE R8, R97.reuse, 0x2, R2 ;  /* 0x0000000261087825 */ /* 0x040fe200078e0202 */
[----:B------:R-:W-:Y:S01]  /*242e0*/  ULDC UR4, c[0x0][0x22c] ;  /* 0x00008b0000047ab9 */ /* 0x000fe20000000800 */
[----:B------:R-:W-:Y:S01]  /*242f0*/  ISETP.LT.AND P0, PT, R10, UR10, !P0 ;  /* 0x0000000a0a007c0c */ /* 0x000fe2000c701270 */
[----:B------:R-:W-:Y:S01]  /*24300*/  ULDC UR8, c[0x0][0x22c] ;  /* 0x00008b0000087ab9 */ /* 0x000fe20000000800 */
[----:B------:R-:W-:Y:S01]  /*24310*/  IMAD.WIDE R96, R97, 0x2, R6 ;  /* 0x0000000261607825 */ /* 0x000fe200078e0206 */
[----:B------:R0:W-:Y:S01]  /*24320*/  @P4 STG.E.U16 desc[UR6][R8.64], R103 ;  /* 0x0000006708004986 */ /* 0x0001e2000c101506 */
[----:B------:R-:W-:-:S02]  /*24330*/  ULDC UR10, c[0x0][0x228] ;  /* 0x00008a00000a7ab9 */ /* 0x000fc40000000800 */
[----:B------:R-:W-:Y:S01]  /*24340*/  IMAD.WIDE R98, R101, 0x2, R2 ;  /* 0x0000000265627825 */ /* 0x000fe200078e0202 */
[----:B------:R-:W-:Y:S03]  /*24350*/  @P2 STG.E.U16 desc[UR6][R96.64], R100 ;  /* 0x0000006460002986 */ /* 0x000fe6000c101506 */
[----:B------:R-:W-:Y:S01]  /*24360*/  VIADD R0, R4, 0x23 ;  /* 0x0000002304007836 */ /* 0x000fe20000000000 */
[----:B------:R2:W-:Y:S01]  /*24370*/  @P6 STG.E.U16 desc[UR6][R98.64], R48 ;  /* 0x0000003062006986 */ /* 0x0005e2000c101506 */
[----:B------:R-:W-:Y:S01]  /*24380*/  ISETP.LT.AND P6, PT, R5, UR12, !P5 ;  /* 0x0000000c05007c0c */ /* 0x000fe2000efc1270 */
[----:B------:R-:W-:Y:S01]  /*24390*/  ULDC UR12, c[0x0][0x228] ;  /* 0x00008a00000c7ab9 */ /* 0x000fe20000000800 */
[----:B------:R-:W-:Y:S01]  /*243a0*/  ISETP.LT.AND P5, PT, R10, UR14, !P5 ;  /* 0x0000000e0a007c0c */ /* 0x000fe2000efa1270 */
[----:B0-----:R-:W-:Y:S01]  /*243b0*/  IMAD.WIDE R8, R101, 0x2, R6 ;  /* 0x0000000265087825 */ /* 0x001fe200078e0206 */
[----:B------:R-:W-:Y:S01]  /*243c0*/  ISETP.GE.AND P4, PT, R0, UR4, PT ;  /* 0x0000000400007c0c */ /* 0x000fe2000bf86270 */
[----:B------:R-:W-:Y:S01]  /*243d0*/  ULDC UR4, c[0x0][0x248] ;  /* 0x0000920000047ab9 */ /* 0x000fe20000000800 */
[----:B------:R-:W-:Y:S01]  /*243e0*/  ULDC UR14, c[0x0][0x228] ;  /* 0x00008a00000e7ab9 */ /* 0x000fe20000000800 */
[----:B------:R-:W-:-:S02]  /*243f0*/  VIADD R0, R4, 0x24 ;  /* 0x0000002404007836 */ /* 0x000fc40000000000 */
[----:B------:R-:W-:Y:S01]  /*24400*/  VIADD R103, R101, UR4 ;  /* 0x0000000465677c36 */ /* 0x000fe20008000000 */
[----:B------:R-:W-:Y:S01]  /*24410*/  ULDC UR4, c[0x0][0x22c] ;  /* 0x00008b0000047ab9 */ /* 0x000fe20000000800 */
[----:B--2---:R-:W-:Y:S01]  /*24420*/  PRMT R48, R48, 0x7632, R48 ;  /* 0x0000763230307816 */ /* 0x004fe20000000030 */
[----:B------:R-:W-:Y:S01]  /*24430*/  VIADD R100, R4, 0x25 ;  /* 0x0000002504647836 */ /* 0x000fe20000000000 */
[----:B------:R-:W-:Y:S01]  /*24440*/  ISETP.GE.AND P2, PT, R0, UR8, PT ;  /* 0x0000000800007c0c */ /* 0x000fe2000bf46270 */
[----:B------:R-:W-:Y:S01]  /*24450*/  IMAD.WIDE R96, R103, 0x2, R2 ;  /* 0x0000000267607825 */ /* 0x000fe200078e0202 */
[----:B------:R-:W-:-:S03]  /*24460*/  PRMT R0, R52, 0x7632, R0 ;  /* 0x0000763234007816 */ /* 0x000fc60000000000 */
[C---:B------:R-:W-:Y:S01]  /*24470*/  IMAD.WIDE R98, R103.reuse, 0x2, R6 ;  /* 0x0000000267627825 */ /* 0x040fe200078e0206 */
[----:B------:R0:W-:Y:S01]  /*24480*/  @P0 STG.E.U16 desc[UR6][R8.64], R48 ;  /* 0x0000003008000986 */ /* 0x0001e2000c101506 */
[----:B------:R-:W-:Y:S01]  /*24490*/  ISETP.GE.AND P0, PT, R100, UR4, PT ;  /* 0x0000000464007c0c */ /* 0x000fe2000bf06270 */
[----:B------:R-:W-:Y:S01]  /*244a0*/  ULDC UR4, c[0x0][0x248] ;  /* 0x0000920000047ab9 */ /* 0x000fe20000000800 */
        /* <DEDUP_REMOVED lines=19> */
[----:B------:R0:W-:Y:S01]  /*245e0*/  @P5 STG.E.U16 desc[UR6][R8.64], R49 ;  /* 0x0000003108005986 */ /* 0x0001e2000c101506 */
[----:B------:R-:W-:Y:S01]  /*245f0*/  ULDC UR16, c[0x0][0x228] ;  /* 0x00008a0000107ab9 */ /* 0x000fe20000000800 */
[----:B------:R-:W-:-:S02]  /*24600*/  VIADD R0, R4, 0x26 ;  /* 0x0000002604007836 */ /* 0x000fc40000000000 */
[----:B------:R-:W-:Y:S01]  /*24610*/  IMAD.WIDE R100, R105, 0x2, R6 ;  /* 0x0000000269647825 */ /* 0x000fe200078e0206 */
[----:B------:R2:W-:Y:S02]  /*24620*/  @P1 STG.E.U16 desc[UR6][R96.64], R48 ;  /* 0x0000003060001986 */ /* 0x0005e4000c101506 */
[----:B------:R-:W-:Y:S01]  /*24630*/  ISETP.GE.AND P5, PT, R0, UR4, PT ;  /* 0x0000000400007c0c */ /* 0x000fe2000bfa6270 */
[----:B------:R-:W-:Y:S01]  /*24640*/  ULDC UR4, c[0x0][0x248] ;  /* 0x0000920000047ab9 */ /* 0x000fe20000000800 */
[----:B------:R-:W-:Y:S01]  /*24650*/  @P6 STG.E.U16 desc[UR6][R98.64], R53 ;  /* 0x0000003562006986 */ /* 0x000fe2000c101506 */
[C---:B------:R-:W-:Y:S01]  /*24660*/  ISETP.LT.AND P6, PT, R5.reuse, UR14, !P0 ;  /* 0x0000000e05007c0c */ /* 0x040fe2000c7c1270 */
[----:B------:R-:W-:Y:S01]  /*24670*/  VIADD R0, R4, 0x27 ;  /* 0x0000002704007836 */ /* 0x000fe20000000000 */
[----:B------:R-:W-:Y:S01]  /*24680*/  ULDC UR14, c[0x0][0x228] ;  /* 0x00008a00000e7ab9 */ /* 0x000fe20000000800 */
[----:B------:R3:W-:Y:S01]  /*24690*/  @P4 STG.E.U16 desc[UR6][R100.64], R52 ;  /* 0x0000003464004986 */ /* 0x0007e2000c101506 */
[----:B------:R-:W-:Y:S01]  /*246a0*/  ISETP.LT.AND P4, PT, R5, UR10, !P2 ;  /* 0x0000000a05007c0c */ /* 0x000fe2000d781270 */
[----:B0-----:R-:W-:Y:S01]  /*246b0*/  VIADD R49, R105, UR4 ;  /* 0x0000000469317c36 */ /* 0x001fe20008000000 */
[----:B------:R-:W-:Y:S01]  /*246c0*/  ISETP.LT.AND P2, PT, R10, UR12, !P2 ;  /* 0x0000000c0a007c0c */ /* 0x000fe2000d741270 */
[----:B------:R-:W-:Y:S01]  /*246d0*/  ULDC UR4, c[0x0][0x248] ;  /* 0x0000920000047ab9 */ /* 0x000fe20000000800 */
[----:B--2---:R-:W-:Y:S01]  /*246e0*/  PRMT R96, R50, 0x7632, R96 ;  /* 0x0000763232607816 */ /* 0x004fe20000000060 */
[C---:B------:R-:W-:Y:S01]  /*246f0*/  VIADD R97, R49.reuse, UR4 ;  /* 0x0000000431617c36 */ /* 0x040fe20008000000 */
[----:B------:R-:W-:Y:S01]  /*24700*/  ISETP.GE.AND P1, PT, R0, UR8, PT ;  /* 0x0000000800007c0c */ /* 0x000fe2000bf26270 */
[C---:B------:R-:W-:Y:S01]  /*24710*/  IMAD.WIDE R8, R49.reuse, 0x2, R2 ;  /* 0x0000000231087825 */ /* 0x040fe200078e0202 */
[----:B------:R-:W-:Y:S01]  /*24720*/  ULDC UR10, c[0x0][0x228] ;  /* 0x00008a00000a7ab9 */ /* 0x000fe20000000800 */
[----:B------:R-:W-:Y:S01]  /*24730*/  ULDC UR12, c[0x0][0x228] ;  /* 0x00008a00000c7ab9 */ /* 0x000fe20000000800 */
[----:B------:R-:W-:Y:S01]  /*24740*/  ULDC UR4, c[0x0][0x22c] ;  /* 0x00008b0000047ab9 */ /* 0x000fe20000000800 */
[----:B------:R-:W-:Y:S01]  /*24750*/  IMAD.WIDE R48, R49, 0x2, R6 ;  /* 0x0000000231307825 */ /* 0x000fe200078e0206 */
[----:B------:R-:W-:-:S03]  /*24760*/  ULDC UR8, c[0x0][0x22c] ;  /* 0x00008b0000087ab9 */ /* 0x000fc60000000800 */
[----:B---3--:R-:W-:Y:S01]  /*24770*/  IMAD.WIDE R52, R97, 0x2, R2 ;  /* 0x0000000261347825 */ /* 0x008fe200078e0202 */
[----:B------:R0:W-:Y:S03]  /*24780*/  @P4 STG.E.U16 desc[UR6][R8.64], R50 ;  /* 0x0000003208004986 */ /* 0x0001e6000c101506 */
[----:B------:R-:W-:Y:S01]  /*24790*/  VIADD R0, R4, 0x28 ;  /* 0x0000002804007836 */ /* 0x000fe20000000000 */
[----:B------:R-:W-:Y:S01]  /*247a0*/  @P2 STG.E.U16 desc[UR6][R48.64], R96 ;  /* 0x0000006030002986 */ /* 0x000fe2000c101506 */
[----:B------:R-:W-:Y:S01]  /*247b0*/  ISETP.LT.AND P0, PT, R10, UR10, !P0 ;  /* 0x0000000a0a007c0c */ /* 0x000fe2000c701270 */
[----:B------:R-:W-:Y:S02]  /*247c0*/  ULDC UR10, c[0x0][0x228] ;  /* 0x00008a00000a7ab9 */ /* 0x000fe40000000800 */
[----:B------:R2:W-:Y:S01]  /*247d0*/  @P6 STG.E.U16 desc[UR6][R52.64], R54 ;  /* 0x0000003634006986 */ /* 0x0005e2000c101506 */
[----:B------:R-:W-:Y:S01]  /*247e0*/  ISETP.LT.AND P6, PT, R5, UR12, !P5 ;  /* 0x0000000c05007c0c */ /* 0x000fe2000efc1270 */
[----:B------:R-:W-:Y:S01]  /*247f0*/  ULDC UR12, c[0x0][0x228] ;  /* 0x00008a00000c7ab9 */ /* 0x000fe20000000800 */
[----:B------:R-:W-:Y:S01]  /*24800*/  ISETP.GE.AND P4, PT, R0, UR4, PT ;  /* 0x0000000400007c0c */ /* 0x000fe2000bf86270 */
[----:B------:R-:W-:Y:S01]  /*24810*/  ULDC UR4, c[0x0][0x248] ;  /* 0x0000920000047ab9 */ /* 0x000fe20000000800 */
[----:B------:R-:W-:Y:S01]  /*24820*/  ISETP.LT.AND P5, PT, R10, UR14, !P5 ;  /* 0x0000000e0a007c0c */ /* 0x000fe2000efa1270 */
[----:B------:R-:W-:Y:S01]  /*24830*/  VIADD R0, R4, 0x29 ;  /* 0x0000002904007836 */ /* 0x000fe20000000000 */
[----:B------:R-:W-:Y:S01]  /*24840*/  ULDC UR14, c[0x0][0x228] ;  /* 0x00008a00000e7ab9 */ /* 0x000fe20000000800 */
[C---:B------:R-:W-:Y:S01]  /*24850*/  VIADD R99, R97.reuse, UR4 ;  /* 0x0000000461637c36 */ /* 0x040fe20008000000 */
[----:B------:R-:W-:Y:S01]  /*24860*/  ULDC UR4, c[0x0][0x22c] ;  /* 0x00008b0000047ab9 */ /* 0x000fe20000000800 */
[----:B0-----:R-:W-:Y:S01]  /*24870*/  IMAD.WIDE R8, R97, 0x2, R6 ;  /* 0x0000000261087825 */ /* 0x001fe200078e0206 */
[----:B------:R-:W-:Y:S01]  /*24880*/  ISETP.GE.AND P2, PT, R0, UR8, PT ;  /* 0x0000000800007c0c */ /* 0x000fe2000bf46270 */
[----:B------:R-:W-:Y:S01]  /*24890*/  ULDC UR8, c[0x0][0x248] ;  /* 0x0000920000087ab9 */ /* 0x000fe20000000800 */
[----:B--2---:R-:W-:Y:S01]  /*248a0*/  PRMT R54, R54, 0x7632, R54 ;  /* 0x0000763236367816 */ /* 0x004fe20000000036 */
[----:B------:R-:W-:Y:S01]  /*248b0*/  IMAD.WIDE R48, R99, 0x2, R2 ;  /* 0x0000000263307825 */ /* 0x000fe200078e0202 */
[----:B------:R-:W-:-:S03]  /*248c0*/  PRMT R0, R51, 0x7632, R0 ;  /* 0x0000763233007816 */ /* 0x000fc60000000000 */
[----:B------:R-:W-:Y:S02]  /*248d0*/  VIADD R50, R4, 0x2a ;  /* 0x0000002a04327836 */ /* 0x000fe40000000000 */
        /* <DEDUP_REMOVED lines=20> */
[----:B------:R-:W-:Y:S01]  /*24a20*/  IMAD.WIDE R50, R97, 0x2, R2 ;  /* 0x0000000261327825 */ /* 0x000fe200078e0202 */
[----:B------:R-:W-:Y:S01]  /*24a30*/  ULDC UR8, c[0x0][0x22c] ;  /* 0x00008b0000087ab9 */ /* 0x000fe20000000800 */
[----:B------:R-:W-:Y:S01]  /*24a40*/  @P5 STG.E.U16 desc[UR6][R8.64], R55 ;  /* 0x0000003708005986 */ /* 0x000fe2000c101506 */
[----:B------:R-:W-:Y:S01]  /*24a50*/  ULDC UR16, c[0x0][0x228] ;  /* 0x00008a0000107ab9 */ /* 0x000fe20000000800 */
[----:B---3--:R-:W-:-:S02]  /*24a60*/  VIADD R0, R4, 0x2b ;  /* 0x0000002b04007836 */ /* 0x008fc40000000000 */
        /* <DEDUP_REMOVED lines=8> */
[----:B------:R3:W-:Y:S01]  /*24af0*/  @P4 STG.E.U16 desc[UR6][R52.64], R96 ;  /* 0x0000006034004986 */ /* 0x0007e2000c101506 */
[----:B------:R-:W-:Y:S01]  /*24b00*/  ISETP.LT.AND P4, PT, R5, UR10, !P2 ;  /* 0x0000000a05007c0c */ /* 0x000fe2000d781270 */
[----:B------:R-:W-:Y:S01]  /*24b10*/  ULDC UR10, c[0x0][0x228] ;  /* 0x00008a00000a7ab9 */ /* 0x000fe20000000800 */
[----:B------:R-:W-:Y:S01]  /*24b20*/  ISETP.LT.AND P2, PT, R10, UR12, !P2 ;  /* 0x0000000c0a007c0c */ /* 0x000fe2000d741270 */
[----:B0-----:R-:W-:Y:S01]  /*24b30*/  VIADD R49, R97, UR4 ;  /* 0x0000000461317c36 */ /* 0x001fe20008000000 */
[----:B------:R-:W-:Y:S01]  /*24b40*/  ULDC UR4, c[0x0][0x248] ;  /* 0x0000920000047ab9 */ /* 0x000fe20000000800 */
[----:B------:R-:W-:Y:S01]  /*24b50*/  ISETP.GE.AND P1, PT, R0, UR8, PT ;  /* 0x0000000800007c0c */ /* 0x000fe2000bf26270 */
[----:B------:R-:W-:Y:S01]  /*24b60*/  ULDC UR12, c[0x0][0x228] ;  /* 0x00008a00000c7ab9 */ /* 0x000fe20000000800 */
[----:B------:R-:W-:Y:S01]  /*24b70*/  IMAD.WIDE R8, R49, 0x2, R2 ;  /* 0x0000000231087825 */ /* 0x000fe200078e0202 */
[----:B--2---:R-:W-:Y:S01]  /*24b80*/  PRMT R44, R40, 0x7632, R44 ;  /* 0x00007632282c7816 */ /* 0x004fe2000000002c */
[----:B------:R-:W-:-:S02]  /*24b90*/  ULDC UR8, c[0x0][0x22c] ;  /* 0x00008b0000087ab9 */ /* 0x000fc40000000800 */
[C---:B---3--:R-:W-:Y:S01]  /*24ba0*/  VIADD R53, R49.reuse, UR4 ;  /* 0x0000000431357c36 */ /* 0x048fe20008000000 */
[----:B------:R-:W-:Y:S01]  /*24bb0*/  ULDC UR4, c[0x0][0x22c] ;  /* 0x00008b0000047ab9 */ /* 0x000fe20000000800 */
[----:B------:R-:W-:Y:S01]  /*24bc0*/  IMAD.WIDE R48, R49, 0x2, R6 ;  /* 0x0000000231307825 */ /* 0x000fe200078e0206 */
[----:B------:R0:W-:Y:S03]  /*24bd0*/  @P4 STG.E.U16 desc[UR6][R8.64], R40 ;  /* 0x0000002808004986 */ /* 0x0001e6000c101506 */
        /* <DEDUP_REMOVED lines=10> */
[----:B------:R-:W-:Y:S01]  /*24c80*/  ISETP.LT.AND P5, PT, R10, UR14, !P5 ;  /* 0x0000000e0a007c0c */ /* 0x000fe2000efa1270 */
[C---:B------:R-:W-:Y:S01]  /*24c90*/  VIADD R0, R4.reuse, 0x2e ;  /* 0x0000002e04007836 */ /* 0x040fe20000000000 */
[----:B------:R-:W-:Y:S01]  /*24ca0*/  PRMT R40, R41, 0x7632, R40 ;  /* 0x0000763229287816 */ /* 0x000fe20000000028 */
[----:B------:R-:W-:Y:S01]  /*24cb0*/  VIADD R55, R53, UR4 ;  /* 0x0000000435377c36 */ /* 0x000fe20008000000 */
[----:B------:R-:W-:Y:S01]  /*24cc0*/  ULDC UR4, c[0x0][0x22c] ;  /* 0x00008b0000047ab9 */ /* 0x000fe20000000800 */
[----:B--2---:R-:W-:Y:S01]  /*24cd0*/  VIADD R50, R4, 0x2f ;  /* 0x0000002f04327836 */ /* 0x004fe20000000000 */
[----:B------:R-:W-:Y:S01]  /*24ce0*/  ISETP.GE.AND P2, PT, R0, UR8, PT ;  /* 0x0000000800007c0c */ /* 0x000fe2000bf46270 */
[----:B------:R-:W-:Y:S01]  /*24cf0*/  IMAD.WIDE R48, R55, 0x2, R6 ;  /* 0x0000000237307825 */ /* 0x000fe200078e0206 */
[----:B------:R-:W-:Y:S01]  /*24d00*/  PRMT R0, R45, 0x7632, R0 ;  /* 0x000076322d007816 */ /* 0x000fe20000000000 */
[----:B------:R-:W-:Y:S01]  /*24d10*/  ULDC UR12, c[0x0][0x228] ;  /* 0x00008a00000c7ab9 */ /* 0x000fe20000000800 */
[----:B------:R-:W-:Y:S01]  /*24d20*/  ULDC UR14, c[0x0][0x228] ;  /* 0x00008a00000e7ab9 */ /* 0x000fe20000000800 */
[----:B------:R-:W-:Y:S01]  /*24d30*/  IMAD.WIDE R44, R55, 0x2, R2 ;  /* 0x00000002372c7825 */ /* 0x000fe200078e0202 */
[----:B------:R-:W-:Y:S01]  /*24d40*/  ULDC UR8, c[0x0][0x248] ;  /* 0x0000920000087ab9 */ /* 0x000fe20000000800 */
[----:B------:R0:W-:Y:S01]  /*24d50*/  @P0 STG.E.U16 desc[UR6][R8.64], R0 ;  /* 0x0000000008000986 */ /* 0x0001e2000c101506 */
[----:B------:R-:W-:Y:S01]  /*24d60*/  ISETP.GE.AND P0, PT, R50, UR4, PT ;  /* 0x0000000432007c0c */ /* 0x000fe2000bf06270 */
[----:B------:R-:W-:-:S02]  /*24d70*/  ULDC UR4, c[0x0][0x248] ;  /* 0x0000920000047ab9 */ /* 0x000fc40000000800 */
        /* <DEDUP_REMOVED lines=51> */
[C---:B0-----:R-:W-:Y:S01]  /*250b0*/  IMAD.WIDE R8, R49.reuse, 0x2, R6 ;  /* 0x0000000231087825 */ /* 0x041fe200078e0206 */
[----:B------:R-:W-:Y:S01]  /*250c0*/  ISETP.GE.AND P4, PT, R0, UR4, PT ;  /* 0x0000000400007c0c */ /* 0x000fe2000bf86270 */
[----:B------:R-:W-:Y:S01]  /*250d0*/  ULDC UR4, c[0x0][0x248] ;  /* 0x0000920000047ab9 */ /* 0x000fe20000000800 */
[----:B------:R-:W-:Y:S01]  /*250e0*/  ISETP.LT.AND P5, PT, R10, UR14, !P5 ;  /* 0x0000000e0a007c0c */ /* 0x000fe2000efa1270 */
[C---:B------:R-:W-:Y:S01]  /*250f0*/  VIADD R0, R4.reuse, 0x33 ;  /* 0x0000003304007836 */ /* 0x040fe20000000000 */
[----:B------:R-:W-:Y:S01]  /*25100*/  ULDC UR12, c[0x0][0x228] ;  /* 0x00008a00000c7ab9 */ /* 0x000fe20000000800 */
[----:B------:R-:W-:Y:S01]  /*25110*/  VIADD R47, R49, UR4 ;  /* 0x00000004312f7c36 */ /* 0x000fe20008000000 */
[----:B------:R-:W-:Y:S01]  /*25120*/  ULDC UR4, c[0x0][0x22c] ;  /* 0x00008b0000047ab9 */ /* 0x000fe20000000800 */
[----:B--2---:R-:W-:Y:S01]  /*25130*/  VIADD R45, R4, 0x34 ;  /* 0x00000034042d7836 */ /* 0x004fe20000000000 */
[----:B------:R-:W-:Y:S01]  /*25140*/  ISETP.GE.AND P2, PT, R0, UR8, PT ;  /* 0x0000000800007c0c */ /* 0x000fe2000bf46270 */
[----:B------:R-:W-:Y:S01]  /*25150*/  IMAD.WIDE R40, R47, 0x2, R2 ;  /* 0x000000022f287825 */ /* 0x000fe200078e0202 */
[----:B------:R-:W-:Y:S01]  /*25160*/  PRMT R0, R43, 0x7632, R0 ;  /* 0x000076322b007816 */ /* 0x000fe20000000000 */
[----:B------:R-:W-:Y:S01]  /*25170*/  ULDC UR14, c[0x0][0x228] ;  /* 0x00008a00000e7ab9 */ /* 0x000fe20000000800 */
[----:B------:R-:W-:Y:S01]  /*25180*/  PRMT R44, R36, 0x7632, R44 ;  /* 0x00007632242c7816 */ /* 0x000fe2000000002c */
        /* <DEDUP_REMOVED lines=26> */
[C---:B------:R-:W-:Y:S01]  /*25330*/  IMAD.WIDE R44, R49.reuse, 0x2, R6 ;  /* 0x00000002312c7825 */ /* 0x040fe200078e0206 */
[----:B------:R-:W-:Y:S02]  /*25340*/  @P1 STG.E.U16 desc[UR6][R40.64], R36 ;  /* 0x0000002428001986 */ /* 0x000fe4000c101506 */
        /* <DEDUP_REMOVED lines=8> */
[----:B------:R-:W-:Y:S01]  /*253d0*/  VIADD R0, R4, 0x36 ;  /* 0x0000003604007836 */ /* 0x000fe20000000000 */
[----:B------:R-:W-:Y:S01]  /*253e0*/  ISETP.LT.AND P2, PT, R10, UR12, !P2 ;  /* 0x0000000c0a007c0c */ /* 0x000fe2000d741270 */
[----:B0-----:R-:W-:Y:S01]  /*253f0*/  IMAD.WIDE R8, R49, 0x2, R2 ;  /* 0x0000000231087825 */ /* 0x001fe200078e0202 */
[----:B------:R-:W-:Y:S01]  /*25400*/  PRMT R32, R33, 0x7632, R32 ;  /* 0x0000763221207816 */ /* 0x000fe20000000020 */
[----:B------:R-:W-:Y:S01]  /*25410*/  ULDC UR10, c[0x0][0x228] ;  /* 0x00008a00000a7ab9 */ /* 0x000fe20000000800 */
[----:B------:R-:W-:Y:S01]  /*25420*/  ULDC UR14, c[0x0][0x228] ;  /* 0x00008a00000e7ab9 */ /* 0x000fe20000000800 */
[----:B--2---:R-:W-:-:S02]  /*25430*/  VIADD R43, R49, UR4 ;  /* 0x00000004312b7c36 */ /* 0x004fc40008000000 */
[----:B------:R-:W-:Y:S01]  /*25440*/  IMAD.WIDE R36, R49, 0x2, R6 ;  /* 0x0000000231247825 */ /* 0x000fe200078e0206 */
[----:B------:R-:W-:Y:S01]  /*25450*/  ISETP.GE.AND P1, PT, R0, UR8, PT ;  /* 0x0000000800007c0c */ /* 0x000fe2000bf26270 */
[----:B------:R-:W-:Y:S01]  /*25460*/  ULDC UR12, c[0x0][0x228] ;  /* 0x00008a00000c7ab9 */ /* 0x000fe20000000800 */
[----:B------:R-:W-:Y:S01]  /*25470*/  ULDC UR4, c[0x0][0x22c] ;  /* 0x00008b0000047ab9 */ /* 0x000fe20000000800 */
[----:B------:R-:W-:Y:S01]  /*25480*/  IMAD.WIDE R40, R43, 0x2, R2 ;  /* 0x000000022b287825 */ /* 0x000fe200078e0202 */
[----:B------:R0:W-:Y:S01]  /*25490*/  @P4 STG.E.U16 desc[UR6][R8.64], R33 ;  /* 0x0000002108004986 */ /* 0x0001e2000c101506 */
[----:B------:R-:W-:Y:S01]  /*254a0*/  ISETP.LT.AND P0, PT, R10, UR10, !P0 ;  /* 0x0000000a0a007c0c */ /* 0x000fe2000c701270 */
[----:B------:R-:W-:Y:S01]  /*254b0*/  ULDC UR8, c[0x0][0x22c] ;  /* 0x00008b0000087ab9 */ /* 0x000fe20000000800 */
[----:B------:R-:W-:Y:S01]  /*254c0*/  VIADD R0, R4, 0x37 ;  /* 0x0000003704007836 */ /* 0x000fe20000000000 */
[----:B------:R-:W-:Y:S01]  /*254d0*/  @P2 STG.E.U16 desc[UR6][R36.64], R32 ;  /* 0x0000002024002986 */ /* 0x000fe2000c101506 */
[----:B------:R-:W-:-:S03]  /*254e0*/  ULDC UR10, c[0x0][0x22c] ;  /* 0x00008b00000a7ab9 */ /* 0x000fc60000000800 */
        /* <DEDUP_REMOVED lines=8> */
[C---:B---3--:R-:W-:Y:S01]  /*25570*/  VIADD R45, R43.reuse, UR4 ;  /* 0x000000042b2d7c36 */ /* 0x048fe20008000000 */
        /* <DEDUP_REMOVED lines=28> */
[----:B---3--:R-:W-:Y:S01]  /*25740*/  VIADD R0, R4, 0x3a ;  /* 0x0000003a04007836 */ /* 0x008fe20000000000 */
[----:B------:R-:W-:Y:S01]  /*25750*/  ULDC UR16, c[0x0][0x228] ;  /* 0x00008a0000107ab9 */ /* 0x000fe20000000800 */
[----:B------:R-:W-:Y:S01]  /*25760*/  IMAD.WIDE R36, R43, 0x2, R2 ;  /* 0x000000022b247825 */ /* 0x000fe200078e0202 */
[----:B------:R-:W-:Y:S01]  /*25770*/  @P5 STG.E.U16 desc[UR6][R8.64], R39 ;  /* 0x0000002708005986 */ /* 0x000fe2000c101506 */
[----:B------:R-:W-:-:S02]  /*25780*/  ULDC UR18, c[0x0][0x228] ;  /* 0x00008a0000127ab9 */ /* 0x000fc40000000800 */
[----:B------:R-:W-:Y:S01]  /*25790*/  IMAD.WIDE R40, R43, 0x2, R6 ;  /* 0x000000022b287825 */ /* 0x000fe200078e0206 */
[----:B------:R-:W-:Y:S01]  /*257a0*/  ISETP.GE.AND P5, PT, R0, UR10, PT ;  /* 0x0000000a00007c0c */ /* 0x000fe2000bfa6270 */
[----:B------:R0:W-:Y:S01]  /*257b0*/  @P1 STG.E.U16 desc[UR6][R32.64], R34 ;  /* 0x0000002220001986 */ /* 0x0001e2000c101506 */
[----:B------:R-:W-:-:S03]  /*257c0*/  ULDC UR10, c[0x0][0x228] ;  /* 0x00008a00000a7ab9 */ /* 0x000fc60000000800 */
        /* <DEDUP_REMOVED lines=12> */
[C---:B--2---:R-:W-:Y:S01]  /*25890*/  VIADD R37, R33.reuse, UR4 ;  /* 0x0000000421257c36 */ /* 0x044fe20008000000 */
        /* <DEDUP_REMOVED lines=50> */
[----:B------:R0:W-:Y:S01]  /*25bc0*/  @P5 STG.E.U16 desc[UR6][R8.64], R25 ;  /* 0x0000001908005986 */ /* 0x0001e2000c101506 */
[----:B------:R-:W-:Y:S01]  /*25bd0*/  ULDC UR16, c[0x0][0x228] ;  /* 0x00008a0000107ab9 */ /* 0x000fe20000000800 */
[----:B---3--:R-:W-:-:S02]  /*25be0*/  VIADD R0, R4, 0x3f ;  /* 0x0000003f04007836 */ /* 0x008fc40000000000 */
[----:B------:R-:W-:Y:S01]  /*25bf0*/  IMAD.WIDE R34, R37, 0x2, R6 ;  /* 0x0000000225227825 */ /* 0x000fe200078e0206 */
[----:B------:R-:W-:Y:S02]  /*25c00*/  @P1 STG.E.U16 desc[UR6][R28.64], R24 ;  /* 0x000000181c001986 */ /* 0x000fe4000c101506 */
        /* <DEDUP_REMOVED lines=11> */
[----:B------:R-:W-:Y:S01]  /*25cc0*/  ISETP.GE.AND P1, PT, R0, UR8, PT ;  /* 0x0000000800007c0c */ /* 0x000fe2000bf26270 */
[C---:B------:R-:W-:Y:S01]  /*25cd0*/  IMAD.WIDE R8, R25.reuse, 0x2, R2 ;  /* 0x0000000219087825 */ /* 0x040fe200078e0202 */
[----:B------:R-:W-:Y:S01]  /*25ce0*/  ULDC UR10, c[0x0][0x228] ;  /* 0x00008a00000a7ab9 */ /* 0x000fe20000000800 */
[----:B--2---:R-:W-:Y:S01]  /*25cf0*/  PRMT R30, R26, 0x7632, R30 ;  /* 0x000076321a1e7816 */ /* 0x004fe2000000001e */
[----:B------:R-:W-:Y:S01]  /*25d00*/  ULDC UR12, c[0x0][0x228] ;  /* 0x00008a00000c7ab9 */ /* 0x000fe20000000800 */
[C---:B------:R-:W-:Y:S01]  /*25d10*/  VIADD R33, R25.reuse, UR4 ;  /* 0x0000000419217c36 */ /* 0x040fe20008000000 */
[----:B------:R-:W-:Y:S01]  /*25d20*/  ULDC UR4, c[0x0][0x22c] ;  /* 0x00008b0000047ab9 */ /* 0x000fe20000000800 */
[----:B------:R-:W-:Y:S01]  /*25d30*/  IMAD.WIDE R24, R25, 0x2, R6 ;  /* 0x0000000219187825 */ /* 0x000fe200078e0206 */
[----:B------:R-:W-:-:S03]  /*25d40*/  ULDC UR8, c[0x0][0x22c] ;  /* 0x00008b0000087ab9 */ /* 0x000fc60000000800 */
[----:B------:R-:W-:Y:S01]  /*25d50*/  IMAD.WIDE R28, R33, 0x2, R2 ;  /* 0x00000002211c7825 */ /* 0x000fe200078e0202 */
        /* <DEDUP_REMOVED lines=32> */
[----:B------:R-:W-:Y:S01]  /*25f60*/  ULDC UR10, c[0x0][0x228] ;  /* 0x00008a00000a7ab9 */ /* 0x000fe20000000800 */
[C---:B------:R-:W-:Y:S01]  /*25f70*/  ISETP.LT.AND P1, PT, R10.reuse, UR12, !P1 ;  /* 0x0000000c0a007c0c */ /* 0x040fe2000cf21270 */
[C---:B0-----:R-:W-:Y:S01]  /*25f80*/  VIADD R31, R35.reuse, UR8 ;  /* 0x00000008231f7c36 */ /* 0x041fe20008000000 */
[----:B------:R-:W-:Y:S01]  /*25f90*/  ISETP.LT.AND P4, PT, R10, UR16, !P4 ;  /* 0x000000100a007c0c */ /* 0x000fe2000e781270 */
[C---:B------:R-:W-:Y:S01]  /*25fa0*/  IMAD.WIDE R8, R35.reuse, 0x2, R2 ;  /* 0x0000000223087825 */ /* 0x040fe200078e0202 */
[----:B------:R-:W-:Y:S01]  /*25fb0*/  PRMT R30, R56, 0x7632, R30 ;  /* 0x00007632381e7816 */ /* 0x000fe2000000001e */
[----:B------:R-:W-:Y:S01]  /*25fc0*/  ULDC UR12, c[0x0][0x228] ;  /* 0x00008a00000c7ab9 */ /* 0x000fe20000000800 */
[----:B------:R-:W-:Y:S01]  /*25fd0*/  PRMT R32, R92, 0x7632, R32 ;  /* 0x000076325c207816 */ /* 0x000fe20000000020 */
[----:B--2---:R-:W-:Y:S01]  /*25fe0*/  IMAD.WIDE R24, R35, 0x2, R6 ;  /* 0x0000000223187825 */ /* 0x004fe200078e0206 */
[----:B------:R-:W-:Y:S01]  /*25ff0*/  ULDC UR14, c[0x0][0x228] ;  /* 0x00008a00000e7ab9 */ /* 0x000fe20000000800 */
[----:B------:R-:W-:Y:S01]  /*26000*/  ULDC UR8, c[0x0][0x22c] ;  /* 0x00008b0000087ab9 */ /* 0x000fe20000000800 */
[----:B------:R-:W-:Y:S01]  /*26010*/  ULDC UR16, c[0x0][0x228] ;  /* 0x00008a0000107ab9 */ /* 0x000fe20000000800 */
[----:B------:R-:W-:Y:S01]  /*26020*/  IMAD.WIDE R26, R31, 0x2, R2 ;  /* 0x000000021f1a7825 */ /* 0x000fe200078e0202 */
[----:B------:R-:W-:Y:S03]  /*26030*/  @P5 STG.E.U16 desc[UR6][R8.64], R56 ;  /* 0x0000003808005986 */ /* 0x000fe6000c101506 */
[----:B---3--:R-:W-:-:S02]  /*26040*/  VIADD R0, R4, 0x44 ;  /* 0x0000004404007836 */ /* 0x008fc40000000000 */
        /* <DEDUP_REMOVED lines=17> */
[----:B--2---:R-:W-:-:S03]  /*26160*/  PRMT R28, R57, 0x7632, R28 ;  /* 0x00007632391c7816 */ /* 0x004fc6000000001c */
[C---:B------:R-:W-:Y:S02]  /*26170*/  VIADD R29, R25.reuse, UR4 ;  /* 0x00000004191d7c36 */ /* 0x040fe40008000000 */
[----:B------:R0:W-:Y:S01]  /*26180*/  @P4 STG.E.U16 desc[UR6][R8.64], R57 ;  /* 0x0000003908004986 */ /* 0x0001e2000c101506 */
[----:B------:R-:W-:Y:S01]  /*26190*/  IMAD.WIDE R24, R25, 0x2, R6 ;  /* 0x0000000219187825 */ /* 0x000fe200078e0206 */
[----:B------:R-:W-:Y:S01]  /*261a0*/  ULDC UR4, c[0x0][0x22c] ;  /* 0x00008b0000047ab9 */ /* 0x000fe20000000800 */
[----:B------:R-:W-:Y:S01]  /*261b0*/  ISETP.LT.AND P0, PT, R10, UR10, !P0 ;  /* 0x0000000a0a007c0c */ /* 0x000fe2000c701270 */
[----:B------:R-:W-:Y:S01]  /*261c0*/  ULDC UR8, c[0x0][0x22c] ;  /* 0x00008b0000087ab9 */ /* 0x000fe20000000800 */
[----:B------:R-:W-:Y:S01]  /*261d0*/  IMAD.WIDE R26, R29, 0x2, R2 ;  /* 0x000000021d1a7825 */ /* 0x000fe200078e0202 */
[----:B------:R-:W-:Y:S01]  /*261e0*/  @P2 STG.E.U16 desc[UR6][R24.64], R28 ;  /* 0x0000001c18002986 */ /* 0x000fe2000c101506 */
[----:B------:R-:W-:Y:S02]  /*261f0*/  ULDC UR10, c[0x0][0x228] ;  /* 0x00008a00000a7ab9 */ /* 0x000fe40000000800 */
[----:B------:R-:W-:Y:S01]  /*26200*/  VIADD R0, R4, 0x46 ;  /* 0x0000004604007836 */ /* 0x000fe20000000000 */
[----:B------:R2:W-:Y:S01]  /*26210*/  @P6 STG.E.U16 desc[UR6][R26.64], R93 ;  /* 0x0000005d1a006986 */ /* 0x0005e2000c101506 */
[----:B------:R-:W-:Y:S01]  /*26220*/  ISETP.LT.AND P6, PT, R5, UR12, !P5 ;  /* 0x0000000c05007c0c */ /* 0x000fe2000efc1270 */
[C---:B0-----:R-:W-:Y:S01]  /*26230*/  IMAD.WIDE R8, R29.reuse, 0x2, R6 ;  /* 0x000000021d087825 */ /* 0x041fe200078e0206 */
[----:B------:R-:W-:Y:S01]  /*26240*/  ISETP.LT.AND P5, PT, R10, UR14, !P5 ;  /* 0x0000000e0a007c0c */ /* 0x000fe2000efa1270 */
[----:B------:R-:W-:Y:S01]  /*26250*/  ULDC UR12, c[0x0][0x228] ;  /* 0x00008a00000c7ab9 */ /* 0x000fe20000000800 */
[----:B------:R-:W-:Y:S01]  /*26260*/  ISETP.GE.AND P4, PT, R0, UR4, PT ;  /* 0x0000000400007c0c */ /* 0x000fe2000bf86270 */
[----:B------:R-:W-:Y:S01]  /*26270*/  ULDC UR4, c[0x0][0x248] ;  /* 0x0000920000047ab9 */ /* 0x000fe20000000800 */
[----:B------:R-:W-:Y:S01]  /*26280*/  VIADD R0, R4, 0x47 ;  /* 0x0000004704007836 */ /* 0x000fe20000000000 */
[----:B------:R-:W-:Y:S01]  /*26290*/  ULDC UR14, c[0x0][0x228] ;  /* 0x00008a00000e7ab9 */ /* 0x000fe20000000800 */
[----:B------:R-:W-:Y:S01]  /*262a0*/  VIADD R31, R29, UR4 ;  /* 0x000000041d1f7c36 */ /* 0x000fe20008000000 */
[----:B------:R-:W-:Y:S01]  /*262b0*/  ULDC UR4, c[0x0][0x22c] ;  /* 0x00008b0000047ab9 */ /* 0x000fe20000000800 */
[----:B--2---:R-:W-:-:S02]  /*262c0*/  PRMT R93, R93, 0x7632, R93 ;  /* 0x000076325d5d7816 */ /* 0x004fc4000000005d */
[C---:B------:R-:W-:Y:S01]  /*262d0*/  IMAD.WIDE R24, R31.reuse, 0x2, R2 ;  /* 0x000000021f187825 */ /* 0x040fe200078e0202 */
[----:B------:R-:W-:Y:S01]  /*262e0*/  ISETP.GE.AND P2, PT, R0, UR8, PT ;  /* 0x0000000800007c0c */ /* 0x000fe2000bf46270 */
[----:B------:R-:W-:Y:S01]  /*262f0*/  ULDC UR8, c[0x0][0x248] ;  /* 0x0000920000087ab9 */ /* 0x000fe20000000800 */
[----:B------:R-:W-:Y:S01]  /*26300*/  PRMT R0, R58, 0x7632, R0 ;  /* 0x000076323a007816 */ /* 0x000fe20000000000 */
        /* <DEDUP_REMOVED lines=13> */
[C---:B0-----:R-:W-:Y:S01]  /*263e0*/  IMAD.WIDE R8, R31.reuse, 0x2, R2 ;  /* 0x000000021f087825 */ /* 0x041fe200078e0202 */
        /* <DEDUP_REMOVED lines=122> */
[----:B------:R-:W-:Y:S01]  /*26b90*/  IMAD.WIDE R24, R31, 0x2, R2 ;  /* 0x000000021f187825 */ /* 0x000fe200078e0202 */
        /* <DEDUP_REMOVED lines=195> */
[----:B------:R-:W-:Y:S01]  /*277d0*/  PRMT R30, R71, 0x7632, R30 ;  /* 0x00007632471e7816 */ /* 0x000fe2000000001e */
[----:B------:R-:W-:Y:S01]  /*277e0*/  ULDC UR10, c[0x0][0x22c] ;  /* 0x00008b00000a7ab9 */ /* 0x000fe20000000800 */
        /* <DEDUP_REMOVED lines=33> */
[----:B------:R-:W-:Y:S01]  /*27a00*/  ULDC UR14, c[0x0][0x228] ;  /* 0x00008a00000e7ab9 */ /* 0x000fe20000000800 */
[----:B--2---:R-:W-:Y:S01]  /*27a10*/  IMAD.WIDE R24, R31, 0x2, R6 ;  /* 0x000000021f187825 */ /* 0x004fe200078e0206 */
[----:B------:R-:W-:Y:S01]  /*27a20*/  PRMT R31, R83, 0x7632, R31 ;  /* 0x00007632531f7816 */ /* 0x000fe2000000001f */
[----:B------:R-:W-:Y:S01]  /*27a30*/  ULDC UR8, c[0x0][0x22c] ;  /* 0x00008b0000087ab9 */ /* 0x000fe20000000800 */
[----:B------:R-:W-:Y:S01]  /*27a40*/  ULDC UR16, c[0x0][0x228] ;  /* 0x00008a0000107ab9 */ /* 0x000fe20000000800 */
[----:B---3--:R-:W-:Y:S01]  /*27a50*/  VIADD R0, R4, 0x62 ;  /* 0x0000006204007836 */ /* 0x008fe20000000000 */
[----:B------:R-:W-:Y:S01]  /*27a60*/  ULDC UR18, c[0x0][0x228] ;  /* 0x00008a0000127ab9 */ /* 0x000fe20000000800 */
[C---:B------:R-:W-:Y:S01]  /*27a70*/  IMAD.WIDE R26, R33.reuse, 0x2, R2 ;  /* 0x00000002211a7825 */ /* 0x040fe200078e0202 */
[----:B------:R-:W-:Y:S03]  /*27a80*/  @P5 STG.E.U16 desc[UR6][R8.64], R71 ;  /* 0x0000004708005986 */ /* 0x000fe6000c101506 */
[----:B------:R-:W-:Y:S01]  /*27a90*/  IMAD.WIDE R28, R33, 0x2, R6 ;  /* 0x00000002211c7825 */ /* 0x000fe200078e0206 */
[----:B------:R-:W-:Y:S01]  /*27aa0*/  ISETP.GE.AND P5, PT, R0, UR10, PT ;  /* 0x0000000a00007c0c */ /* 0x000fe2000bfa6270 */
[----:B------:R0:W-:Y:S01]  /*27ab0*/  @P1 STG.E.U16 desc[UR6][R24.64], R30 ;  /* 0x0000001e18001986 */ /* 0x0001e2000c101506 */
[----:B------:R-:W-:-:S03]  /*27ac0*/  ULDC UR10, c[0x0][0x228] ;  /* 0x00008a00000a7ab9 */ /* 0x000fc60000000800 */
        /* <DEDUP_REMOVED lines=160> */
[----:B------:R2:W-:Y:S03]  /*284d0*/  @P2 STG.E.U16 desc[UR6][R24.64], R16 ;  /* 0x0000001018002986 */ /* 0x0005e6000c101506 */
        /* <DEDUP_REMOVED lines=9> */
[----:B------:R-:W-:Y:S01]  /*28570*/  VIADD R0, R4, 0x6f ;  /* 0x0000006f04007836 */ /* 0x000fe20000000000 */
[----:B--2---:R-:W-:Y:S01]  /*28580*/  PRMT R24, R22, 0x7632, R24 ;  /* 0x0000763216187816 */ /* 0x004fe20000000018 */
[----:B------:R-:W-:Y:S01]  /*28590*/  VIADD R25, R29, UR4 ;  /* 0x000000041d197c36 */ /* 0x000fe20008000000 */
[----:B------:R-:W-:Y:S01]  /*285a0*/  ULDC UR4, c[0x0][0x22c] ;  /* 0x00008b0000047ab9 */ /* 0x000fe20000000800 */
[----:B---3--:R-:W-:Y:S01]  /*285b0*/  VIADD R26, R4, 0x70 ;  /* 0x00000070041a7836 */ /* 0x008fe20000000000 */
        /* <DEDUP_REMOVED lines=35> */
[----:B------:R3:W-:Y:S01]  /*287f0*/  @P6 STG.E.U16 desc[UR6][R20.64], R23 ;  /* 0x0000001714006986 */ /* 0x0007e2000c101506 */
[----:B------:R-:W-:Y:S01]  /*28800*/  ISETP.LT.AND P6, PT, R5, UR14, !P0 ;  /* 0x0000000e05007c0c */ /* 0x000fe2000c7c1270 */
[----:B------:R-:W-:Y:S01]  /*28810*/  VIADD R0, R4, 0x72 ;  /* 0x0000007204007836 */ /* 0x000fe20000000000 */
[----:B0-----:R-:W-:Y:S01]  /*28820*/  PRMT R18, R19, 0x7632, R18 ;  /* 0x0000763213127816 */ /* 0x001fe20000000012 */
[----:B------:R-:W-:Y:S01]  /*28830*/  @P4 STG.E.U16 desc[UR6][R24.64], R26 ;  /* 0x0000001a18004986 */ /* 0x000fe2000c101506 */
[----:B------:R-:W-:Y:S01]  /*28840*/  ISETP.LT.AND P4, PT, R5, UR10, !P2 ;  /* 0x0000000a05007c0c */ /* 0x000fe2000d781270 */
[----:B------:R-:W-:Y:S01]  /*28850*/  ULDC UR10, c[0x0][0x228] ;  /* 0x00008a00000a7ab9 */ /* 0x000fe20000000800 */
[----:B------:R-:W-:Y:S01]  /*28860*/  ISETP.LT.AND P2, PT, R10, UR12, !P2 ;  /* 0x0000000c0a007c0c */ /* 0x000fe2000d741270 */
[----:B--2---:R-:W-:Y:S01]  /*28870*/  VIADD R17, R27, UR4 ;  /* 0x000000041b117c36 */ /* 0x004fe20008000000 */
[----:B------:R-:W-:Y:S01]  /*28880*/  ULDC UR4, c[0x0][0x248] ;  /* 0x0000920000047ab9 */ /* 0x000fe20000000800 */
[----:B------:R-:W-:Y:S01]  /*28890*/  ISETP.GE.AND P1, PT, R0, UR8, PT ;  /* 0x0000000800007c0c */ /* 0x000fe2000bf26270 */
[----:B------:R-:W-:Y:S01]  /*288a0*/  ULDC UR12, c[0x0][0x228] ;  /* 0x00008a00000c7ab9 */ /* 0x000fe20000000800 */
[C---:B---3--:R-:W-:Y:S01]  /*288b0*/  VIADD R23, R17.reuse, UR4 ;  /* 0x0000000411177c36 */ /* 0x048fe20008000000 */
[----:B------:R-:W-:Y:S01]  /*288c0*/  ULDC UR4, c[0x0][0x22c] ;  /* 0x00008b0000047ab9 */ /* 0x000fe20000000800 */
        /* <DEDUP_REMOVED lines=567> */
[----:B------:R2:W-:Y:S01]  /*2ac40*/  @P2 STG.E.U16 desc[UR6][R12.64], R16 ;  /* 0x000000100c002986 */ /* 0x0005e2000c101506 */
        /* <DEDUP_REMOVED lines=9> */
[C---:B------:R-:W-:Y:S01]  /*2ace0*/  VIADD R0, R4.reuse, 0x9c ;  /* 0x0000009c04007836 */ /* 0x040fe20000000000 */
[----:B------:R-:W-:Y:S01]  /*2acf0*/  ULDC UR14, c[0x0][0x228] ;  /* 0x00008a00000e7ab9 */ /* 0x000fe20000000800 */
[----:B------:R-:W-:Y:S01]  /*2ad00*/  VIADD R19, R17, UR4 ;  /* 0x0000000411137c36 */ /* 0x000fe20008000000 */
[----:B------:R-:W-:Y:S01]  /*2ad10*/  ULDC UR4, c[0x0][0x22c] ;  /* 0x00008b0000047ab9 */ /* 0x000fe20000000800 */
[----:B--2---:R-:W-:Y:S01]  /*2ad20*/  VIADD R16, R4, 0x9d ;  /* 0x0000009d04107836 */ /* 0x004fe20000000000 */
[----:B---3--:R-:W-:Y:S01]  /*2ad30*/  PRMT R144, R144, 0x7632, R144 ;  /* 0x0000763290907816 */ /* 0x008fe20000000090 */
[C---:B------:R-:W-:Y:S01]  /*2ad40*/  IMAD.WIDE R12, R19.reuse, 0x2, R2 ;  /* 0x00000002130c7825 */ /* 0x040fe200078e0202 */
[----:B------:R-:W-:Y:S01]  /*2ad50*/  ISETP.GE.AND P2, PT, R0, UR8, PT ;  /* 0x0000000800007c0c */ /* 0x000fe2000bf46270 */
[----:B------:R-:W-:Y:S01]  /*2ad60*/  ULDC UR8, c[0x0][0x248] ;  /* 0x0000920000087ab9 */ /* 0x000fe20000000800 */
[----:B------:R-:W-:Y:S01]  /*2ad70*/  PRMT R0, R148, 0x7632, R0 ;  /* 0x0000763294007816 */ /* 0x000fe20000000000 */
[----:B------:R-:W-:Y:S01]  /*2ad80*/  IMAD.WIDE R14, R19, 0x2, R6 ;  /* 0x00000002130e7825 */ /* 0x000fe200078e0206 */
[----:B------:R0:W-:Y:S01]  /*2ad90*/  @P0 STG.E.U16 desc[UR6][R8.64], R144 ;  /* 0x0000009008000986 */ /* 0x0001e2000c101506 */
[----:B------:R-:W-:Y:S01]  /*2ada0*/  ISETP.GE.AND P0, PT, R16, UR4, PT ;  /* 0x0000000410007c0c */ /* 0x000fe2000bf06270 */
[----:B------:R-:W-:-:S02]  /*2adb0*/  ULDC UR4, c[0x0][0x248] ;  /* 0x0000920000047ab9 */ /* 0x000fc40000000800 */
[----:B------:R2:W-:Y:S01]  /*2adc0*/  @P6 STG.E.U16 desc[UR6][R12.64], R148 ;  /* 0x000000940c006986 */ /* 0x0005e2000c101506 */
[----:B------:R-:W-:Y:S01]  /*2add0*/  ISETP.LT.AND P6, PT, R5, UR10, !P1 ;  /* 0x0000000a05007c0c */ /* 0x000fe2000cfc1270 */
[----:B------:R-:W-:Y:S01]  /*2ade0*/  VIADD R19, R19, UR4 ;  /* 0x0000000413137c36 */ /* 0x000fe20008000000 */
[C---:B------:R-:W-:Y:S01]  /*2adf0*/  ISETP.LT.AND P1, PT, R10.reuse, UR12, !P1 ;  /* 0x0000000c0a007c0c */ /* 0x040fe2000cf21270 */
[----:B------:R3:W-:Y:S01]  /*2ae00*/  @P5 STG.E.U16 desc[UR6][R14.64], R0 ;  /* 0x000000000e005986 */ /* 0x0007e2000c101506 */
[----:B------:R-:W-:Y:S01]  /*2ae10*/  ISETP.LT.AND P5, PT, R5, UR14, !P4 ;  /* 0x0000000e05007c0c */ /* 0x000fe2000e7a1270 */
[C---:B------:R-:W-:Y:S01]  /*2ae20*/  VIADD R21, R19.reuse, UR8 ;  /* 0x0000000813157c36 */ /* 0x040fe20008000000 */
[----:B------:R-:W-:Y:S01]  /*2ae30*/  ISETP.LT.AND P4, PT, R10, UR16, !P4 ;  /* 0x000000100a007c0c */ /* 0x000fe2000e781270 */
[----:B0-----:R-:W-:Y:S01]  /*2ae40*/  IMAD.WIDE R8, R19, 0x2, R2 ;  /* 0x0000000213087825 */ /* 0x001fe200078e0202 */
[----:B------:R-:W-:Y:S01]  /*2ae50*/  PRMT R18, R145, 0x7632, R18 ;  /* 0x0000763291127816 */ /* 0x000fe20000000012 */
[----:B------:R-:W-:Y:S01]  /*2ae60*/  ULDC UR4, c[0x0][0x22c] ;  /* 0x00008b0000047ab9 */ /* 0x000fe20000000800 */
[----:B------:R-:W-:Y:S01]  /*2ae70*/  ULDC UR10, c[0x0][0x228] ;  /* 0x00008a00000a7ab9 */ /* 0x000fe20000000800 */
[----:B--2---:R-:W-:Y:S01]  /*2ae80*/  IMAD.WIDE R12, R19, 0x2, R6 ;  /* 0x00000002130c7825 */ /* 0x004fe200078e0206 */
[----:B------:R-:W-:Y:S01]  /*2ae90*/  PRMT R19, R149, 0x7632, R19 ;  /* 0x0000763295137816 */ /* 0x000fe20000000013 */
[----:B------:R-:W-:Y:S01]  /*2aea0*/  ULDC UR12, c[0x0][0x228] ;  /* 0x00008a00000c7ab9 */ /* 0x000fe20000000800 */
[----:B------:R-:W-:Y:S01]  /*2aeb0*/  ULDC UR14, c[0x0][0x228] ;  /* 0x00008a00000e7ab9 */ /* 0x000fe20000000800 */
[----:B---3--:R-:W-:Y:S01]  /*2aec0*/  IMAD.WIDE R14, R21, 0x2, R2 ;  /* 0x00000002150e7825 */ /* 0x008fe200078e0202 */
[----:B------:R-:W-:Y:S01]  /*2aed0*/  @P6 STG.E.U16 desc[UR6][R8.64], R145 ;  /* 0x0000009108006986 */ /* 0x000fe2000c101506 */
[----:B------:R-:W-:Y:S01]  /*2aee0*/  ULDC UR8, c[0x0][0x22c] ;  /* 0x00008b0000087ab9 */ /* 0x000fe20000000800 */
        /* <DEDUP_REMOVED lines=43> */
[----:B------:R-:W-:Y:S01]  /*2b1a0*/  IMAD.WIDE R12, R19, 0x2, R2 ;  /* 0x00000002130c7825 */ /* 0x000fe200078e0202 */
        /* <DEDUP_REMOVED lines=1122> */
[----:B------:R-:W-:Y:S01]  /*2f7d0*/  IMAD.WIDE R14, R19, 0x2, R6 ;  /* 0x00000002130e7825 */ /* 0x000fe200078e0206 */
[----:B------:R0:W-:Y:S03]  /*2f7e0*/  @P0 STG.E.U16 desc[UR6][R8.64], R230 ;  /* 0x000000e608000986 */ /* 0x0001e6000c101506 */
[----:B------:R-:W-:Y:S01]  /*2f7f0*/  VIADD R16, R4, 0xf2 ;  /* 0x000000f204107836 */ /* 0x000fe20000000000 */
[----:B------:R2:W-:Y:S04]  /*2f800*/  @P6 STG.E.U16 desc[UR6][R12.64], R227 ;  /* 0x000000e30c006986 */ /* 0x0005e8000c101506 */
[----:B------:R3:W-:Y:S01]  /*2f810*/  @P5 STG.E.U16 desc[UR6][R14.64], R0 ;  /* 0x000000000e005986 */ /* 0x0007e2000c101506 */
[----:B------:R-:W-:Y:S01]  /*2f820*/  ISETP.GE.AND P0, PT, R16, UR4, PT ;  /* 0x0000000410007c0c */ /* 0x000fe2000bf06270 */
[----:B------:R-:W-:Y:S01]  /*2f830*/  ULDC UR4, c[0x0][0x248] ;  /* 0x0000920000047ab9 */ /* 0x000fe20000000800 */
[----:B------:R-:W-:Y:S01]  /*2f840*/  ISETP.LT.AND P5, PT, R5, UR10, !P1 ;  /* 0x0000000a05007c0c */ /* 0x000fe2000cfa1270 */
[----:B------:R-:W-:Y:S01]  /*2f850*/  VIADD R19, R19, UR4 ;  /* 0x0000000413137c36 */ /* 0x000fe20008000000 */
[C---:B------:R-:W-:Y:S01]  /*2f860*/  ISETP.LT.AND P1, PT, R10.reuse, UR12, !P1 ;  /* 0x0000000c0a007c0c */ /* 0x040fe2000cf21270 */
[----:B------:R-:W-:Y:S01]  /*2f870*/  ULDC UR4, c[0x0][0x22c] ;  /* 0x00008b0000047ab9 */ /* 0x000fe20000000800 */
        /* <DEDUP_REMOVED lines=8> */
[----:B------:R-:W-:-:S03]  /*2f900*/  PRMT R19, R232, 0x7632, R19 ;  /* 0x00007632e8137816 */ /* 0x000fc60000000013 */
[----:B---3--:R-:W-:Y:S01]  /*2f910*/  VIADD R0, R4, 0xf3 ;  /* 0x000000f304007836 */ /* 0x008fe20000000000 */
[----:B------:R-:W-:Y:S01]  /*2f920*/  ULDC UR8, c[0x0][0x248] ;  /* 0x0000920000087ab9 */ /* 0x000fe20000000800 */
[C---:B------:R-:W-:Y:S01]  /*2f930*/  IMAD.WIDE R14, R21.reuse, 0x2, R2 ;  /* 0x00000002150e7825 */ /* 0x040fe200078e0202 */
[----:B------:R-:W-:Y:S01]  /*2f940*/  @P5 STG.E.U16 desc[UR6][R8.64], R231 ;  /* 0x000000e708005986 */ /* 0x000fe2000c101506 */
[----:B------:R-:W-:Y:S01]  /*2f950*/  ULDC UR16, c[0x0][0x228] ;  /* 0x00008a0000107ab9 */ /* 0x000fe20000000800 */
[----:B------:R-:W-:Y:S01]  /*2f960*/  ULDC UR10, c[0x0][0x22c] ;  /* 0x00008b00000a7ab9 */ /* 0x000fe20000000800 */
[----:B------:R-:W-:Y:S01]  /*2f970*/  IMAD.WIDE R16, R21, 0x2, R6 ;  /* 0x0000000215107825 */ /* 0x000fe200078e0206 */
[----:B------:R0:W-:Y:S01]  /*2f980*/  @P1 STG.E.U16 desc[UR6][R12.64], R18 ;  /* 0x000000120c001986 */ /* 0x0001e2000c101506 */
[----:B------:R-:W-:Y:S01]  /*2f990*/  ISETP.GE.AND P5, PT, R0, UR4, PT ;  /* 0x0000000400007c0c */ /* 0x000fe2000bfa6270 */
[----:B------:R-:W-:Y:S01]  /*2f9a0*/  ULDC UR4, c[0x0][0x248] ;  /* 0x0000920000047ab9 */ /* 0x000fe20000000800 */
[C---:B------:R-:W-:Y:S01]  /*2f9b0*/  ISETP.LT.AND P1, PT, R5.reuse, UR12, !P2 ;  /* 0x0000000c05007c0c */ /* 0x040fe2000d721270 */
[----:B------:R-:W-:Y:S01]  /*2f9c0*/  @P6 STG.E.U16 desc[UR6][R14.64], R232 ;  /* 0x000000e80e006986 */ /* 0x000fe2000c101506 */
[----:B------:R-:W-:Y:S01]  /*2f9d0*/  ISETP.LT.AND P2, PT, R10, UR14, !P2 ;  /* 0x0000000e0a007c0c */ /* 0x000fe2000d741270 */
[----:B------:R-:W-:Y:S01]  /*2f9e0*/  VIADD R0, R4, 0xf4 ;  /* 0x000000f404007836 */ /* 0x000fe20000000000 */
[----:B------:R-:W-:Y:S01]  /*2f9f0*/  ISETP.LT.AND P6, PT, R10, UR18, !P0 ;  /* 0x000000120a007c0c */ /* 0x000fe2000c7c1270 */
[----:B------:R2:W-:Y:S01]  /*2fa00*/  @P4 STG.E.U16 desc[UR6][R16.64], R19 ;  /* 0x0000001310004986 */ /* 0x0005e2000c101506 */
[----:B------:R-:W-:Y:S01]  /*2fa10*/  ISETP.LT.AND P4, PT, R5, UR16, !P0 ;  /* 0x0000001005007c0c */ /* 0x000fe2000c781270 */
[----:B------:R-:W-:Y:S01]  /*2fa20*/  ULDC UR12, c[0x0][0x228] ;  /* 0x00008a00000c7ab9 */ /* 0x000fe20000000800 */
[----:B0-----:R-:W-:Y:S01]  /*2fa30*/  VIADD R13, R21, UR4 ;  /* 0x00000004150d7c36 */ /* 0x001fe20008000000 */
[----:B------:R-:W-:Y:S01]  /*2fa40*/  PRMT R18, R236, 0x7632, R18 ;  /* 0x00007632ec127816 */ /* 0x000fe20000000012 */
[----:B------:R-:W-:Y:S01]  /*2fa50*/  ULDC UR4, c[0x0][0x248] ;  /* 0x0000920000047ab9 */ /* 0x000fe20000000800 */
[----:B------:R-:W-:Y:S01]  /*2fa60*/  PRMT R20, R233, 0x7632, R20 ;  /* 0x00007632e9147816 */ /* 0x000fe20000000014 */
[----:B------:R-:W-:Y:S01]  /*2fa70*/  IMAD.WIDE R8, R13, 0x2, R2 ;  /* 0x000000020d087825 */ /* 0x000fe200078e0202 */
[----:B------:R-:W-:-:S03]  /*2fa80*/  ULDC UR14, c[0x0][0x228] ;  /* 0x00008a00000e7ab9 */ /* 0x000fc60000000800 */
[C---:B--2---:R-:W-:Y:S01]  /*2fa90*/  VIADD R19, R13.reuse, UR8 ;  /* 0x000000080d137c36 */ /* 0x044fe20008000000 */
[----:B------:R-:W-:Y:S01]  /*2faa0*/  ISETP.GE.AND P0, PT, R0, UR10, PT ;  /* 0x0000000a00007c0c */ /* 0x000fe2000bf06270 */
[----:B------:R-:W-:Y:S01]  /*2fab0*/  IMAD.WIDE R12, R13, 0x2, R6 ;  /* 0x000000020d0c7825 */ /* 0x000fe200078e0206 */
[----:B------:R-:W-:Y:S01]  /*2fac0*/  @P1 STG.E.U16 desc[UR6][R8.64], R236 ;  /* 0x000000ec08001986 */ /* 0x000fe2000c101506 */
[----:B------:R-:W-:Y:S01]  /*2fad0*/  ULDC UR8, c[0x0][0x228] ;  /* 0x00008a0000087ab9 */ /* 0x000fe20000000800 */
[----:B------:R-:W-:Y:S01]  /*2fae0*/  ULDC UR10, c[0x0][0x228] ;  /* 0x00008a00000a7ab9 */ /* 0x000fe20000000800 */
[C---:B------:R-:W-:Y:S01]  /*2faf0*/  IMAD.WIDE R14, R19.reuse, 0x2, R2 ;  /* 0x00000002130e7825 */ /* 0x040fe200078e0202 */
[----:B------:R0:W-:Y:S03]  /*2fb00*/  @P2 STG.E.U16 desc[UR6][R12.64], R18 ;  /* 0x000000120c002986 */ /* 0x0001e6000c101506 */
[----:B------:R-:W-:Y:S01]  /*2fb10*/  IMAD.WIDE R16, R19, 0x2, R6 ;  /* 0x0000000213107825 */ /* 0x000fe200078e0206 */
[----:B------:R-:W-:-:S03]  /*2fb20*/  ISETP.LT.AND P2, PT, R5, UR8, !P5 ;  /* 0x0000000805007c0c */ /* 0x000fc6000ef41270 */
[----:B------:R-:W-:Y:S01]  /*2fb30*/  VIADD R0, R4, 0xf5 ;  /* 0x000000f504007836 */ /* 0x000fe20000000000 */
[----:B------:R-:W-:Y:S01]  /*2fb40*/  @P4 STG.E.U16 desc[UR6][R14.64], R233 ;  /* 0x000000e90e004986 */ /* 0x000fe2000c101506 */
[----:B------:R-:W-:Y:S01]  /*2fb50*/  ISETP.LT.AND P5, PT, R10, UR10, !P5 ;  /* 0x0000000a0a007c0c */ /* 0x000fe2000efa1270 */
[----:B------:R-:W-:Y:S01]  /*2fb60*/  ULDC UR8, c[0x0][0x228] ;  /* 0x00008a0000087ab9 */ /* 0x000fe20000000800 */
[----:B------:R-:W-:Y:S01]  /*2fb70*/  ISETP.LT.AND P4, PT, R5, UR12, !P0 ;  /* 0x0000000c05007c0c */ /* 0x000fe2000c781270 */
[----:B------:R2:W-:Y:S01]  /*2fb80*/  @P6 STG.E.U16 desc[UR6][R16.64], R20 ;  /* 0x0000001410006986 */ /* 0x0005e2000c101506 */
[----:B0-----:R-:W-:Y:S01]  /*2fb90*/  VIADD R13, R19, UR4 ;  /* 0x00000004130d7c36 */ /* 0x001fe20008000000 */
[----:B------:R-:W-:Y:S01]  /*2fba0*/  ISETP.GE.AND P1, PT, R0, UR5, PT ;  /* 0x0000000500007c0c */ /* 0x000fe2000bf26270 */
[----:B------:R-:W-:Y:S01]  /*2fbb0*/  ULDC UR5, c[0x0][0x248] ;  /* 0x0000920000057ab9 */ /* 0x000fe20000000800 */
[----:B------:R-:W-:Y:S01]  /*2fbc0*/  ISETP.LT.AND P6, PT, R10, UR14, !P0 ;  /* 0x0000000e0a007c0c */ /* 0x000fe2000c7c1270 */
[----:B------:R-:W-:Y:S01]  /*2fbd0*/  VIADD R19, R13, UR5 ;  /* 0x000000050d137c36 */ /* 0x000fe20008000000 */
[----:B------:R-:W-:Y:S01]  /*2fbe0*/  PRMT R18, R237, 0x7632, R18 ;  /* 0x00007632ed127816 */ /* 0x000fe20000000012 */
[C---:B------:R-:W-:Y:S01]  /*2fbf0*/  IMAD.WIDE R8, R13.reuse, 0x2, R2 ;  /* 0x000000020d087825 */ /* 0x040fe200078e0202 */
[----:B------:R-:W-:Y:S01]  /*2fc00*/  ULDC UR4, c[0x0][0x248] ;  /* 0x0000920000047ab9 */ /* 0x000fe20000000800 */
[----:B------:R-:W-:Y:S01]  /*2fc10*/  ULDC UR10, c[0x0][0x228] ;  /* 0x00008a00000a7ab9 */ /* 0x000fe20000000800 */
[----:B------:R-:W-:Y:S01]  /*2fc20*/  ULDC UR12, c[0x0][0x228] ;  /* 0x00008a00000c7ab9 */ /* 0x000fe20000000800 */
[----:B------:R-:W-:Y:S01]  /*2fc30*/  IMAD.WIDE R12, R13, 0x2, R6 ;  /* 0x000000020d0c7825 */ /* 0x000fe200078e0206 */
[----:B--2---:R-:W-:Y:S01]  /*2fc40*/  PRMT R20, R234, 0x7632, R20 ;  /* 0x00007632ea147816 */ /* 0x004fe20000000014 */
[----:B------:R-:W-:-:S02]  /*2fc50*/  ULDC UR5, c[0x0][0x248] ;  /* 0x0000920000057ab9 */ /* 0x000fc40000000800 */
[----:B------:R-:W-:Y:S02]  /*2fc60*/  VIADD R0, R4, 0xf6 ;  /* 0x000000f604007836 */ /* 0x000fe40000000000 */
[C---:B------:R-:W-:Y:S01]  /*2fc70*/  IMAD.WIDE R14, R19.reuse, 0x2, R2 ;  /* 0x00000002130e7825 */ /* 0x040fe200078e0202 */
[----:B------:R-:W-:Y:S03]  /*2fc80*/  @P2 STG.E.U16 desc[UR6][R8.64], R237 ;  /* 0x000000ed08002986 */ /* 0x000fe6000c101506 */
[----:B------:R-:W-:Y:S01]  /*2fc90*/  IMAD.WIDE R16, R19, 0x2, R6 ;  /* 0x0000000213107825 */ /* 0x000fe200078e0206 */
[----:B------:R0:W-:Y:S01]  /*2fca0*/  @P5 STG.E.U16 desc[UR6][R12.64], R18 ;  /* 0x000000120c005986 */ /* 0x0001e2000c101506 */
[----:B------:R-:W-:Y:S01]  /*2fcb0*/  ISETP.GE.AND P0, PT, R0, UR9, PT ;  /* 0x0000000900007c0c */ /* 0x000fe2000bf06270 */
[----:B------:R-:W-:Y:S02]  /*2fcc0*/  ULDC UR9, c[0x0][0x228] ;  /* 0x00008a0000097ab9 */ /* 0x000fe40000000800 */
[----:B------:R2:W-:Y:S01]  /*2fcd0*/  @P4 STG.E.U16 desc[UR6][R14.64], R234 ;  /* 0x000000ea0e004986 */ /* 0x0005e2000c101506 */
[----:B------:R-:W-:Y:S01]  /*2fce0*/  VIADD R0, R4, 0xf7 ;  /* 0x000000f704007836 */ /* 0x000fe20000000000 */
[----:B------:R-:W-:Y:S01]  /*2fcf0*/  ISETP.LT.AND P4, PT, R5, UR8, !P1 ;  /* 0x0000000805007c0c */ /* 0x000fe2000cf81270 */
[----:B------:R-:W-:Y:S01]  /*2fd00*/  ULDC UR8, c[0x0][0x228] ;  /* 0x00008a0000087ab9 */ /* 0x000fe20000000800 */
[----:B------:R3:W-:Y:S01]  /*2fd10*/  @P6 STG.E.U16 desc[UR6][R16.64], R20 ;  /* 0x0000001410006986 */ /* 0x0007e2000c101506 */
[----:B------:R-:W-:Y:S01]  /*2fd20*/  ISETP.LT.AND P1, PT, R10, UR9, !P1 ;  /* 0x000000090a007c0c */ /* 0x000fe2000cf21270 */
[----:B------:R-:W-:-:S02]  /*2fd30*/  ULDC UR9, c[0x0][0x228] ;  /* 0x00008a0000097ab9 */ /* 0x000fc40000000800 */
[----:B------:R-:W4:Y:S01]  /*2fd40*/  LDS.128 R20, [R11] ;  /* 0x000000000b147984 */ /* 0x000f220000000c00 */
[----:B0-----:R-:W-:Y:S01]  /*2fd50*/  VIADD R13, R19, UR4 ;  /* 0x00000004130d7c36 */ /* 0x001fe20008000000 */
[----:B------:R-:W-:Y:S01]  /*2fd60*/  ISETP.LT.AND P5, PT, R5, UR10, !P0 ;  /* 0x0000000a05007c0c */ /* 0x000fe2000c7a1270 */
[----:B------:R-:W-:Y:S01]  /*2fd70*/  ULDC UR4, c[0x0][0x248] ;  /* 0x0000920000047ab9 */ /* 0x000fe20000000800 */
[----:B------:R-:W-:Y:S01]  /*2fd80*/  ISETP.GE.AND P2, PT, R0, UR13, PT ;  /* 0x0000000d00007c0c */ /* 0x000fe2000bf46270 */
[----:B------:R-:W-:Y:S01]  /*2fd90*/  VIADD R0, R4, 0xf8 ;  /* 0x000000f804007836 */ /* 0x000fe20000000000 */
[----:B------:R-:W-:Y:S01]  /*2fda0*/  ISETP.LT.AND P6, PT, R10, UR12, !P0 ;  /* 0x0000000c0a007c0c */ /* 0x000fe2000c7c1270 */
[C---:B------:R-:W-:Y:S01]  /*2fdb0*/  VIADD R19, R13.reuse, UR5 ;  /* 0x000000050d137c36 */ /* 0x040fe20008000000 */
[----:B------:R-:W-:Y:S01]  /*2fdc0*/  PRMT R18, R238, 0x7632, R18 ;  /* 0x00007632ee127816 */ /* 0x000fe20000000012 */
[----:B------:R-:W-:Y:S01]  /*2fdd0*/  IMAD.WIDE R8, R13, 0x2, R2 ;  /* 0x000000020d087825 */ /* 0x000fe200078e0202 */
[----:B------:R-:W-:Y:S01]  /*2fde0*/  ISETP.GE.AND P0, PT, R0, UR11, PT ;  /* 0x0000000b00007c0c */ /* 0x000fe2000bf06270 */
[----:B------:R-:W-:Y:S01]  /*2fdf0*/  ULDC UR10, c[0x0][0x228] ;  /* 0x00008a00000a7ab9 */ /* 0x000fe20000000800 */
[----:B------:R-:W-:Y:S01]  /*2fe00*/  PRMT R24, R235, 0x7632, R24 ;  /* 0x00007632eb187816 */ /* 0x000fe20000000018 */
[----:B------:R-:W-:Y:S01]  /*2fe10*/  IMAD.WIDE R12, R13, 0x2, R6 ;  /* 0x000000020d0c7825 */ /* 0x000fe200078e0206 */
[----:B------:R-:W-:Y:S01]  /*2fe20*/  @P4 STG.E.U16 desc[UR6][R8.64], R238 ;  /* 0x000000ee08004986 */ /* 0x000fe2000c101506 */
[----:B------:R-:W-:Y:S01]  /*2fe30*/  ULDC UR11, c[0x0][0x228] ;  /* 0x00008a00000b7ab9 */ /* 0x000fe20000000800 */
[----:B------:R-:W-:Y:S01]  /*2fe40*/  ULDC UR5, c[0x0][0x248] ;  /* 0x0000920000057ab9 */ /* 0x000fe20000000800 */
[----:B--2---:R-:W-:Y:S01]  /*2fe50*/  IMAD.WIDE R14, R19, 0x2, R2 ;  /* 0x00000002130e7825 */ /* 0x004fe200078e0202 */
[----:B------:R0:W-:Y:S03]  /*2fe60*/  @P1 STG.E.U16 desc[UR6][R12.64], R18 ;  /* 0x000000120c001986 */ /* 0x0001e6000c101506 */
[----:B------:R-:W-:Y:S01]  /*2fe70*/  VIADD R0, R4, 0xf9 ;  /* 0x000000f904007836 */ /* 0x000fe20000000000 */
[----:B------:R-:W-:Y:S01]  /*2fe80*/  ISETP.LT.AND P1, PT, R5, UR8, !P2 ;  /* 0x0000000805007c0c */ /* 0x000fe2000d721270 */
[----:B---3--:R-:W-:Y:S01]  /*2fe90*/  IMAD.WIDE R16, R19, 0x2, R6 ;  /* 0x0000000213107825 */ /* 0x008fe200078e0206 */
[----:B------:R2:W-:Y:S01]  /*2fea0*/  @P5 STG.E.U16 desc[UR6][R14.64], R235 ;  /* 0x000000eb0e005986 */ /* 0x0005e2000c101506 */
[----:B------:R-:W-:Y:S01]  /*2feb0*/  ISETP.LT.AND P2, PT, R10, UR9, !P2 ;  /* 0x000000090a007c0c */ /* 0x000fe2000d741270 */
[----:B------:R-:W-:Y:S01]  /*2fec0*/  ULDC UR8, c[0x0][0x228] ;  /* 0x00008a0000087ab9 */ /* 0x000fe20000000800 */
[----:B------:R-:W-:Y:S01]  /*2fed0*/  ISETP.GE.AND P4, PT, R0, UR17, PT ;  /* 0x0000001100007c0c */ /* 0x000fe2000bf86270 */
[----:B------:R-:W-:Y:S01]  /*2fee0*/  VIADD R0, R4, 0xfa ;  /* 0x000000fa04007836 */ /* 0x000fe20000000000 */
[----:B------:R-:W-:Y:S01]  /*2fef0*/  ISETP.LT.AND P5, PT, R5, UR10, !P0 ;  /* 0x0000000a05007c0c */ /* 0x000fe2000c7a1270 */
[----:B0-----:R-:W-:Y:S01]  /*2ff00*/  VIADD R13, R19, UR4 ;  /* 0x00000004130d7c36 */ /* 0x001fe20008000000 */
[----:B------:R0:W-:Y:S01]  /*2ff10*/  @P6 STG.E.U16 desc[UR6][R16.64], R24 ;  /* 0x0000001810006986 */ /* 0x0001e2000c101506 */
[----:B------:R-:W-:Y:S01]  /*2ff20*/  ISETP.LT.AND P6, PT, R10, UR11, !P0 ;  /* 0x0000000b0a007c0c */ /* 0x000fe2000c7c1270 */
[----:B------:R-:W-:Y:S01]  /*2ff30*/  ULDC UR4, c[0x0][0x248] ;  /* 0x0000920000047ab9 */ /* 0x000fe20000000800 */
[C---:B------:R-:W-:Y:S01]  /*2ff40*/  VIADD R11, R13.reuse, UR5 ;  /* 0x000000050d0b7c36 */ /* 0x040fe20008000000 */
[----:B------:R-:W-:Y:S01]  /*2ff50*/  ISETP.GE.AND P0, PT, R0, UR15, PT ;  /* 0x0000000f00007c0c */ /* 0x000fe2000bf06270 */
[----:B------:R-:W-:Y:S01]  /*2ff60*/  IMAD.WIDE R8, R13, 0x2, R2 ;  /* 0x000000020d087825 */ /* 0x000fe200078e0202 */
[----:B------:R-:W-:Y:S01]  /*2ff70*/  PRMT R0, R239, 0x7632, R0 ;  /* 0x00007632ef007816 */ /* 0x000fe20000000000 */
[----:B------:R-:W-:Y:S01]  /*2ff80*/  ULDC UR5, c[0x0][0x228] ;  /* 0x00008a0000057ab9 */ /* 0x000fe20000000800 */
[----:B-1----:R-:W-:Y:S01]  /*2ff90*/  PRMT R18, R240, 0x7632, R18 ;  /* 0x00007632f0127816 */ /* 0x002fe20000000012 */
[----:B------:R-:W-:Y:S01]  /*2ffa0*/  IMAD.WIDE R12, R13, 0x2, R6 ;  /* 0x000000020d0c7825 */ /* 0x000fe200078e0206 */
[----:B------:R-:W-:Y:S01]  /*2ffb0*/  @P1 STG.E.U16 desc[UR6][R8.64], R239 ;  /* 0x000000ef08001986 */ /* 0x000fe2000c101506 */
[----:B------:R-:W-:Y:S01]  /*2ffc0*/  ULDC UR9, c[0x0][0x228] ;  /* 0x00008a0000097ab9 */ /* 0x000fe20000000800 */
[----:B------:R-:W-:Y:S01]  /*2ffd0*/  ULDC UR10, c[0x0][0x228] ;  /* 0x00008a00000a7ab9 */ /* 0x000fe20000000800 */
[----:B--2---:R-:W-:Y:S01]  /*2ffe0*/  IMAD.WIDE R14, R11, 0x2, R2 ;  /* 0x000000020b0e7825 */ /* 0x004fe200078e0202 */
[----:B------:R1:W-:Y:S01]  /*2fff0*/  @P2 STG.E.U16 desc[UR6][R12.64], R0 ;  /* 0x000000000c002986 */ /* 0x0003e2000c101506 */
[----:B------:R-:W-:-:S02]  /*30000*/  ULDC UR11, c[0x0][0x228] ;  /* 0x00008a00000b7ab9 */ /* 0x000fc40000000800 */
[----:B0-----:R-:W-:Y:S01]  /*30010*/  IMAD.WIDE R16, R11, 0x2, R6 ;  /* 0x000000020b107825 */ /* 0x001fe200078e0206 */
[----:B------:R-:W-:Y:S01]  /*30020*/  @P5 STG.E.U16 desc[UR6][R14.64], R240 ;  /* 0x000000f00e005986 */ /* 0x000fe2000c101506 */
[----:B------:R-:W-:Y:S01]  /*30030*/  ISETP.LT.AND P5, PT, R5, UR5, !P4 ;  /* 0x0000000505007c0c */ /* 0x000fe2000e7a1270 */
[----:B------:R-:W-:Y:S01]  /*30040*/  ULDC UR5, c[0x0][0x228] ;  /* 0x00008a0000057ab9 */ /* 0x000fe20000000800 */
[----:B------:R-:W-:Y:S01]  /*30050*/  ISETP.LT.AND P4, PT, R10, UR8, !P4 ;  /* 0x000000080a007c0c */ /* 0x000fe2000e781270 */
[----:B------:R0:W-:Y:S01]  /*30060*/  @P6 STG.E.U16 desc[UR6][R16.64], R18 ;  /* 0x0000001210006986 */ /* 0x0001e2000c101506 */
[----:B------:R-:W-:Y:S01]  /*30070*/  VIADD R11, R11, UR4 ;  /* 0x000000040b0b7c36 */ /* 0x000fe20008000000 */
[----:B------:R-:W-:Y:S01]  /*30080*/  ISETP.LT.AND P6, PT, R5, UR9, !P0 ;  /* 0x0000000905007c0c */ /* 0x000fe2000c7c1270 */
[----:B------:R-:W-:Y:S01]  /*30090*/  ULDC UR4, c[0x0][0x248] ;  /* 0x0000920000047ab9 */ /* 0x000fe20000000800 */
[C---:B------:R-:W-:Y:S01]  /*300a0*/  VIADD R19, R4.reuse, 0xfb ;  /* 0x000000fb04137836 */ /* 0x040fe20000000000 */
[----:B------:R-:W-:Y:S01]  /*300b0*/  ULDC UR8, c[0x0][0x228] ;  /* 0x00008a0000087ab9 */ /* 0x000fe20000000800 */
[----:B-1----:R-:W-:Y:S01]  /*300c0*/  VIADD R0, R4, 0xfc ;  /* 0x000000fc04007836 */ /* 0x002fe20000000000 */
[----:B------:R-:W-:Y:S01]  /*300d0*/  ULDC UR9, c[0x0][0x228] ;  /* 0x00008a0000097ab9 */ /* 0x000fe20000000800 */
[----:B------:R-:W-:-:S04]  /*300e0*/  IMAD.WIDE R8, R11, 0x2, R2 ;  /* 0x000000020b087825 */ /* 0x000fc800078e0202 */
[C---:B0-----:R-:W-:Y:S02]  /*300f0*/  VIADD R17, R11.reuse, UR4 ;  /* 0x000000040b117c36 */ /* 0x041fe40008000000 */
[----:B------:R-:W-:Y:S01]  /*30100*/  IMAD.WIDE R12, R11, 0x2, R6 ;  /* 0x000000020b0c7825 */ /* 0x000fe200078e0206 */
[----:B----4-:R-:W-:Y:S02]  /*30110*/  PRMT R11, R20, 0x7632, R11 ;  /* 0x00007632140b7816 */ /* 0x010fe4000000000b */
[----:B------:R-:W-:Y:S01]  /*30120*/  ISETP.GE.AND P1, PT, R19, UR21, PT ;  /* 0x0000001513007c0c */ /* 0x000fe2000bf26270 */
[----:B------:R-:W-:Y:S01]  /*30130*/  IMAD.WIDE R14, R17, 0x2, R2 ;  /* 0x00000002110e7825 */ /* 0x000fe200078e0202 */
[----:B------:R-:W-:Y:S01]  /*30140*/  ISETP.GE.AND P2, PT, R0, UR19, PT ;  /* 0x0000001300007c0c */ /* 0x000fe2000bf46270 */
[----:B------:R0:W-:Y:S01]  /*30150*/  @P5 STG.E.U16 desc[UR6][R8.64], R20 ;  /* 0x0000001408005986 */ /* 0x0001e2000c101506 */
[----:B------:R-:W-:Y:S01]  /*30160*/  ISETP.LT.AND P0, PT, R10, UR5, !P0 ;  /* 0x000000050a007c0c */ /* 0x000fe2000c701270 */
[----:B------:R-:W-:Y:S01]  /*30170*/  ULDC UR4, c[0x0][0x248] ;  /* 0x0000920000047ab9 */ /* 0x000fe20000000800 */
[----:B------:R-:W-:Y:S01]  /*30180*/  VIADD R16, R4, 0xfd ;  /* 0x000000fd04107836 */ /* 0x000fe20000000000 */
[----:B------:R1:W-:Y:S01]  /*30190*/  @P4 STG.E.U16 desc[UR6][R12.64], R11 ;  /* 0x0000000b0c004986 */ /* 0x0003e2000c101506 */
[----:B------:R-:W-:-:S02]  /*301a0*/  ISETP.LT.AND P4, PT, R5, UR8, !P1 ;  /* 0x0000000805007c0c */ /* 0x000fc4000cf81270 */
[----:B------:R-:W-:Y:S01]  /*301b0*/  PRMT R0, R241, 0x7632, R0 ;  /* 0x00007632f1007816 */ /* 0x000fe20000000000 */
[----:B------:R2:W-:Y:S01]  /*301c0*/  @P6 STG.E.U16 desc[UR6][R14.64], R241 ;  /* 0x000000f10e006986 */ /* 0x0005e2000c101506 */
[----:B------:R-:W-:Y:S01]  /*301d0*/  ISETP.LT.AND P1, PT, R10, UR9, !P1 ;  /* 0x000000090a007c0c */ /* 0x000fe2000cf21270 */
[----:B0-----:R-:W-:Y:S01]  /*301e0*/  IMAD.WIDE R8, R17, 0x2, R6 ;  /* 0x0000000211087825 */ /* 0x001fe200078e0206 */
[----:B------:R-:W-:Y:S01]  /*301f0*/  ISETP.LT.AND P6, PT, R5, UR10, !P2 ;  /* 0x0000000a05007c0c */ /* 0x000fe2000d7c1270 */
[----:B------:R-:W-:Y:S01]  /*30200*/  ULDC UR8, c[0x0][0x228] ;  /* 0x00008a0000087ab9 */ /* 0x000fe20000000800 */
[----:B------:R-:W-:Y:S01]  /*30210*/  ISETP.GE.AND P5, PT, R16, UR25, PT ;  /* 0x0000001910007c0c */ /* 0x000fe2000bfa6270 */
[----:B-1----:R-:W-:Y:S01]  /*30220*/  VIADD R11, R17, UR4 ;  /* 0x00000004110b7c36 */ /* 0x002fe20008000000 */
[----:B------:R-:W-:Y:S01]  /*30230*/  ULDC UR4, c[0x0][0x248] ;  /* 0x0000920000047ab9 */ /* 0x000fe20000000800 */
[----:B------:R-:W-:Y:S01]  /*30240*/  VIADD R4, R4, 0xfe ;  /* 0x000000fe04047836 */ /* 0x000fe20000000000 */
[----:B------:R-:W-:Y:S01]  /*30250*/  @P0 STG.E.U16 desc[UR6][R8.64], R0 ;  /* 0x0000000008000986 */ /* 0x000fe2000c101506 */
[C---:B------:R-:W-:Y:S01]  /*30260*/  VIADD R19, R11.reuse, UR4 ;  /* 0x000000040b137c36 */ /* 0x040fe20008000000 */
[----:B------:R-:W-:Y:S01]  /*30270*/  ULDC UR4, c[0x0][0x228] ;  /* 0x00008a0000047ab9 */ /* 0x000fe20000000800 */
[C---:B------:R-:W-:Y:S01]  /*30280*/  IMAD.WIDE R12, R11.reuse, 0x2, R2 ;  /* 0x000000020b0c7825 */ /* 0x040fe200078e0202 */
[----:B------:R-:W-:Y:S01]  /*30290*/  ULDC UR5, c[0x0][0x228] ;  /* 0x00008a0000057ab9 */ /* 0x000fe20000000800 */
[----:B------:R-:W-:Y:S01]  /*302a0*/  ULDC UR9, c[0x0][0x228] ;  /* 0x00008a0000097ab9 */ /* 0x000fe20000000800 */
[----:B------:R-:W-:Y:S01]  /*302b0*/  ULDC UR10, c[0x0][0x228] ;  /* 0x00008a00000a7ab9 */ /* 0x000fe20000000800 */
[----:B--2---:R-:W-:Y:S01]  /*302c0*/  IMAD.WIDE R14, R11, 0x2, R6 ;  /* 0x000000020b0e7825 */ /* 0x004fe200078e0206 */
[----:B------:R-:W-:-:S03]  /*302d0*/  PRMT R11, R21, 0x7632, R11 ;  /* 0x00007632150b7816 */ /* 0x000fc6000000000b */
[----:B------:R-:W-:Y:S01]  /*302e0*/  IMAD.WIDE R16, R19, 0x2, R2 ;  /* 0x0000000213107825 */ /* 0x000fe200078e0202 */
[----:B------:R-:W-:Y:S01]  /*302f0*/  @P4 STG.E.U16 desc[UR6][R12.64], R21 ;  /* 0x000000150c004986 */ /* 0x000fe2000c101506 */
[----:B------:R-:W-:-:S03]  /*30300*/  ISETP.GE.AND P0, PT, R4, UR23, PT ;  /* 0x0000001704007c0c */ /* 0x000fc6000bf06270 */
[----:B------:R0:W-:Y:S01]  /*30310*/  @P1 STG.E.U16 desc[UR6][R14.64], R11 ;  /* 0x0000000b0e001986 */ /* 0x0001e2000c101506 */
[C---:B------:R-:W-:Y:S01]  /*30320*/  ISETP.LT.AND P1, PT, R5.reuse, UR8, !P3 ;  /* 0x0000000805007c0c */ /* 0x040fe2000df21270 */
[----:B------:R-:W-:Y:S02]  /*30330*/  ULDC UR8, c[0x0][0x228] ;  /* 0x00008a0000087ab9 */ /* 0x000fe40000000800 */
[----:B------:R1:W-:Y:S01]  /*30340*/  @P6 STG.E.U16 desc[UR6][R16.64], R242 ;  /* 0x000000f210006986 */ /* 0x0003e2000c101506 */
[C---:B------:R-:W-:Y:S01]  /*30350*/  ISETP.LT.AND P6, PT, R5.reuse, UR4, !P5 ;  /* 0x0000000405007c0c */ /* 0x040fe2000efc1270 */
[----:B------:R-:W-:Y:S01]  /*30360*/  ULDC UR4, c[0x0][0x248] ;  /* 0x0000920000047ab9 */ /* 0x000fe20000000800 */
[C---:B------:R-:W-:Y:S02]  /*30370*/  ISETP.LT.AND P2, PT, R10.reuse, UR8, !P2 ;  /* 0x000000080a007c0c */ /* 0x040fe4000d741270 */
[----:B------:R-:W-:Y:S01]  /*30380*/  ISETP.LT.AND P4, PT, R5, UR5, !P0 ;  /* 0x0000000505007c0c */ /* 0x000fe2000c781270 */
[----:B------:R-:W-:Y:S01]  /*30390*/  ULDC UR5, c[0x0][0x248] ;  /* 0x0000920000057ab9 */ /* 0x000fe20000000800 */
[C---:B------:R-:W-:Y:S01]  /*303a0*/  ISETP.LT.AND P5, PT, R10.reuse, UR9, !P5 ;  /* 0x000000090a007c0c */ /* 0x040fe2000efa1270 */
[----:B0-----:R-:W-:Y:S01]  /*303b0*/  VIADD R11, R19, UR4 ;  /* 0x00000004130b7c36 */ /* 0x001fe20008000000 */
[C---:B------:R-:W-:Y:S01]  /*303c0*/  ISETP.LT.AND P0, PT, R10.reuse, UR10, !P0 ;  /* 0x0000000a0a007c0c */ /* 0x040fe2000c701270 */
[----:B------:R-:W-:Y:S01]  /*303d0*/  ULDC UR4, c[0x0][0x248] ;  /* 0x0000920000047ab9 */ /* 0x000fe20000000800 */
[----:B------:R-:W-:Y:S01]  /*303e0*/  ISETP.LT.AND P3, PT, R10, UR11, !P3 ;  /* 0x0000000b0a007c0c */ /* 0x000fe2000df61270 */
[----:B------:R-:W-:Y:S01]  /*303f0*/  VIADD R15, R11, UR5 ;  /* 0x000000050b0f7c36 */ /* 0x000fe20008000000 */
[----:B-1----:R-:W-:Y:S01]  /*30400*/  PRMT R242, R242, 0x7632, R242 ;  /* 0x00007632f2f27816 */ /* 0x002fe200000000f2 */
[----:B------:R-:W-:Y:S01]  /*30410*/  IMAD.WIDE R4, R19, 0x2, R6 ;  /* 0x0000000213047825 */ /* 0x000fe200078e0206 */
[----:B------:R-:W-:-:S03]  /*30420*/  PRMT R0, R22, 0x7632, R0 ;  /* 0x0000763216007816 */ /* 0x000fc60000000000 */
[----:B------:R-:W-:Y:S02]  /*30430*/  VIADD R17, R15, UR4 ;  /* 0x000000040f117c36 */ /* 0x000fe40008000000 */
[----:B------:R-:W-:Y:S01]  /*30440*/  IMAD.WIDE R8, R11, 0x2, R2 ;  /* 0x000000020b087825 */ /* 0x000fe200078e0202 */
[----:B------:R-:W-:-:S03]  /*30450*/  PRMT R16, R243, 0x7632, R16 ;  /* 0x00007632f3107816 */ /* 0x000fc60000000010 */
[----:B------:R-:W-:Y:S01]  /*30460*/  IMAD.WIDE R10, R11, 0x2, R6 ;  /* 0x000000020b0a7825 */ /* 0x000fe200078e0206 */
[----:B------:R0:W-:Y:S03]  /*30470*/  @P2 STG.E.U16 desc[UR6][R4.64], R242 ;  /* 0x000000f204002986 */ /* 0x0001e6000c101506 */
[C---:B------:R-:W-:Y:S01]  /*30480*/  IMAD.WIDE R12, R15.reuse, 0x2, R2 ;  /* 0x000000020f0c7825 */ /* 0x040fe200078e0202 */
[----:B------:R0:W-:Y:S03]  /*30490*/  @P6 STG.E.U16 desc[UR6][R8.64], R22 ;  /* 0x0000001608006986 */ /* 0x0001e6000c101506 */
[----:B------:R-:W-:Y:S01]  /*304a0*/  IMAD.WIDE R14, R15, 0x2, R6 ;  /* 0x000000020f0e7825 */ /* 0x000fe200078e0206 */
[----:B------:R0:W-:Y:S03]  /*304b0*/  @P5 STG.E.U16 desc[UR6][R10.64], R0 ;  /* 0x000000000a005986 */ /* 0x0001e6000c101506 */
[C---:B------:R-:W-:Y:S01]  /*304c0*/  IMAD.WIDE R2, R17.reuse, 0x2, R2 ;  /* 0x0000000211027825 */ /* 0x040fe200078e0202 */
[----:B------:R0:W-:Y:S04]  /*304d0*/  @P4 STG.E.U16 desc[UR6][R12.64], R243 ;  /* 0x000000f30c004986 */ /* 0x0001e8000c101506 */
[----:B------:R0:W-:Y:S01]  /*304e0*/  @P0 STG.E.U16 desc[UR6][R14.64], R16 ;  /* 0x000000100e000986 */ /* 0x0001e2000c101506 */
[----:B------:R-:W-:-:S03]  /*304f0*/  IMAD.WIDE R6, R17, 0x2, R6 ;  /* 0x0000000211067825 */ /* 0x000fc600078e0206 */
[----:B------:R0:W-:Y:S01]  /*30500*/  @P1 STG.E.U16 desc[UR6][R2.64], R23 ;  /* 0x0000001702001986 */ /* 0x0001e2000c101506 */
[----:B------:R-:W-:Y:S05]  /*30510*/  @!P3 EXIT ;  /* 0x000000000000b94d */ /* 0x000fea0003800000 */
[----:B0-----:R-:W-:-:S05]  /*30520*/  PRMT R3, R23, 0x7632, R3 ;  /* 0x0000763217037816 */ /* 0x001fca0000000003 */
[----:B------:R-:W-:Y:S01]  /*30530*/  STG.E.U16 desc[UR6][R6.64], R3 ;  /* 0x0000000306007986 */ /* 0x000fe2000c101506 */
[----:B------:R-:W-:Y:S05]  /*30540*/  EXIT ;  /* 0x000000000000794d */ /* 0x000fea0003800000 */
.L_x_2:
[----:B------:R-:W-:-:S00]  /*30550*/  BRA `(.L_x_2) ;  /* 0xfffffffc00fc7947 */ /* 0x000fc0000383ffff */
[----:B------:R-:W-:-:S00]  /*30560*/  NOP ;  /* 0x0000000000007918 */ /* 0x000fc00000000000 */
        /* <DEDUP_REMOVED lines=9> */
.L_x_3:


//--------------------- .nv.shared.matmul_kernel  --------------------------
	.section	.nv.shared.matmul_kernel,"aw",@nobits
	.sectionflags	@""
	.align	16
	.zero		1024


//--------------------- .nv.shared.reserved.0     --------------------------
	.section	.nv.shared.reserved.0,"aw",@nobits
	.weak		__nv_reservedSMEM_offset_0_alias
	.size		__nv_reservedSMEM_offset_0_alias, 0, 0
	.other		__nv_reservedSMEM_offset_0_alias,@"STO_CUDA_RESERVED_SHARED STV_DEFAULT"
__nv_reservedSMEM_offset_0_alias:
	.zero		0


//--------------------- .nv.constant0.matmul_kernel --------------------------
	.section	.nv.constant0.matmul_kernel,"a",@progbits
	.sectionflags	@""
	.align	4
.nv.constant0.matmul_kernel:
	.zero		608


//--------------------- SYMBOLS --------------------------

	.type		.nv.reservedSmem.offset0,@object
	.size		.nv.reservedSmem.offset0,0x4
